def matmul_kernel(
    a_ptr,
    b_ptr,
    c_ptr,
    M,
    N,
    K,
    stride_am,
    stride_ak,
    stride_bk,
    stride_bn,
    stride_cm,
    stride_cn,
    BLOCK_M: tl.constexpr,
    BLOCK_N: tl.constexpr,
    BLOCK_K: tl.constexpr,
    GROUP_M: tl.constexpr,
):
    pid = tl.program_id(axis=0)
    num_pid_m = tl.cdiv(M, BLOCK_M)
    num_pid_n = tl.cdiv(N, BLOCK_N)
    num_pid_in_group = GROUP_M * num_pid_n
    group_id = pid // num_pid_in_group
    first_pid_m = group_id * GROUP_M
    group_size_m = min(num_pid_m - first_pid_m, GROUP_M)
    pid_m = first_pid_m + ((pid % num_pid_in_group) % group_size_m)
    pid_n = (pid % num_pid_in_group) // group_size_m

    offs_am = (pid_m * BLOCK_M + tl.arange(0, BLOCK_M)) % M
    offs_bn = (pid_n * BLOCK_N + tl.arange(0, BLOCK_N)) % N
    offs_k = tl.arange(0, BLOCK_K)
    a_ptrs = a_ptr + offs_am[:, None] * stride_am + offs_k[None, :] * stride_ak
    b_ptrs = b_ptr + offs_k[:, None] * stride_bk + offs_bn[None, :] * stride_bn

    acc = tl.zeros((BLOCK_M, BLOCK_N), dtype=tl.float32)
    for kk in range(0, tl.cdiv(K, BLOCK_K)):
        a = tl.load(a_ptrs, mask=offs_k[None, :] < K - kk * BLOCK_K, other=0.0)
        b = tl.load(b_ptrs, mask=offs_k[:, None] < K - kk * BLOCK_K, other=0.0)
        acc = tl.dot(a, b, acc)
        a_ptrs += BLOCK_K * stride_ak
        b_ptrs += BLOCK_K * stride_bk

    c = acc.to(c_ptr.dtype.element_ty)
    offs_cm = pid_m * BLOCK_M + tl.arange(0, BLOCK_M)
    offs_cn = pid_n * BLOCK_N + tl.arange(0, BLOCK_N)
    c_ptrs = c_ptr + offs_cm[:, None] * stride_cm + offs_cn[None, :] * stride_cn
    mask = (offs_cm[:, None] < M) & (offs_cn[None, :] < N)
    tl.store(c_ptrs, c, mask=mask)

# config = {"BLOCK_K": 128, "BLOCK_M": 32, "BLOCK_N": 128, "GROUP_M": 8, "arch": "sm_80", "dtype": "bf16", "num_ctas": 1, "num_stages": 3, "num_warps": 4}
# arch = sm_80


// ===== COMPILED SASS (sm_80) =====

	.target	sm_80

	.elftype	@"ET_EXEC"


//--------------------- .note.nv.tkinfo           --------------------------
	.section	.note.nv.tkinfo,"",@"SHT_NOTE"
	.sectionflags	@"SHF_NOTE_NV_TKINFO"
	.tkinfo
        /*0018*/ 	.word	0x00000002
        /*0030*/ 	.string	""
        /*0030*/ 	.string	"ptxas"
        /*0030*/ 	.string	"Cuda compilation tools, release 13.0, V13.0.88"
        /*0030*/ 	.string	"Build cuda_13.0.r13.0/compiler.36424714_0"
        /*0030*/ 	.string	"-v  -suppress-debug-info  -lineinfo  -arch sm_80 "



//--------------------- .note.nv.cuinfo           --------------------------
	.section	.note.nv.cuinfo,"",@"SHT_NOTE"
	.sectionflags	@"SHF_NOTE_NV_CUINFO"
        /*0018*/ 	.short	0x0002
        /*001a*/ 	.short	0x0050
        /*001c*/ 	.short	0x0082
	.zero		2


//--------------------- .nv.info                  --------------------------
	.section	.nv.info,"",@"SHT_CUDA_INFO"
	.align	4


	//----- nvinfo : EIATTR_REGCOUNT
	.align		4
        /*0000*/ 	.byte	0x04, 0x2f
        /*0002*/ 	.short	(.L_1 - .L_0)
	.align		4
.L_0:
        /*0004*/ 	.word	index@(matmul_kernel)
        /*0008*/ 	.word	0x000000ff


	//----- nvinfo : EIATTR_FRAME_SIZE
	.align		4
.L_1:
        /*000c*/ 	.byte	0x04, 0x11
        /*000e*/ 	.short	(.L_3 - .L_2)
	.align		4
.L_2:
        /*0010*/ 	.word	index@(matmul_kernel)
        /*0014*/ 	.word	0x000002a8


	//----- nvinfo : EIATTR_MIN_STACK_SIZE
	.align		4
.L_3:
        /*0018*/ 	.byte	0x04, 0x12
        /*001a*/ 	.short	(.L_5 - .L_4)
	.align		4
.L_4:
        /*001c*/ 	.word	index@(matmul_kernel)
        /*0020*/ 	.word	0x000002a8
.L_5:


//--------------------- .nv.info.matmul_kernel    --------------------------
	.section	.nv.info.matmul_kernel,"",@"SHT_CUDA_INFO"
	.sectionflags	@""
	.align	4


	//----- nvinfo : EIATTR_CUDA_API_VERSION
	.align		4
        /*0000*/ 	.byte	0x04, 0x37
        /*0002*/ 	.short	(.L_7 - .L_6)
.L_6:
        /*0004*/ 	.word	0x00000082


	//----- nvinfo : EIATTR_SW2861232_WAR
	.align		4
.L_7:
        /*0008*/ 	.byte	0x01, 0x35
	.zero		2


	//----- nvinfo : EIATTR_PARAM_CBANK
	.align		4
        /*000c*/ 	.byte	0x04, 0x0a
        /*000e*/ 	.short	(.L_9 - .L_8)
	.align		4
.L_8:
        /*0010*/ 	.word	index@(.nv.constant0.matmul_kernel)
        /*0014*/ 	.short	0x0160
        /*0016*/ 	.short	0x0050


	//----- nvinfo : EIATTR_CBANK_PARAM_SIZE
	.align		4
.L_9:
        /*0018*/ 	.byte	0x03, 0x19
        /*001a*/ 	.short	0x0050


	//----- nvinfo : EIATTR_KPARAM_INFO
	.align		4
        /*001c*/ 	.byte	0x04, 0x17
        /*001e*/ 	.short	(.L_11 - .L_10)
.L_10:
        /*0020*/ 	.word	0x00000000
        /*0024*/ 	.short	0x000d
        /*0026*/ 	.short	0x0048
        /*0028*/ 	.byte	0x00, 0xf4, 0x21, 0x00


	//----- nvinfo : EIATTR_KPARAM_INFO
	.align		4
.L_11:
        /*002c*/ 	.byte	0x04, 0x17
        /*002e*/ 	.short	(.L_13 - .L_12)
.L_12:
        /*0030*/ 	.word	0x00000000
        /*0034*/ 	.short	0x000c
        /*0036*/ 	.short	0x0040
        /*0038*/ 	.byte	0x00, 0xf4, 0x21, 0x00


	//----- nvinfo : EIATTR_KPARAM_INFO
	.align		4
.L_13:
        /*003c*/ 	.byte	0x04, 0x17
        /*003e*/ 	.short	(.L_15 - .L_14)
.L_14:
        /*0040*/ 	.word	0x00000000
        /*0044*/ 	.short	0x000b
        /*0046*/ 	.short	0x0038
        /*0048*/ 	.byte	0x00, 0xf0, 0x11, 0x00


	//----- nvinfo : EIATTR_KPARAM_INFO
	.align		4
.L_15:
        /*004c*/ 	.byte	0x04, 0x17
        /*004e*/ 	.short	(.L_17 - .L_16)
.L_16:
        /*0050*/ 	.word	0x00000000
        /*0054*/ 	.short	0x000a
        /*0056*/ 	.short	0x0034
        /*0058*/ 	.byte	0x00, 0xf0, 0x11, 0x00


	//----- nvinfo : EIATTR_KPARAM_INFO
	.align		4
.L_17:
        /*005c*/ 	.byte	0x04, 0x17
        /*005e*/ 	.short	(.L_19 - .L_18)
.L_18:
        /*0060*/ 	.word	0x00000000
        /*0064*/ 	.short	0x0009
        /*0066*/ 	.short	0x0030
        /*0068*/ 	.byte	0x00, 0xf0, 0x11, 0x00


	//----- nvinfo : EIATTR_KPARAM_INFO
	.align		4
.L_19:
        /*006c*/ 	.byte	0x04, 0x17
        /*006e*/ 	.short	(.L_21 - .L_20)
.L_20:
        /*0070*/ 	.word	0x00000000
        /*0074*/ 	.short	0x0008
        /*0076*/ 	.short	0x002c
        /*0078*/ 	.byte	0x00, 0xf0, 0x11, 0x00


	//----- nvinfo : EIATTR_KPARAM_INFO
	.align		4
.L_21:
        /*007c*/ 	.byte	0x04, 0x17
        /*007e*/ 	.short	(.L_23 - .L_22)
.L_22:
        /*0080*/ 	.word	0x00000000
        /*0084*/ 	.short	0x0007
        /*0086*/ 	.short	0x0028
        /*0088*/ 	.byte	0x00, 0xf0, 0x11, 0x00


	//----- nvinfo : EIATTR_KPARAM_INFO
	.align		4
.L_23:
        /*008c*/ 	.byte	0x04, 0x17
        /*008e*/ 	.short	(.L_25 - .L_24)
.L_24:
        /*0090*/ 	.word	0x00000000
        /*0094*/ 	.short	0x0006
        /*0096*/ 	.short	0x0024
        /*0098*/ 	.byte	0x00, 0xf0, 0x11, 0x00


	//----- nvinfo : EIATTR_KPARAM_INFO
	.align		4
.L_25:
        /*009c*/ 	.byte	0x04, 0x17
        /*009e*/ 	.short	(.L_27 - .L_26)
.L_26:
        /*00a0*/ 	.word	0x00000000
        /*00a4*/ 	.short	0x0005
        /*00a6*/ 	.short	0x0020
        /*00a8*/ 	.byte	0x00, 0xf0, 0x11, 0x00


	//----- nvinfo : EIATTR_KPARAM_INFO
	.align		4
.L_27:
        /*00ac*/ 	.byte	0x04, 0x17
        /*00ae*/ 	.short	(.L_29 - .L_28)
.L_28:
        /*00b0*/ 	.word	0x00000000
        /*00b4*/ 	.short	0x0004
        /*00b6*/ 	.short	0x001c
        /*00b8*/ 	.byte	0x00, 0xf0, 0x11, 0x00


	//----- nvinfo : EIATTR_KPARAM_INFO
	.align		4
.L_29:
        /*00bc*/ 	.byte	0x04, 0x17
        /*00be*/ 	.short	(.L_31 - .L_30)
.L_30:
        /*00c0*/ 	.word	0x00000000
        /*00c4*/ 	.short	0x0003
        /*00c6*/ 	.short	0x0018
        /*00c8*/ 	.byte	0x00, 0xf0, 0x11, 0x00


	//----- nvinfo : EIATTR_KPARAM_INFO
	.align		4
.L_31:
        /*00cc*/ 	.byte	0x04, 0x17
        /*00ce*/ 	.short	(.L_33 - .L_32)
.L_32:
        /*00d0*/ 	.word	0x00000000
        /*00d4*/ 	.short	0x0002
        /*00d6*/ 	.short	0x0010
        /*00d8*/ 	.byte	0x00, 0xf4, 0x21, 0x00


	//----- nvinfo : EIATTR_KPARAM_INFO
	.align		4
.L_33:
        /*00dc*/ 	.byte	0x04, 0x17
        /*00de*/ 	.short	(.L_35 - .L_34)
.L_34:
        /*00e0*/ 	.word	0x00000000
        /*00e4*/ 	.short	0x0001
        /*00e6*/ 	.short	0x0008
        /*00e8*/ 	.byte	0x00, 0xf4, 0x21, 0x00


	//----- nvinfo : EIATTR_KPARAM_INFO
	.align		4
.L_35:
        /*00ec*/ 	.byte	0x04, 0x17
        /*00ee*/ 	.short	(.L_37 - .L_36)
.L_36:
        /*00f0*/ 	.word	0x00000000
        /*00f4*/ 	.short	0x0000
        /*00f6*/ 	.short	0x0000
        /*00f8*/ 	.byte	0x00, 0xf4, 0x21, 0x00


	//----- nvinfo : EIATTR_MAXREG_COUNT
	.align		4
.L_37:
        /*00fc*/ 	.byte	0x03, 0x1b
        /*00fe*/ 	.short	0x00ff


	//----- nvinfo : EIATTR_NUM_BARRIERS
	.align		4
        /*0100*/ 	.byte	0x02, 0x4c
        /*0102*/ 	.byte	0x01
	.zero		1


	//----- nvinfo : EIATTR_ANNOTATIONS
	.align		4
        /*0104*/ 	.byte	0x04, 0x55
        /*0106*/ 	.short	(.L_39 - .L_38)


	//   ....[0]....
.L_38:
        /*0108*/ 	.word	0x00000001
        /*010c*/ 	.byte	0x60, 0x05, 0x00, 0x00, 0x01, 0x00, 0x00, 0x00, 0xa0, 0x07, 0x00, 0x00, 0x01, 0x00, 0x00, 0x00
        /* <DEDUP_REMOVED lines=219> */
        /*0ecc*/ 	.byte	0xb0, 0x13, 0x01, 0x00, 0x01, 0x00, 0x00, 0x00, 0xc0, 0x13, 0x01, 0x00


	//----- nvinfo : EIATTR_MERCURY_ISA_VERSION
	.align		4
.L_39:
        /*0ed8*/ 	.byte	0x03, 0x5f
        /*0eda*/ 	.short	0x0000


	//----- nvinfo : EIATTR_EXIT_INSTR_OFFSETS
	.align		4
        /*0edc*/ 	.byte	0x04, 0x1c
        /*0ede*/ 	.short	(.L_41 - .L_40)


	//   ....[0]....
.L_40:
        /*0ee0*/ 	.word	0x00012360


	//   ....[1]....
        /*0ee4*/ 	.word	0x00012390


	//----- nvinfo : EIATTR_REQNTID
	.align		4
.L_41:
        /*0ee8*/ 	.byte	0x04, 0x10
        /*0eea*/ 	.short	(.L_43 - .L_42)
.L_42:
        /*0eec*/ 	.word	0x00000080
        /*0ef0*/ 	.word	0x00000001
        /*0ef4*/ 	.word	0x00000001
.L_43:


//--------------------- .nv.callgraph             --------------------------
	.section	.nv.callgraph,"",@"SHT_CUDA_CALLGRAPH"
	.align	4
	.sectionentsize	8
	.align		4
        /*0000*/ 	.word	0x00000000
	.align		4
        /*0004*/ 	.word	0xffffffff
	.align		4
        /*0008*/ 	.word	0x00000000
	.align		4
        /*000c*/ 	.word	0xfffffffe
	.align		4
        /*0010*/ 	.word	0x00000000
	.align		4
        /*0014*/ 	.word	0xfffffffd
	.align		4
        /*0018*/ 	.word	0x00000000
	.align		4
        /*001c*/ 	.word	0xfffffffc


//--------------------- .nv.rel.action            --------------------------
	.section	.nv.rel.action,"",@"SHT_CUDA_RELOCINFO"
	.align	8
	.sectionentsize	8
        /*0000*/ 	.byte	0x73, 0x00, 0x00, 0x00, 0x00, 0x00, 0x00, 0x00, 0x00, 0x00, 0x00, 0x11, 0x25, 0x00, 0x05, 0x36


//--------------------- .nv.constant0.matmul_kernel --------------------------
	.section	.nv.constant0.matmul_kernel,"a",@progbits
	.sectionflags	@""
	.align	4
.nv.constant0.matmul_kernel:
	.zero		432


//--------------------- .text.matmul_kernel       --------------------------
	.section	.text.matmul_kernel,"ax",@progbits
	.sectioninfo	@"SHI_REGISTERS=255"
	.align	128
        .global         matmul_kernel
        .type           matmul_kernel,@function
        .size           matmul_kernel,(.L_x_5 - matmul_kernel)
        .other          matmul_kernel,@"STO_CUDA_ENTRY STV_DEFAULT"
matmul_kernel:
.text.matmul_kernel:
[----:B------:R-:W-:-:S03]  /*0000*/  IMAD.MOV.U32 R1, RZ, RZ, c[0x0][0x28] ;  /* 0x00000a00ff017624 */ /* 0x000fc600078e00ff */
[----:B------:R-:W-:Y:S01]  /*0010*/  IMAD.MOV.U32 R0, RZ, RZ, c[0x0][0x17c] ;  /* 0x00005f00ff007624 */ /* 0x000fe200078e00ff */
[----:B------:R-:W0:Y:S01]  /*0020*/  S2R R5, SR_CTAID.X ;  /* 0x0000000000057919 */ /* 0x000e220000002500 */
[----:B------:R-:W-:Y:S01]  /*0030*/  IADD3 R1, R1, -0x2a8, RZ ;  /* 0xfffffd5801017810 */ /* 0x000fe20007ffe0ff */
[----:B------:R-:W-:Y:S01]  /*0040*/  IMAD.MOV.U32 R41, RZ, RZ, c[0x0][0x180] ;  /* 0x00006000ff297624 */ /* 0x000fe200078e00ff */
[----:B------:R-:W-:Y:S01]  /*0050*/  ULDC UR4, c[0x0][0x180] ;  /* 0x0000600000047ab9 */ /* 0x000fe20000000800 */
[----:B------:R-:W-:Y:S01]  /*0060*/  IADD3 R0, R0, 0x7f, RZ ;  /* 0x0000007f00007810 */ /* 0x000fe20007ffe0ff */
[----:B------:R-:W1:Y:S01]  /*0070*/  S2R R64, SR_TID.X ;  /* 0x0000000000407919 */ /* 0x000e620000002100 */
[----:B------:R-:W-:Y:S01]  /*0080*/  ULDC.64 UR6, c[0x0][0x118] ;  /* 0x0000460000067ab9 */ /* 0x000fe20000000a00 */
[----:B------:R-:W-:Y:S02]  /*0090*/  IADD3 R41, R41, 0x7f, RZ ;  /* 0x0000007f29297810 */ /* 0x000fe40007ffe0ff */
[----:B------:R-:W-:-:S04]  /*00a0*/  SHF.R.S32.HI R3, RZ, 0x1f, R0 ;  /* 0x0000001fff037819 */ /* 0x000fc80000011400 */
[----:B------:R-:W-:-:S04]  /*00b0*/  LEA.HI R3, R3, R0, RZ, 0x7 ;  /* 0x0000000003037211 */ /* 0x000fc800078f38ff */
[----:B------:R-:W-:-:S05]  /*00c0*/  SHF.R.S32.HI R3, RZ, 0x7, R3 ;  /* 0x00000007ff037819 */ /* 0x000fca0000011403 */
[----:B------:R-:W-:Y:S01]  /*00d0*/  IMAD.SHL.U32 R4, R3, 0x8, RZ ;  /* 0x0000000803047824 */ /* 0x000fe200078e00ff */
[----:B0-----:R-:W-:-:S04]  /*00e0*/  IABS R8, R5 ;  /* 0x0000000500087213 */ /* 0x001fc80000000000 */
[-C--:B------:R-:W-:Y:S02]  /*00f0*/  IABS R7, R4.reuse ;  /* 0x0000000400077213 */ /* 0x080fe40000000000 */
[----:B------:R-:W-:Y:S02]  /*0100*/  IABS R10, R4 ;  /* 0x00000004000a7213 */ /* 0x000fe40000000000 */
[----:B------:R-:W0:Y:S01]  /*0110*/  I2F.RP R0, R7 ;  /* 0x0000000700007306 */ /* 0x000e220000209400 */
[----:B-1----:R-:W-:-:S07]  /*0120*/  LOP3.LUT R38, R64, 0x60, RZ, 0xc0, !PT ;  /* 0x0000006040267812 */ /* 0x002fce00078ec0ff */
[----:B0-----:R-:W0:Y:S02]  /*0130*/  MUFU.RCP R0, R0 ;  /* 0x0000000000007308 */ /* 0x001e240000001000 */
[----:B0-----:R-:W-:Y:S01]  /*0140*/  IADD3 R2, R0, 0xffffffe, RZ ;  /* 0x0ffffffe00027810 */ /* 0x001fe20007ffe0ff */
[----:B------:R-:W-:-:S05]  /*0150*/  IMAD.MOV R0, RZ, RZ, -R10 ;  /* 0x000000ffff007224 */ /* 0x000fca00078e0a0a */
[----:B------:R0:W1:Y:S02]  /*0160*/  F2I.FTZ.U32.TRUNC.NTZ R3, R2 ;  /* 0x0000000200037305 */ /* 0x000064000021f000 */
[----:B0-----:R-:W-:Y:S02]  /*0170*/  IMAD.MOV.U32 R2, RZ, RZ, RZ ;  /* 0x000000ffff027224 */ /* 0x001fe400078e00ff */
[----:B-1----:R-:W-:-:S04]  /*0180*/  IMAD.MOV R6, RZ, RZ, -R3 ;  /* 0x000000ffff067224 */ /* 0x002fc800078e0a03 */
[----:B------:R-:W-:Y:S02]  /*0190*/  IMAD R9, R6, R7, RZ ;  /* 0x0000000706097224 */ /* 0x000fe400078e02ff */
[----:B------:R-:W-:Y:S02]  /*01a0*/  IMAD.MOV.U32 R6, RZ, RZ, R8 ;  /* 0x000000ffff067224 */ /* 0x000fe400078e0008 */
[----:B------:R-:W-:-:S06]  /*01b0*/  IMAD.HI.U32 R3, R3, R9, R2 ;  /* 0x0000000903037227 */ /* 0x000fcc00078e0002 */
[----:B------:R-:W-:-:S04]  /*01c0*/  IMAD.HI.U32 R3, R3, R6, RZ ;  /* 0x0000000603037227 */ /* 0x000fc800078e00ff */
[----:B------:R-:W-:-:S05]  /*01d0*/  IMAD R0, R3, R0, R6 ;  /* 0x0000000003007224 */ /* 0x000fca00078e0206 */
[----:B------:R-:W-:-:S13]  /*01e0*/  ISETP.GT.U32.AND P1, PT, R7, R0, PT ;  /* 0x000000000700720c */ /* 0x000fda0003f24070 */
[----:B------:R-:W-:Y:S01]  /*01f0*/  @!P1 IMAD.IADD R0, R0, 0x1, -R7 ;  /* 0x0000000100009824 */ /* 0x000fe200078e0a07 */
[----:B------:R-:W-:Y:S02]  /*0200*/  @!P1 IADD3 R3, R3, 0x1, RZ ;  /* 0x0000000103039810 */ /* 0x000fe40007ffe0ff */
[----:B------:R-:W-:Y:S02]  /*0210*/  ISETP.NE.AND P1, PT, R4, RZ, PT ;  /* 0x000000ff0400720c */ /* 0x000fe40003f25270 */
[----:B------:R-:W-:Y:S02]  /*0220*/  ISETP.GE.U32.AND P0, PT, R0, R7, PT ;  /* 0x000000070000720c */ /* 0x000fe40003f06070 */
[----:B------:R-:W-:-:S04]  /*0230*/  LOP3.LUT R0, R5, R4, RZ, 0x3c, !PT ;  /* 0x0000000405007212 */ /* 0x000fc800078e3cff */
[----:B------:R-:W-:Y:S01]  /*0240*/  ISETP.GE.AND P2, PT, R0, RZ, PT ;  /* 0x000000ff0000720c */ /* 0x000fe20003f46270 */
[----:B------:R-:W-:-:S05]  /*0250*/  IMAD.MOV.U32 R0, RZ, RZ, 0x1f ;  /* 0x0000001fff007424 */ /* 0x000fca00078e00ff */
[----:B------:R-:W-:Y:S02]  /*0260*/  IADD3 R0, R0, c[0x0][0x178], RZ ;  /* 0x00005e0000007a10 */ /* 0x000fe40007ffe0ff */
[----:B------:R-:W-:-:S05]  /*0270*/  @P0 IADD3 R3, R3, 0x1, RZ ;  /* 0x0000000103030810 */ /* 0x000fca0007ffe0ff */
[----:B------:R-:W-:Y:S01]  /*0280*/  IMAD.MOV.U32 R2, RZ, RZ, R3 ;  /* 0x000000ffff027224 */ /* 0x000fe200078e0003 */
[----:B------:R-:W-:-:S03]  /*0290*/  SHF.R.S32.HI R3, RZ, 0x1f, R0 ;  /* 0x0000001fff037819 */ /* 0x000fc60000011400 */
[----:B------:R-:W-:Y:S01]  /*02a0*/  @!P2 IMAD.MOV R2, RZ, RZ, -R2 ;  /* 0x000000ffff02a224 */ /* 0x000fe200078e0a02 */
[----:B------:R-:W-:Y:S02]  /*02b0*/  @!P1 LOP3.LUT R2, RZ, R4, RZ, 0x33, !PT ;  /* 0x00000004ff029212 */ /* 0x000fe400078e33ff */
[----:B------:R-:W-:-:S03]  /*02c0*/  LEA.HI R3, R3, R0, RZ, 0x5 ;  /* 0x0000000003037211 */ /* 0x000fc600078f28ff */
[----:B------:R-:W-:Y:S02]  /*02d0*/  IMAD.SHL.U32 R6, R2, 0x8, RZ ;  /* 0x0000000802067824 */ /* 0x000fe400078e00ff */
[----:B------:R-:W-:-:S03]  /*02e0*/  IMAD.MOV R2, RZ, RZ, -R2 ;  /* 0x000000ffff027224 */ /* 0x000fc600078e0a02 */
[----:B------:R-:W-:Y:S01]  /*02f0*/  LEA.HI.SX32 R3, R3, -R6, 0x1b ;  /* 0x8000000603037211 */ /* 0x000fe200078fdaff */
[----:B------:R-:W-:-:S03]  /*0300*/  IMAD R4, R4, R2, R5 ;  /* 0x0000000204047224 */ /* 0x000fc600078e0205 */
[----:B------:R-:W-:Y:S02]  /*0310*/  IMNMX R11, R3, 0x8, PT ;  /* 0x00000008030b7817 */ /* 0x000fe40003800200 */
[----:B------:R-:W-:Y:S02]  /*0320*/  IABS R9, R4 ;  /* 0x0000000400097213 */ /* 0x000fe40000000000 */
[----:B------:R-:W-:-:S04]  /*0330*/  IABS R7, R11 ;  /* 0x0000000b00077213 */ /* 0x000fc80000000000 */
[----:B------:R-:W0:Y:S08]  /*0340*/  I2F.RP R0, R7 ;  /* 0x0000000700007306 */ /* 0x000e300000209400 */
[----:B0-----:R-:W0:Y:S02]  /*0350*/  MUFU.RCP R0, R0 ;  /* 0x0000000000007308 */ /* 0x001e240000001000 */
[----:B0-----:R-:W-:-:S06]  /*0360*/  IADD3 R3, R0, 0xffffffe, RZ ;  /* 0x0ffffffe00037810 */ /* 0x001fcc0007ffe0ff */
[----:B------:R-:W0:Y:S02]  /*0370*/  F2I.FTZ.U32.TRUNC.NTZ R3, R3 ;  /* 0x0000000300037305 */ /* 0x000e24000021f000 */
[----:B0-----:R-:W-:-:S04]  /*0380*/  IMAD.MOV R8, RZ, RZ, -R3 ;  /* 0x000000ffff087224 */ /* 0x001fc800078e0a03 */
[----:B------:R-:W-:Y:S01]  /*0390*/  IMAD.MOV.U32 R2, RZ, RZ, R8 ;  /* 0x000000ffff027224 */ /* 0x000fe200078e0008 */
[----:B------:R-:W-:-:S03]  /*03a0*/  IABS R8, R11 ;  /* 0x0000000b00087213 */ /* 0x000fc60000000000 */
[----:B------:R-:W-:Y:S02]  /*03b0*/  IMAD R5, R2, R7, RZ ;  /* 0x0000000702057224 */ /* 0x000fe400078e02ff */
[----:B------:R-:W-:Y:S02]  /*03c0*/  IMAD.MOV.U32 R2, RZ, RZ, RZ ;  /* 0x000000ffff027224 */ /* 0x000fe400078e00ff */
[----:B------:R-:W-:Y:S02]  /*03d0*/  IMAD.MOV R0, RZ, RZ, -R8 ;  /* 0x000000ffff007224 */ /* 0x000fe400078e0a08 */
[----:B------:R-:W-:Y:S01]  /*03e0*/  IMAD.HI.U32 R2, R3, R5, R2 ;  /* 0x0000000503027227 */ /* 0x000fe200078e0002 */
[----:B------:R-:W-:-:S05]  /*03f0*/  SHF.R.U32.HI R5, RZ, 0x5, R64 ;  /* 0x00000005ff057819 */ /* 0x000fca0000011640 */
        /* <DEDUP_REMOVED lines=8> */
[----:B------:R-:W-:-:S07]  /*0480*/  ISETP.GE.AND P2, PT, R0, RZ, PT ;  /* 0x000000ff0000720c */ /* 0x000fce0003f46270 */
[----:B------:R-:W-:Y:S02]  /*0490*/  @P0 IADD3 R2, R2, 0x1, RZ ;  /* 0x0000000102020810 */ /* 0x000fe40007ffe0ff */
[----:B------:R-:W-:-:S04]  /*04a0*/  ISETP.GT.AND P0, PT, R41, 0x7f, PT ;  /* 0x0000007f2900780c */ /* 0x000fc80003f04270 */
[----:B------:R-:W-:Y:S01]  /*04b0*/  @!P2 IMAD.MOV R2, RZ, RZ, -R2 ;  /* 0x000000ffff02a224 */ /* 0x000fe200078e0a02 */
[----:B------:R-:W-:-:S05]  /*04c0*/  @!P1 LOP3.LUT R2, RZ, R11, RZ, 0x33, !PT ;  /* 0x0000000bff029212 */ /* 0x000fca00078e33ff */
[----:B------:R-:W-:Y:S02]  /*04d0*/  IMAD.MOV R0, RZ, RZ, -R2 ;  /* 0x000000ffff007224 */ /* 0x000fe400078e0a02 */
[----:B------:R-:W-:Y:S02]  /*04e0*/  IMAD.SHL.U32 R2, R2, 0x80, RZ ;  /* 0x0000008002027824 */ /* 0x000fe400078e00ff */
[----:B------:R-:W-:Y:S01]  /*04f0*/  IMAD R0, R11, R0, R4 ;  /* 0x000000000b007224 */ /* 0x000fe200078e0204 */
[----:B------:R-:W-:-:S03]  /*0500*/  LOP3.LUT R4, R64, 0x1f, RZ, 0xc0, !PT ;  /* 0x0000001f40047812 */ /* 0x000fc600078ec0ff */
[----:B------:R-:W-:Y:S01]  /*0510*/  IMAD.IADD R3, R6, 0x1, R0 ;  /* 0x0000000106037824 */ /* 0x000fe200078e0200 */
[----:B------:R-:W-:-:S03]  /*0520*/  SGXT.U32 R0, R5, 0x2 ;  /* 0x000000020500781a */ /* 0x000fc60000000000 */
[----:B------:R-:W-:Y:S01]  /*0530*/  IMAD R138, R3, 0x20, R4 ;  /* 0x00000020038a7824 */ /* 0x000fe200078e0204 */
[C---:B------:R-:W-:Y:S02]  /*0540*/  LOP3.LUT R40, R0.reuse, 0x4, RZ, 0xfc, !PT ;  /* 0x0000000400287812 */ /* 0x040fe400078efcff */
[C---:B------:R-:W-:Y:S02]  /*0550*/  LOP3.LUT R44, R0.reuse, 0x8, RZ, 0xfc, !PT ;  /* 0x00000008002c7812 */ /* 0x040fe400078efcff */
[----:B------:R0:W-:Y:S01]  /*0560*/  STL [R1+0x16c], R138 ;  /* 0x00016c8a01007387 */ /* 0x0001e20000100800 */
[C---:B------:R-:W-:Y:S02]  /*0570*/  LOP3.LUT R52, R0.reuse, 0xc, RZ, 0xfc, !PT ;  /* 0x0000000c00347812 */ /* 0x040fe400078efcff */
[C---:B------:R-:W-:Y:S02]  /*0580*/  LOP3.LUT R66, R0.reuse, 0x10, RZ, 0xfc, !PT ;  /* 0x0000001000427812 */ /* 0x040fe400078efcff */
[----:B------:R-:W-:-:S02]  /*0590*/  LOP3.LUT R68, R0, 0x14, RZ, 0xfc, !PT ;  /* 0x0000001400447812 */ /* 0x000fc400078efcff */
[C---:B------:R-:W-:Y:S02]  /*05a0*/  LOP3.LUT R70, R0.reuse, 0x18, RZ, 0xfc, !PT ;  /* 0x0000001800467812 */ /* 0x040fe400078efcff */
[C---:B------:R-:W-:Y:S02]  /*05b0*/  LOP3.LUT R72, R0.reuse, 0x1c, RZ, 0xfc, !PT ;  /* 0x0000001c00487812 */ /* 0x040fe400078efcff */
[C---:B------:R-:W-:Y:S02]  /*05c0*/  LOP3.LUT R74, R0.reuse, 0x20, RZ, 0xfc, !PT ;  /* 0x00000020004a7812 */ /* 0x040fe400078efcff */
        /* <DEDUP_REMOVED lines=22> */
[----:B------:R-:W-:Y:S01]  /*0730*/  LOP3.LUT R132, R0, 0x7c, RZ, 0xfc, !PT ;  /* 0x0000007c00847812 */ /* 0x000fe200078efcff */
[----:B------:R-:W-:Y:S05]  /*0740*/  @P0 BRA `(.L_x_0) ;  /* 0x000000b000000947 */ /* 0x000fea0003800000 */
[----:B0-----:R-:W-:Y:S01]  /*0750*/  IMAD.SHL.U32 R3, R64, 0x8, RZ ;  /* 0x0000000840037824 */ /* 0x001fe200078e00ff */
[----:B------:R-:W-:Y:S01]  /*0760*/  CS2R R76, SRZ ;  /* 0x00000000004c7805 */ /* 0x000fe2000001ff00 */
[----:B------:R-:W-:Y:S01]  /*0770*/  CS2R R10, SRZ ;  /* 0x00000000000a7805 */ /* 0x000fe2000001ff00 */
[----:B------:R-:W-:Y:S01]  /*0780*/  CS2R R48, SRZ ;  /* 0x0000000000307805 */ /* 0x000fe2000001ff00 */
[----:B------:R-:W-:Y:S01]  /*0790*/  CS2R R8, SRZ ;  /* 0x0000000000087805 */ /* 0x000fe2000001ff00 */
[----:B------:R0:W-:Y:S01]  /*07a0*/  STL [R1+0x170], R3 ;  /* 0x0001700301007387 */ /* 0x0001e20000100800 */
[----:B------:R-:W-:Y:S01]  /*07b0*/  CS2R R78, SRZ ;  /* 0x00000000004e7805 */ /* 0x000fe2000001ff00 */
[----:B------:R-:W-:Y:S01]  /*07c0*/  CS2R R6, SRZ ;  /* 0x0000000000067805 */ /* 0x000fe2000001ff00 */
[----:B------:R-:W-:Y:S01]  /*07d0*/  CS2R R50, SRZ ;  /* 0x0000000000327805 */ /* 0x000fe2000001ff00 */
[----:B------:R-:W-:Y:S01]  /*07e0*/  CS2R R4, SRZ ;  /* 0x0000000000047805 */ /* 0x000fe2000001ff00 */
[----:B------:R-:W-:Y:S05]  /*07f0*/  BRA `(.L_x_1) ;  /* 0x00010bb000007947 */ /* 0x000fea0003800000 */
.L_x_0:
[----:B0-----:R-:W-:Y:S01]  /*0800*/  IABS R6, c[0x0][0x17c] ;  /* 0x00005f0000067a13 */ /* 0x001fe20000000000 */
[----:B------:R-:W-:Y:S01]  /*0810*/  IMAD.SHL.U32 R42, R64, 0x8, RZ ;  /* 0x00000008402a7824 */ /* 0x000fe200078e00ff */
[----:B------:R-:W-:-:S02]  /*0820*/  IABS R15, c[0x0][0x178] ;  /* 0x00005e00000f7a13 */ /* 0x000fc40000000000 */
[----:B------:R-:W0:Y:S01]  /*0830*/  I2F.RP R3, R6 ;  /* 0x0000000600037306 */ /* 0x000e220000209400 */
[----:B------:R-:W-:Y:S01]  /*0840*/  IABS R213, R2 ;  /* 0x0000000200d57213 */ /* 0x000fe20000000000 */
[----:B------:R1:W-:Y:S01]  /*0850*/  STL [R1+0x170], R42 ;  /* 0x0001702a01007387 */ /* 0x0003e20000100800 */
[----:B------:R-:W-:Y:S02]  /*0860*/  IABS R14, R138 ;  /* 0x0000008a000e7213 */ /* 0x000fe40000000000 */
[C---:B------:R-:W-:Y:S02]  /*0870*/  ISETP.GE.AND P5, PT, R2.reuse, RZ, PT ;  /* 0x000000ff0200720c */ /* 0x040fe40003fa6270 */
[C---:B------:R-:W-:Y:S01]  /*0880*/  IADD3 R12, R2.reuse, 0x75, RZ ;  /* 0x00000075020c7810 */ /* 0x040fe20007ffe0ff */
[----:B------:R-:W2:Y:S01]  /*0890*/  I2F.RP R7, R15 ;  /* 0x0000000f00077306 */ /* 0x000ea20000209400 */
[----:B------:R-:W-:Y:S02]  /*08a0*/  IADD3 R16, R2, 0x71, RZ ;  /* 0x0000007102107810 */ /* 0x000fe40007ffe0ff */
[----:B------:R-:W-:-:S02]  /*08b0*/  IABS R47, R12 ;  /* 0x0000000c002f7213 */ /* 0x000fc40000000000 */
[----:B------:R-:W-:Y:S02]  /*08c0*/  IABS R63, R16 ;  /* 0x00000010003f7213 */ /* 0x000fe40000000000 */
[C---:B------:R-:W-:Y:S01]  /*08d0*/  IADD3 R17, R2.reuse, 0x61, RZ ;  /* 0x0000006102117810 */ /* 0x040fe20007ffe0ff */
[----:B0-----:R-:W0:Y:S01]  /*08e0*/  MUFU.RCP R3, R3 ;  /* 0x0000000300037308 */ /* 0x001e220000001000 */
[C---:B------:R-:W-:Y:S02]  /*08f0*/  IADD3 R18, R2.reuse, 0x37, RZ ;  /* 0x0000003702127810 */ /* 0x040fe40007ffe0ff */
[----:B------:R-:W-:Y:S02]  /*0900*/  IABS R137, R17 ;  /* 0x0000001100897213 */ /* 0x000fe40000000000 */
[----:B------:R-:W-:Y:S02]  /*0910*/  IABS R20, R18 ;  /* 0x0000001200147213 */ /* 0x000fe40000000000 */
[C---:B------:R-:W-:Y:S01]  /*0920*/  IADD3 R22, R2.reuse, 0x35, RZ ;  /* 0x0000003502167810 */ /* 0x040fe20007ffe0ff */
[----:B--2---:R-:W2:Y:S01]  /*0930*/  MUFU.RCP R7, R7 ;  /* 0x0000000700077308 */ /* 0x004ea20000001000 */
[----:B------:R-:W-:-:S02]  /*0940*/  IADD3 R24, R2, 0x9, RZ ;  /* 0x0000000902187810 */ /* 0x000fc40007ffe0ff */
[----:B------:R-:W-:Y:S02]  /*0950*/  IABS R160, R22 ;  /* 0x0000001600a07213 */ /* 0x000fe40000000000 */
[----:B------:R-:W-:Y:S02]  /*0960*/  IABS R37, R24 ;  /* 0x0000001800257213 */ /* 0x000fe40000000000 */
[C---:B------:R-:W-:Y:S02]  /*0970*/  IADD3 R28, R2.reuse, 0x8, RZ ;  /* 0x00000008021c7810 */ /* 0x040fe40007ffe0ff */
[----:B0-----:R-:W-:Y:S02]  /*0980*/  IADD3 R4, R3, 0xffffffe, RZ ;  /* 0x0ffffffe03047810 */ /* 0x001fe40007ffe0ff */
[----:B------:R-:W-:Y:S02]  /*0990*/  IABS R29, R28 ;  /* 0x0000001c001d7213 */ /* 0x000fe40000000000 */
[----:B------:R0:W3:Y:S01]  /*09a0*/  F2I.FTZ.U32.TRUNC.NTZ R5, R4 ;  /* 0x0000000400057305 */ /* 0x0000e2000021f000 */
[----:B------:R-:W-:-:S02]  /*09b0*/  IADD3 R30, R2, 0x7, RZ ;  /* 0x00000007021e7810 */ /* 0x000fc40007ffe0ff */
[----:B--2---:R-:W-:Y:S02]  /*09c0*/  IADD3 R8, R7, 0xffffffe, RZ ;  /* 0x0ffffffe07087810 */ /* 0x004fe40007ffe0ff */
[C---:B------:R-:W-:Y:S02]  /*09d0*/  IADD3 R7, R2.reuse, 0x7f, RZ ;  /* 0x0000007f02077810 */ /* 0x040fe40007ffe0ff */
[----:B------:R-:W-:Y:S01]  /*09e0*/  IABS R23, R30 ;  /* 0x0000001e00177213 */ /* 0x000fe20000000000 */
[----:B------:R2:W4:Y:S01]  /*09f0*/  F2I.FTZ.U32.TRUNC.NTZ R9, R8 ;  /* 0x0000000800097305 */ /* 0x000522000021f000 */
[----:B0-----:R-:W-:Y:S01]  /*0a00*/  IMAD.MOV.U32 R4, RZ, RZ, RZ ;  /* 0x000000ffff047224 */ /* 0x001fe200078e00ff */
[C---:B------:R-:W-:Y:S02]  /*0a10*/  IADD3 R34, R2.reuse, 0x3, RZ ;  /* 0x0000000302227810 */ /* 0x040fe40007ffe0ff */
[C---:B------:R-:W-:Y:S02]  /*0a20*/  IADD3 R32, R2.reuse, 0x4, RZ ;  /* 0x0000000402207810 */ /* 0x040fe40007ffe0ff */
[----:B------:R-:W-:Y:S01]  /*0a30*/  IADD3 R36, R2, 0x2, RZ ;  /* 0x0000000202247810 */ /* 0x000fe20007ffe0ff */
[----:B---3--:R-:W-:Y:S01]  /*0a40*/  IMAD.MOV R11, RZ, RZ, -R5 ;  /* 0x000000ffff0b7224 */ /* 0x008fe200078e0a05 */
[----:B------:R-:W-:Y:S01]  /*0a50*/  IABS R179, R32 ;  /* 0x0000002000b37213 */ /* 0x000fe20000000000 */
[----:B--2---:R-:W-:Y:S01]  /*0a60*/  IMAD.MOV.U32 R8, RZ, RZ, RZ ;  /* 0x000000ffff087224 */ /* 0x004fe200078e00ff */
[----:B------:R-:W-:Y:S01]  /*0a70*/  IABS R211, R36 ;  /* 0x0000002400d37213 */ /* 0x000fe20000000000 */
[----:B------:R-:W-:Y:S01]  /*0a80*/  IMAD R11, R11, R6, RZ ;  /* 0x000000060b0b7224 */ /* 0x000fe200078e02ff */
[----:B------:R-:W-:Y:S01]  /*0a90*/  LOP3.LUT R212, RZ, c[0x0][0x17c], RZ, 0x33, !PT ;  /* 0x00005f00ffd47a12 */ /* 0x000fe200078e33ff */
[----:B----4-:R-:W-:-:S02]  /*0aa0*/  IMAD.MOV R10, RZ, RZ, -R9 ;  /* 0x000000ffff0a7224 */ /* 0x010fc400078e0a09 */
[----:B------:R-:W-:Y:S01]  /*0ab0*/  IMAD.HI.U32 R3, R5, R11, R4 ;  /* 0x0000000b05037227 */ /* 0x000fe200078e0004 */
[----:B------:R-:W-:-:S03]  /*0ac0*/  IADD3 R11, R2, 0x7c, RZ ;  /* 0x0000007c020b7810 */ /* 0x000fc60007ffe0ff */
[----:B------:R-:W-:Y:S01]  /*0ad0*/  IMAD R5, R10, R15, RZ ;  /* 0x0000000f0a057224 */ /* 0x000fe200078e02ff */
[----:B------:R-:W-:Y:S01]  /*0ae0*/  IADD3 R10, R2, 0x7e, RZ ;  /* 0x0000007e020a7810 */ /* 0x000fe20007ffe0ff */
[----:B------:R-:W-:Y:S01]  /*0af0*/  IMAD.HI.U32 R4, R3, R213, RZ ;  /* 0x000000d503047227 */ /* 0x000fe200078e00ff */
[----:B------:R-:W-:Y:S02]  /*0b00*/  IABS R21, R11 ;  /* 0x0000000b00157213 */ /* 0x000fe40000000000 */
[----:B------:R-:W-:Y:S01]  /*0b10*/  IABS R13, R10 ;  /* 0x0000000a000d7213 */ /* 0x000fe20000000000 */
[----:B------:R-:W-:Y:S01]  /*0b20*/  IMAD.HI.U32 R8, R9, R5, R8 ;  /* 0x0000000509087227 */ /* 0x000fe200078e0008 */
[----:B------:R-:W-:Y:S02]  /*0b30*/  IABS R9, R7 ;  /* 0x0000000700097213 */ /* 0x000fe40000000000 */
[----:B------:R-:W-:Y:S01]  /*0b40*/  ISETP.GE.AND P4, PT, R10, RZ, PT ;  /* 0x000000ff0a00720c */ /* 0x000fe20003f86270 */
[----:B------:R-:W-:Y:S01]  /*0b50*/  IMAD.MOV R4, RZ, RZ, -R4 ;  /* 0x000000ffff047224 */ /* 0x000fe200078e0a04 */
[----:B------:R-:W-:Y:S01]  /*0b60*/  IADD3 R10, R2, 0x77, RZ ;  /* 0x00000077020a7810 */ /* 0x000fe20007ffe0ff */
[----:B------:R-:W-:-:S03]  /*0b70*/  IMAD.HI.U32 R8, R8, R14, RZ ;  /* 0x0000000e08087227 */ /* 0x000fc600078e00ff */
[----:B------:R-:W-:Y:S01]  /*0b80*/  IABS R27, R10 ;  /* 0x0000000a001b7213 */ /* 0x000fe20000000000 */
[----:B------:R-:W-:Y:S02]  /*0b90*/  IMAD R213, R6, R4, R213 ;  /* 0x0000000406d57224 */ /* 0x000fe400078e02d5 */
[----:B------:R-:W-:-:S03]  /*0ba0*/  IMAD.HI.U32 R4, R3, R9, RZ ;  /* 0x0000000903047227 */ /* 0x000fc600078e00ff */
[----:B------:R-:W-:Y:S01]  /*0bb0*/  ISETP.GT.U32.AND P0, PT, R6, R213, PT ;  /* 0x000000d50600720c */ /* 0x000fe20003f04070 */
[----:B------:R-:W-:Y:S02]  /*0bc0*/  IMAD.MOV R8, RZ, RZ, -R8 ;  /* 0x000000ffff087224 */ /* 0x000fe400078e0a08 */
[----:B------:R-:W-:Y:S02]  /*0bd0*/  IMAD.MOV R4, RZ, RZ, -R4 ;  /* 0x000000ffff047224 */ /* 0x000fe400078e0a04 */
[----:B------:R-:W-:Y:S01]  /*0be0*/  IMAD R14, R15, R8, R14 ;  /* 0x000000080f0e7224 */ /* 0x000fe200078e020e */
[----:B------:R-:W-:Y:S01]  /*0bf0*/  IADD3 R8, R2, 0x7d, RZ ;  /* 0x0000007d02087810 */ /* 0x000fe20007ffe0ff */
[----:B------:R-:W-:Y:S02]  /*0c00*/  IMAD R9, R6, R4, R9 ;  /* 0x0000000406097224 */ /* 0x000fe400078e0209 */
[----:B------:R-:W-:Y:S01]  /*0c10*/  IMAD.HI.U32 R5, R3, R13, RZ ;  /* 0x0000000d03057227 */ /* 0x000fe200078e00ff */
[----:B------:R-:W-:-:S02]  /*0c20*/  ISETP.GT.U32.AND P2, PT, R15, R14, PT ;  /* 0x0000000e0f00720c */ /* 0x000fc40003f44070 */
[C---:B------:R-:W-:Y:S01]  /*0c30*/  ISETP.GT.U32.AND P6, PT, R6.reuse, R9, PT ;  /* 0x000000090600720c */ /* 0x040fe20003fc4070 */
[----:B------:R-:W-:Y:S01]  /*0c40*/  @!P0 IMAD.IADD R213, R213, 0x1, -R6 ;  /* 0x00000001d5d58824 */ /* 0x000fe200078e0a06 */
[----:B------:R-:W-:Y:S01]  /*0c50*/  IABS R19, R8 ;  /* 0x0000000800137213 */ /* 0x000fe20000000000 */
[----:B------:R-:W-:Y:S01]  /*0c60*/  IMAD.MOV R5, RZ, RZ, -R5 ;  /* 0x000000ffff057224 */ /* 0x000fe200078e0a05 */
[----:B------:R-:W-:Y:S02]  /*0c70*/  ISETP.GE.AND P0, PT, R7, RZ, PT ;  /* 0x000000ff0700720c */ /* 0x000fe40003f06270 */
[C---:B------:R-:W-:Y:S01]  /*0c80*/  ISETP.GT.U32.AND P1, PT, R6.reuse, R213, PT ;  /* 0x000000d50600720c */ /* 0x040fe20003f24070 */
[----:B------:R-:W-:Y:S01]  /*0c90*/  IMAD R13, R6, R5, R13 ;  /* 0x00000005060d7224 */ /* 0x000fe200078e020d */
[----:B------:R-:W-:Y:S01]  /*0ca0*/  IADD3 R7, R2, 0x7a, RZ ;  /* 0x0000007a02077810 */ /* 0x000fe20007ffe0ff */
[----:B------:R-:W-:-:S03]  /*0cb0*/  IMAD.HI.U32 R4, R3, R19, RZ ;  /* 0x0000001303047227 */ /* 0x000fc600078e00ff */
[----:B------:R-:W-:Y:S01]  /*0cc0*/  ISETP.GT.U32.AND P3, PT, R6, R13, PT ;  /* 0x0000000d0600720c */ /* 0x000fe20003f64070 */
[----:B------:R-:W-:Y:S01]  /*0cd0*/  @!P2 IMAD.IADD R14, R14, 0x1, -R15 ;  /* 0x000000010e0ea824 */ /* 0x000fe200078e0a0f */
[----:B------:R-:W-:Y:S01]  /*0ce0*/  IABS R25, R7 ;  /* 0x0000000700197213 */ /* 0x000fe20000000000 */
[----:B------:R-:W-:Y:S01]  /*0cf0*/  @!P6 IMAD.IADD R9, R9, 0x1, -R6 ;  /* 0x000000010909e824 */ /* 0x000fe200078e0a06 */
[----:B------:R-:W-:Y:S01]  /*0d00*/  ISETP.GE.AND P2, PT, R8, RZ, PT ;  /* 0x000000ff0800720c */ /* 0x000fe20003f46270 */
[----:B------:R-:W-:Y:S01]  /*0d10*/  IMAD.HI.U32 R5, R3, R21, RZ ;  /* 0x0000001503057227 */ /* 0x000fe200078e00ff */
[----:B------:R-:W-:Y:S02]  /*0d20*/  ISETP.GT.U32.AND P6, PT, R15, R14, PT ;  /* 0x0000000e0f00720c */ /* 0x000fe40003fc4070 */
[----:B------:R-:W-:Y:S01]  /*0d30*/  IADD3 R8, R2, 0x79, RZ ;  /* 0x0000007902087810 */ /* 0x000fe20007ffe0ff */
[----:B------:R-:W-:Y:S02]  /*0d40*/  IMAD.MOV R4, RZ, RZ, -R4 ;  /* 0x000000ffff047224 */ /* 0x000fe400078e0a04 */
[----:B------:R-:W-:Y:S01]  /*0d50*/  IMAD.MOV R5, RZ, RZ, -R5 ;  /* 0x000000ffff057224 */ /* 0x000fe200078e0a05 */
[----:B------:R-:W-:Y:S01]  /*0d60*/  IABS R39, R8 ;  /* 0x0000000800277213 */ /* 0x000fe20000000000 */
[----:B------:R-:W-:Y:S01]  /*0d70*/  @!P1 IMAD.IADD R213, R213, 0x1, -R6 ;  /* 0x00000001d5d59824 */ /* 0x000fe200078e0a06 */
[C---:B------:R-:W-:Y:S01]  /*0d80*/  ISETP.GT.U32.AND P1, PT, R6.reuse, R9, PT ;  /* 0x000000090600720c */ /* 0x040fe20003f24070 */
[----:B------:R-:W-:-:S02]  /*0d90*/  IMAD R19, R6, R4, R19 ;  /* 0x0000000406137224 */ /* 0x000fc400078e0213 */
[----:B------:R-:W-:Y:S01]  /*0da0*/  IMAD R21, R6, R5, R21 ;  /* 0x0000000506157224 */ /* 0x000fe200078e0215 */
[----:B------:R-:W-:Y:S01]  /*0db0*/  IADD3 R5, R2, 0x7b, RZ ;  /* 0x0000007b02057810 */ /* 0x000fe20007ffe0ff */
[----:B------:R-:W-:Y:S01]  /*0dc0*/  @!P5 IMAD.MOV R213, RZ, RZ, -R213 ;  /* 0x000000ffffd5d224 */ /* 0x000fe200078e0ad5 */
[----:B------:R-:W-:Y:S01]  /*0dd0*/  ISETP.GT.U32.AND P5, PT, R6, R19, PT ;  /* 0x000000130600720c */ /* 0x000fe20003fa4070 */
[----:B------:R-:W-:Y:S01]  /*0de0*/  @!P3 IMAD.IADD R13, R13, 0x1, -R6 ;  /* 0x000000010d0db824 */ /* 0x000fe200078e0a06 */
[----:B------:R-:W-:Y:S01]  /*0df0*/  IABS R4, R5 ;  /* 0x0000000500047213 */ /* 0x000fe20000000000 */
[----:B------:R-:W-:Y:S01]  /*0e00*/  @!P6 IMAD.IADD R14, R14, 0x1, -R15 ;  /* 0x000000010e0ee824 */ /* 0x000fe200078e0a0f */
[C---:B------:R-:W-:Y:S02]  /*0e10*/  ISETP.GT.U32.AND P6, PT, R6.reuse, R21, PT ;  /* 0x000000150600720c */ /* 0x040fe40003fc4070 */
[----:B------:R-:W-:Y:S01]  /*0e20*/  ISETP.GT.U32.AND P3, PT, R6, R13, PT ;  /* 0x0000000d0600720c */ /* 0x000fe20003f64070 */
[----:B------:R-:W-:-:S02]  /*0e30*/  IMAD.MOV.U32 R15, RZ, RZ, R4 ;  /* 0x000000ffff0f7224 */ /* 0x000fc400078e0004 */
[----:B------:R-:W-:Y:S01]  /*0e40*/  @!P1 IMAD.IADD R9, R9, 0x1, -R6 ;  /* 0x0000000109099824 */ /* 0x000fe200078e0a06 */
[----:B------:R-:W-:Y:S01]  /*0e50*/  ISETP.GE.AND P1, PT, R11, RZ, PT ;  /* 0x000000ff0b00720c */ /* 0x000fe20003f26270 */
[----:B------:R-:W-:Y:S01]  /*0e60*/  IMAD.HI.U32 R4, R3, R15, RZ ;  /* 0x0000000f03047227 */ /* 0x000fe200078e00ff */
[----:B------:R-:W-:-:S03]  /*0e70*/  IADD3 R11, R2, 0x76, RZ ;  /* 0x00000076020b7810 */ /* 0x000fc60007ffe0ff */
[--C-:B------:R-:W-:Y:S01]  /*0e80*/  @!P5 IMAD.IADD R19, R19, 0x1, -R6.reuse ;  /* 0x000000011313d824 */ /* 0x100fe200078e0a06 */
[----:B------:R-:W-:Y:S01]  /*0e90*/  IABS R31, R11 ;  /* 0x0000000b001f7213 */ /* 0x000fe20000000000 */
[--C-:B------:R-:W-:Y:S02]  /*0ea0*/  @!P6 IMAD.IADD R21, R21, 0x1, -R6.reuse ;  /* 0x000000011515e824 */ /* 0x100fe400078e0a06 */
[----:B------:R-:W-:Y:S01]  /*0eb0*/  @!P3 IMAD.IADD R13, R13, 0x1, -R6 ;  /* 0x000000010d0db824 */ /* 0x000fe200078e0a06 */
[C---:B------:R-:W-:Y:S01]  /*0ec0*/  ISETP.GT.U32.AND P5, PT, R6.reuse, R19, PT ;  /* 0x000000130600720c */ /* 0x040fe20003fa4070 */
[----:B------:R-:W-:Y:S01]  /*0ed0*/  IMAD.MOV R4, RZ, RZ, -R4 ;  /* 0x000000ffff047224 */ /* 0x000fe200078e0a04 */
[----:B------:R-:W-:Y:S01]  /*0ee0*/  ISETP.GE.AND P3, PT, R5, RZ, PT ;  /* 0x000000ff0500720c */ /* 0x000fe20003f66270 */
[----:B------:R-:W-:Y:S01]  /*0ef0*/  IMAD.HI.U32 R5, R3, R25, RZ ;  /* 0x0000001903057227 */ /* 0x000fe200078e00ff */
[----:B------:R-:W-:-:S03]  /*0f00*/  ISETP.GT.U32.AND P6, PT, R6, R21, PT ;  /* 0x000000150600720c */ /* 0x000fc60003fc4070 */
[----:B------:R-:W-:Y:S02]  /*0f10*/  IMAD.MOV R5, RZ, RZ, -R5 ;  /* 0x000000ffff057224 */ /* 0x000fe400078e0a05 */
[C---:B------:R-:W-:Y:S02]  /*0f20*/  IMAD R15, R6.reuse, R4, R15 ;  /* 0x00000004060f7224 */ /* 0x040fe400078e020f */
[C---:B------:R-:W-:Y:S02]  /*0f30*/  IMAD R25, R6.reuse, R5, R25 ;  /* 0x0000000506197224 */ /* 0x040fe400078e0219 */
[--C-:B------:R-:W-:Y:S01]  /*0f40*/  @!P5 IMAD.IADD R19, R19, 0x1, -R6.reuse ;  /* 0x000000011313d824 */ /* 0x100fe200078e0a06 */
[C---:B------:R-:W-:Y:S01]  /*0f50*/  ISETP.GT.U32.AND P5, PT, R6.reuse, R15, PT ;  /* 0x0000000f0600720c */ /* 0x040fe20003fa4070 */
[----:B------:R-:W-:Y:S01]  /*0f60*/  @!P0 IMAD.MOV R9, RZ, RZ, -R9 ;  /* 0x000000ffff098224 */ /* 0x000fe200078e0a09 */
[----:B------:R-:W-:Y:S01]  /*0f70*/  ISETP.GE.AND P0, PT, R7, RZ, PT ;  /* 0x000000ff0700720c */ /* 0x000fe20003f06270 */
[----:B------:R-:W-:Y:S01]  /*0f80*/  @!P6 IMAD.IADD R21, R21, 0x1, -R6 ;  /* 0x000000011515e824 */ /* 0x000fe200078e0a06 */
[----:B------:R-:W-:Y:S01]  /*0f90*/  ISETP.GT.U32.AND P6, PT, R6, R25, PT ;  /* 0x000000190600720c */ /* 0x000fe20003fc4070 */
[----:B------:R-:W-:Y:S01]  /*0fa0*/  IMAD.HI.U32 R4, R3, R39, RZ ;  /* 0x0000002703047227 */ /* 0x000fe200078e00ff */
[----:B------:R-:W-:-:S03]  /*0fb0*/  IADD3 R7, R2, 0x78, RZ ;  /* 0x0000007802077810 */ /* 0x000fc60007ffe0ff */
[----:B------:R-:W-:Y:S01]  /*0fc0*/  IMAD.MOV R4, RZ, RZ, -R4 ;  /* 0x000000ffff047224 */ /* 0x000fe200078e0a04 */
[----:B------:R-:W-:Y:S01]  /*0fd0*/  IABS R33, R7 ;  /* 0x0000000700217213 */ /* 0x000fe20000000000 */
[----:B------:R-:W-:-:S04]  /*0fe0*/  IMAD.HI.U32 R5, R3, R27, RZ ;  /* 0x0000001b03057227 */ /* 0x000fc800078e00ff */
[--C-:B------:R-:W-:Y:S02]  /*0ff0*/  @!P5 IMAD.IADD R15, R15, 0x1, -R6.reuse ;  /* 0x000000010f0fd824 */ /* 0x100fe400078e0a06 */
[----:B------:R-:W-:Y:S02]  /*1000*/  @!P6 IMAD.IADD R25, R25, 0x1, -R6 ;  /* 0x000000011919e824 */ /* 0x000fe400078e0a06 */
[C---:B------:R-:W-:Y:S01]  /*1010*/  IMAD R39, R6.reuse, R4, R39 ;  /* 0x0000000406277224 */ /* 0x040fe200078e0227 */
[----:B------:R-:W-:Y:S01]  /*1020*/  ISETP.GT.U32.AND P6, PT, R6, R15, PT ;  /* 0x0000000f0600720c */ /* 0x000fe20003fc4070 */
[----:B------:R-:W-:-:S03]  /*1030*/  IMAD.HI.U32 R4, R3, R33, RZ ;  /* 0x0000002103047227 */ /* 0x000fc600078e00ff */
[C---:B------:R-:W-:Y:S01]  /*1040*/  ISETP.GT.U32.AND P5, PT, R6.reuse, R39, PT ;  /* 0x000000270600720c */ /* 0x040fe20003fa4070 */
[----:B------:R-:W-:Y:S02]  /*1050*/  IMAD.MOV R4, RZ, RZ, -R4 ;  /* 0x000000ffff047224 */ /* 0x000fe400078e0a04 */
[----:B------:R-:W-:Y:S02]  /*1060*/  IMAD.MOV R5, RZ, RZ, -R5 ;  /* 0x000000ffff057224 */ /* 0x000fe400078e0a05 */
[----:B------:R-:W-:Y:S02]  /*1070*/  IMAD R33, R6, R4, R33 ;  /* 0x0000000406217224 */ /* 0x000fe400078e0221 */
[----:B------:R-:W-:-:S04]  /*1080*/  IMAD.HI.U32 R4, R3, R31, RZ ;  /* 0x0000001f03047227 */ /* 0x000fc800078e00ff */
[----:B------:R-:W-:Y:S01]  /*1090*/  @!P6 IMAD.IADD R15, R15, 0x1, -R6 ;  /* 0x000000010f0fe824 */ /* 0x000fe200078e0a06 */
[C---:B------:R-:W-:Y:S01]  /*10a0*/  ISETP.GT.U32.AND P6, PT, R6.reuse, R33, PT ;  /* 0x000000210600720c */ /* 0x040fe20003fc4070 */
[----:B------:R-:W-:Y:S02]  /*10b0*/  IMAD.MOV R4, RZ, RZ, -R4 ;  /* 0x000000ffff047224 */ /* 0x000fe400078e0a04 */
[C---:B------:R-:W-:Y:S02]  /*10c0*/  IMAD R27, R6.reuse, R5, R27 ;  /* 0x00000005061b7224 */ /* 0x040fe400078e021b */
[C---:B------:R-:W-:Y:S02]  /*10d0*/  IMAD R31, R6.reuse, R4, R31 ;  /* 0x00000004061f7224 */ /* 0x040fe400078e021f */
[----:B------:R-:W-:Y:S01]  /*10e0*/  @!P3 IMAD.MOV R15, RZ, RZ, -R15 ;  /* 0x000000ffff0fb224 */ /* 0x000fe200078e0a0f */
[----:B------:R-:W-:Y:S01]  /*10f0*/  ISETP.GT.U32.AND P3, PT, R6, R27, PT ;  /* 0x0000001b0600720c */ /* 0x000fe20003f64070 */
[----:B------:R-:W-:Y:S01]  /*1100*/  @!P4 IMAD.MOV R13, RZ, RZ, -R13 ;  /* 0x000000ffff0dc224 */ /* 0x000fe200078e0a0d */
[----:B------:R-:W-:Y:S01]  /*1110*/  ISETP.GE.AND P4, PT, R8, RZ, PT ;  /* 0x000000ff0800720c */ /* 0x000fe20003f86270 */
[----:B------:R-:W-:Y:S01]  /*1120*/  IMAD.HI.U32 R5, R3, R47, RZ ;  /* 0x0000002f03057227 */ /* 0x000fe200078e00ff */
[----:B------:R-:W-:-:S03]  /*1130*/  IADD3 R8, R2, 0x74, RZ ;  /* 0x0000007402087810 */ /* 0x000fc60007ffe0ff */
[--C-:B------:R-:W-:Y:S01]  /*1140*/  @!P6 IMAD.IADD R33, R33, 0x1, -R6.reuse ;  /* 0x000000012121e824 */ /* 0x100fe200078e0a06 */
[C---:B------:R-:W-:Y:S01]  /*1150*/  ISETP.GT.U32.AND P6, PT, R6.reuse, R31, PT ;  /* 0x0000001f0600720c */ /* 0x040fe20003fc4070 */
[----:B------:R-:W-:Y:S01]  /*1160*/  IMAD.MOV R5, RZ, RZ, -R5 ;  /* 0x000000ffff057224 */ /* 0x000fe200078e0a05 */
[----:B------:R-:W-:Y:S01]  /*1170*/  IABS R61, R8 ;  /* 0x00000008003d7213 */ /* 0x000fe20000000000 */
[--C-:B------:R-:W-:Y:S02]  /*1180*/  @!P5 IMAD.IADD R39, R39, 0x1, -R6.reuse ;  /* 0x000000012727d824 */ /* 0x100fe400078e0a06 */
[----:B------:R-:W-:Y:S01]  /*1190*/  @!P3 IMAD.IADD R27, R27, 0x1, -R6 ;  /* 0x000000011b1bb824 */ /* 0x000fe200078e0a06 */
[C---:B------:R-:W-:Y:S01]  /*11a0*/  ISETP.GT.U32.AND P3, PT, R6.reuse, R33, PT ;  /* 0x000000210600720c */ /* 0x040fe20003f64070 */
[----:B------:R-:W-:Y:S01]  /*11b0*/  IMAD.HI.U32 R4, R3, R61, RZ ;  /* 0x0000003d03047227 */ /* 0x000fe200078e00ff */
[----:B------:R-:W-:-:S03]  /*11c0*/  ISETP.GT.U32.AND P5, PT, R6, R39, PT ;  /* 0x000000270600720c */ /* 0x000fc60003fa4070 */
[----:B------:R-:W-:Y:S01]  /*11d0*/  @!P2 IMAD.MOV R19, RZ, RZ, -R19 ;  /* 0x000000ffff13a224 */ /* 0x000fe200078e0a13 */
[C---:B------:R-:W-:Y:S01]  /*11e0*/  ISETP.GT.U32.AND P2, PT, R6.reuse, R25, PT ;  /* 0x000000190600720c */ /* 0x040fe20003f44070 */
[----:B------:R-:W-:Y:S02]  /*11f0*/  @!P6 IMAD.IADD R31, R31, 0x1, -R6 ;  /* 0x000000011f1fe824 */ /* 0x000fe400078e0a06 */
[C---:B------:R-:W-:Y:S02]  /*1200*/  IMAD R47, R6.reuse, R5, R47 ;  /* 0x00000005062f7224 */ /* 0x040fe400078e022f */
[----:B------:R-:W-:Y:S01]  /*1210*/  IMAD.MOV R4, RZ, RZ, -R4 ;  /* 0x000000ffff047224 */ /* 0x000fe200078e0a04 */
[C---:B------:R-:W-:Y:S01]  /*1220*/  ISETP.GT.U32.AND P6, PT, R6.reuse, R31, PT ;  /* 0x0000001f0600720c */ /* 0x040fe20003fc4070 */
[----:B------:R-:W-:Y:S01]  /*1230*/  @!P3 IMAD.IADD R33, R33, 0x1, -R6 ;  /* 0x000000012121b824 */ /* 0x000fe200078e0a06 */
[C---:B------:R-:W-:Y:S01]  /*1240*/  ISETP.GT.U32.AND P3, PT, R6.reuse, R47, PT ;  /* 0x0000002f0600720c */ /* 0x040fe20003f64070 */
[----:B------:R-:W-:-:S02]  /*1250*/  IMAD R61, R6, R4, R61 ;  /* 0x00000004063d7224 */ /* 0x000fc400078e023d */
[--C-:B------:R-:W-:Y:S01]  /*1260*/  @!P5 IMAD.IADD R39, R39, 0x1, -R6.reuse ;  /* 0x000000012727d824 */ /* 0x100fe200078e0a06 */
[----:B------:R-:W-:Y:S01]  /*1270*/  ISETP.GE.AND P5, PT, R11, RZ, PT ;  /* 0x000000ff0b00720c */ /* 0x000fe20003fa6270 */
[--C-:B------:R-:W-:Y:S01]  /*1280*/  @!P2 IMAD.IADD R25, R25, 0x1, -R6.reuse ;  /* 0x000000011919a824 */ /* 0x100fe200078e0a06 */
[----:B------:R-:W-:Y:S01]  /*1290*/  ISETP.GE.AND P2, PT, R10, RZ, PT ;  /* 0x000000ff0a00720c */ /* 0x000fe20003f46270 */
[----:B------:R-:W-:Y:S01]  /*12a0*/  @!P1 IMAD.MOV R21, RZ, RZ, -R21 ;  /* 0x000000ffff159224 */ /* 0x000fe200078e0a15 */
[C---:B------:R-:W-:Y:S01]  /*12b0*/  IADD3 R10, R2.reuse, 0x73, RZ ;  /* 0x00000073020a7810 */ /* 0x040fe20007ffe0ff */
[----:B------:R-:W-:Y:S01]  /*12c0*/  @!P0 IMAD.MOV R25, RZ, RZ, -R25 ;  /* 0x000000ffff198224 */ /* 0x000fe200078e0a19 */
[----:B------:R-:W-:Y:S01]  /*12d0*/  IADD3 R11, R2, 0x72, RZ ;  /* 0x00000072020b7810 */ /* 0x000fe20007ffe0ff */
[--C-:B------:R-:W-:Y:S01]  /*12e0*/  @!P6 IMAD.IADD R31, R31, 0x1, -R6.reuse ;  /* 0x000000011f1fe824 */ /* 0x100fe200078e0a06 */
[C---:B------:R-:W-:Y:S01]  /*12f0*/  ISETP.GT.U32.AND P6, PT, R6.reuse, R61, PT ;  /* 0x0000003d0600720c */ /* 0x040fe20003fc4070 */
[----:B------:R-:W-:Y:S01]  /*1300*/  @!P3 IMAD.IADD R47, R47, 0x1, -R6 ;  /* 0x000000012f2fb824 */ /* 0x000fe200078e0a06 */
[----:B------:R-:W-:Y:S01]  /*1310*/  IABS R59, R10 ;  /* 0x0000000a003b7213 */ /* 0x000fe20000000000 */
[----:B------:R-:W-:Y:S01]  /*1320*/  @!P4 IMAD.MOV R39, RZ, RZ, -R39 ;  /* 0x000000ffff27c224 */ /* 0x000fe200078e0a27 */
[----:B------:R-:W-:Y:S01]  /*1330*/  ISETP.GE.AND P1, PT, R7, RZ, PT ;  /* 0x000000ff0700720c */ /* 0x000fe20003f26270 */
[----:B------:R-:W-:Y:S01]  /*1340*/  IMAD.HI.U32 R7, R3, R63, RZ ;  /* 0x0000003f03077227 */ /* 0x000fe200078e00ff */
[----:B------:R-:W-:-:S02]  /*1350*/  ISETP.GT.U32.AND P0, PT, R6, R27, PT ;  /* 0x0000001b0600720c */ /* 0x000fc40003f04070 */
[----:B------:R-:W-:Y:S01]  /*1360*/  IABS R105, R11 ;  /* 0x0000000b00697213 */ /* 0x000fe20000000000 */
[----:B------:R-:W-:Y:S01]  /*1370*/  IMAD.HI.U32 R4, R3, R59, RZ ;  /* 0x0000003b03047227 */ /* 0x000fe200078e00ff */
[----:B------:R-:W-:Y:S02]  /*1380*/  ISETP.GE.AND P3, PT, R8, RZ, PT ;  /* 0x000000ff0800720c */ /* 0x000fe40003f66270 */
[----:B------:R-:W-:Y:S01]  /*1390*/  IADD3 R8, R2, 0x70, RZ ;  /* 0x0000007002087810 */ /* 0x000fe20007ffe0ff */
[----:B------:R-:W-:Y:S01]  /*13a0*/  @!P6 IMAD.IADD R61, R61, 0x1, -R6 ;  /* 0x000000013d3de824 */ /* 0x000fe200078e0a06 */
[----:B------:R-:W-:Y:S01]  /*13b0*/  ISETP.GT.U32.AND P6, PT, R6, R47, PT ;  /* 0x0000002f0600720c */ /* 0x000fe20003fc4070 */
[----:B------:R-:W-:Y:S01]  /*13c0*/  IMAD.MOV R7, RZ, RZ, -R7 ;  /* 0x000000ffff077224 */ /* 0x000fe200078e0a07 */
[----:B------:R-:W-:Y:S01]  /*13d0*/  IABS R107, R8 ;  /* 0x00000008006b7213 */ /* 0x000fe20000000000 */
[----:B------:R-:W-:-:S04]  /*13e0*/  IMAD.HI.U32 R5, R3, R105, RZ ;  /* 0x0000006903057227 */ /* 0x000fc800078e00ff */
[----:B------:R-:W-:Y:S02]  /*13f0*/  IMAD.MOV R4, RZ, RZ, -R4 ;  /* 0x000000ffff047224 */ /* 0x000fe400078e0a04 */
[----:B------:R-:W-:Y:S01]  /*1400*/  IMAD R63, R6, R7, R63 ;  /* 0x00000007063f7224 */ /* 0x000fe200078e023f */
[----:B------:R-:W-:Y:S01]  /*1410*/  IADD3 R7, R2, 0x6f, RZ ;  /* 0x0000006f02077810 */ /* 0x000fe20007ffe0ff */
[----:B------:R-:W-:Y:S02]  /*1420*/  IMAD.MOV R5, RZ, RZ, -R5 ;  /* 0x000000ffff057224 */ /* 0x000fe400078e0a05 */
[C---:B------:R-:W-:Y:S01]  /*1430*/  IMAD R59, R6.reuse, R4, R59 ;  /* 0x00000004063b7224 */ /* 0x040fe200078e023b */
[----:B------:R-:W-:Y:S01]  /*1440*/  IABS R109, R7 ;  /* 0x00000007006d7213 */ /* 0x000fe20000000000 */
[--C-:B------:R-:W-:Y:S01]  /*1450*/  @!P6 IMAD.IADD R47, R47, 0x1, -R6.reuse ;  /* 0x000000012f2fe824 */ /* 0x100fe200078e0a06 */
[C---:B------:R-:W-:Y:S01]  /*1460*/  ISETP.GT.U32.AND P6, PT, R6.reuse, R63, PT ;  /* 0x0000003f0600720c */ /* 0x040fe20003fc4070 */
[----:B------:R-:W-:Y:S01]  /*1470*/  @!P0 IMAD.IADD R27, R27, 0x1, -R6 ;  /* 0x000000011b1b8824 */ /* 0x000fe200078e0a06 */
[C---:B------:R-:W-:Y:S01]  /*1480*/  ISETP.GT.U32.AND P4, PT, R6.reuse, R59, PT ;  /* 0x0000003b0600720c */ /* 0x040fe20003f84070 */
[----:B------:R-:W-:Y:S01]  /*1490*/  IMAD R105, R6, R5, R105 ;  /* 0x0000000506697224 */ /* 0x000fe200078e0269 */
[----:B------:R-:W-:Y:S01]  /*14a0*/  ISETP.GE.AND P0, PT, R12, RZ, PT ;  /* 0x000000ff0c00720c */ /* 0x000fe20003f06270 */
[----:B------:R-:W-:Y:S01]  /*14b0*/  @!P1 IMAD.MOV R33, RZ, RZ, -R33 ;  /* 0x000000ffff219224 */ /* 0x000fe200078e0a21 */
[C---:B------:R-:W-:Y:S01]  /*14c0*/  ISETP.GT.U32.AND P1, PT, R6.reuse, R61, PT ;  /* 0x0000003d0600720c */ /* 0x040fe20003f24070 */
[----:B------:R-:W-:Y:S01]  /*14d0*/  @!P2 IMAD.MOV R27, RZ, RZ, -R27 ;  /* 0x000000ffff1ba224 */ /* 0x000fe200078e0a1b */
[----:B------:R-:W-:Y:S01]  /*14e0*/  ISETP.GT.U32.AND P2, PT, R6, R105, PT ;  /* 0x000000690600720c */ /* 0x000fe20003f44070 */
[----:B------:R-:W-:Y:S01]  /*14f0*/  IMAD.HI.U32 R4, R3, R107, RZ ;  /* 0x0000006b03047227 */ /* 0x000fe200078e00ff */
[----:B------:R-:W-:-:S03]  /*1500*/  IADD3 R12, R2, 0x65, RZ ;  /* 0x00000065020c7810 */ /* 0x000fc60007ffe0ff */
[----:B------:R-:W-:Y:S01]  /*1510*/  IMAD.MOV R5, RZ, RZ, -R4 ;  /* 0x000000ffff057224 */ /* 0x000fe200078e0a04 */
[----:B------:R-:W-:Y:S01]  /*1520*/  IABS R129, R12 ;  /* 0x0000000c00817213 */ /* 0x000fe20000000000 */
[--C-:B------:R-:W-:Y:S02]  /*1530*/  @!P6 IMAD.IADD R63, R63, 0x1, -R6.reuse ;  /* 0x000000013f3fe824 */ /* 0x100fe400078e0a06 */
[--C-:B------:R-:W-:Y:S01]  /*1540*/  @!P4 IMAD.IADD R59, R59, 0x1, -R6.reuse ;  /* 0x000000013b3bc824 */ /* 0x100fe200078e0a06 */
[----:B------:R-:W-:Y:S01]  /*1550*/  ISETP.GE.AND P4, PT, R16, RZ, PT ;  /* 0x000000ff1000720c */ /* 0x000fe20003f86270 */
[--C-:B------:R-:W-:Y:S01]  /*1560*/  @!P1 IMAD.IADD R61, R61, 0x1, -R6.reuse ;  /* 0x000000013d3d9824 */ /* 0x100fe200078e0a06 */
[----:B------:R-:W-:Y:S01]  /*1570*/  ISETP.GE.AND P1, PT, R11, RZ, PT ;  /* 0x000000ff0b00720c */ /* 0x000fe20003f26270 */
[----:B------:R-:W-:Y:S01]  /*1580*/  IMAD R107, R6, R5, R107 ;  /* 0x00000005066b7224 */ /* 0x000fe200078e026b */
[----:B------:R-:W-:Y:S01]  /*1590*/  IADD3 R11, R2, 0x6d, RZ ;  /* 0x0000006d020b7810 */ /* 0x000fe20007ffe0ff */
[----:B------:R-:W-:Y:S01]  /*15a0*/  @!P0 IMAD.MOV R47, RZ, RZ, -R47 ;  /* 0x000000ffff2f8224 */ /* 0x000fe200078e0a2f */
[C---:B------:R-:W-:Y:S01]  /*15b0*/  ISETP.GT.U32.AND P0, PT, R6.reuse, R63, PT ;  /* 0x0000003f0600720c */ /* 0x040fe20003f04070 */
[----:B------:R-:W-:Y:S01]  /*15c0*/  @!P2 IMAD.IADD R105, R105, 0x1, -R6 ;  /* 0x000000016969a824 */ /* 0x000fe200078e0a06 */
[C---:B------:R-:W-:Y:S01]  /*15d0*/  ISETP.GT.U32.AND P2, PT, R6.reuse, R59, PT ;  /* 0x0000003b0600720c */ /* 0x040fe20003f44070 */
[----:B------:R-:W-:Y:S01]  /*15e0*/  @!P3 IMAD.MOV R61, RZ, RZ, -R61 ;  /* 0x000000ffff3db224 */ /* 0x000fe200078e0a3d */
[----:B------:R-:W-:Y:S01]  /*15f0*/  ISETP.GT.U32.AND P3, PT, R6, R107, PT ;  /* 0x0000006b0600720c */ /* 0x000fe20003f64070 */
[----:B------:R-:W-:Y:S01]  /*1600*/  @!P5 IMAD.MOV R31, RZ, RZ, -R31 ;  /* 0x000000ffff1fd224 */ /* 0x000fe200078e0a1f */
[----:B------:R-:W-:Y:S01]  /*1610*/  ISETP.GE.AND P5, PT, R10, RZ, PT ;  /* 0x000000ff0a00720c */ /* 0x000fe20003fa6270 */
[----:B------:R-:W-:Y:S01]  /*1620*/  IMAD.HI.U32 R4, R3, R109, RZ ;  /* 0x0000006d03047227 */ /* 0x000fe200078e00ff */
[----:B------:R-:W-:-:S02]  /*1630*/  ISETP.GT.U32.AND P6, PT, R6, R105, PT ;  /* 0x000000690600720c */ /* 0x000fc40003fc4070 */
[----:B------:R-:W-:Y:S01]  /*1640*/  IADD3 R10, R2, 0x6e, RZ ;  /* 0x0000006e020a7810 */ /* 0x000fe20007ffe0ff */
[----:B------:R-:W-:Y:S01]  /*1650*/  IMAD.MOV R4, RZ, RZ, -R4 ;  /* 0x000000ffff047224 */ /* 0x000fe200078e0a04 */
[----:B------:R-:W-:Y:S01]  /*1660*/  IABS R113, R11 ;  /* 0x0000000b00717213 */ /* 0x000fe20000000000 */
[--C-:B------:R-:W-:Y:S01]  /*1670*/  @!P0 IMAD.IADD R63, R63, 0x1, -R6.reuse ;  /* 0x000000013f3f8824 */ /* 0x100fe200078e0a06 */
[----:B------:R-:W-:Y:S01]  /*1680*/  IABS R111, R10 ;  /* 0x0000000a006f7213 */ /* 0x000fe20000000000 */
[----:B------:R-:W-:Y:S01]  /*1690*/  IMAD R109, R6, R4, R109 ;  /* 0x00000004066d7224 */ /* 0x000fe200078e026d */
[----:B------:R-:W-:Y:S01]  /*16a0*/  ISETP.GE.AND P0, PT, R7, RZ, PT ;  /* 0x000000ff0700720c */ /* 0x000fe20003f06270 */
[--C-:B------:R-:W-:Y:S01]  /*16b0*/  @!P2 IMAD.IADD R59, R59, 0x1, -R6.reuse ;  /* 0x000000013b3ba824 */ /* 0x100fe200078e0a06 */
[----:B------:R-:W-:Y:S01]  /*16c0*/  IADD3 R7, R2, 0x6c, RZ ;  /* 0x0000006c02077810 */ /* 0x000fe20007ffe0ff */
[----:B------:R-:W-:Y:S01]  /*16d0*/  @!P3 IMAD.IADD R107, R107, 0x1, -R6 ;  /* 0x000000016b6bb824 */ /* 0x000fe200078e0a06 */
[----:B------:R-:W-:Y:S01]  /*16e0*/  ISETP.GE.AND P2, PT, R8, RZ, PT ;  /* 0x000000ff0800720c */ /* 0x000fe20003f46270 */
[----:B------:R-:W-:Y:S01]  /*16f0*/  IMAD.HI.U32 R4, R3, R111, RZ ;  /* 0x0000006f03047227 */ /* 0x000fe200078e00ff */
[----:B------:R-:W-:-:S02]  /*1700*/  IABS R115, R7 ;  /* 0x0000000700737213 */ /* 0x000fc40000000000 */
[----:B------:R-:W-:Y:S01]  /*1710*/  IADD3 R8, R2, 0x6a, RZ ;  /* 0x0000006a02087810 */ /* 0x000fe20007ffe0ff */
[----:B------:R-:W-:Y:S01]  /*1720*/  @!P6 IMAD.IADD R105, R105, 0x1, -R6 ;  /* 0x000000016969e824 */ /* 0x000fe200078e0a06 */
[C---:B------:R-:W-:Y:S01]  /*1730*/  ISETP.GT.U32.AND P6, PT, R6.reuse, R109, PT ;  /* 0x0000006d0600720c */ /* 0x040fe20003fc4070 */
[----:B------:R-:W-:Y:S01]  /*1740*/  @!P5 IMAD.MOV R59, RZ, RZ, -R59 ;  /* 0x000000ffff3bd224 */ /* 0x000fe200078e0a3b */
[----:B------:R-:W-:Y:S01]  /*1750*/  ISETP.GT.U32.AND P5, PT, R6, R107, PT ;  /* 0x0000006b0600720c */ /* 0x000fe20003fa4070 */
[----:B------:R-:W-:Y:S01]  /*1760*/  IMAD.MOV R4, RZ, RZ, -R4 ;  /* 0x000000ffff047224 */ /* 0x000fe200078e0a04 */
[----:B------:R-:W-:Y:S01]  /*1770*/  IABS R119, R8 ;  /* 0x0000000800777213 */ /* 0x000fe20000000000 */
[C---:B------:R-:W-:Y:S01]  /*1780*/  IMAD.HI.U32 R5, R3.reuse, R113, RZ ;  /* 0x0000007103057227 */ /* 0x040fe200078e00ff */
[----:B------:R-:W-:Y:S02]  /*1790*/  ISETP.GE.AND P3, PT, R10, RZ, PT ;  /* 0x000000ff0a00720c */ /* 0x000fe40003f66270 */
[----:B------:R-:W-:Y:S01]  /*17a0*/  IADD3 R10, R2, 0x69, RZ ;  /* 0x00000069020a7810 */ /* 0x000fe20007ffe0ff */
[----:B------:R-:W-:Y:S01]  /*17b0*/  IMAD R111, R6, R4, R111 ;  /* 0x00000004066f7224 */ /* 0x000fe200078e026f */
[----:B------:R-:W-:Y:S01]  /*17c0*/  IADD3 R16, R2, 0x62, RZ ;  /* 0x0000006202107810 */ /* 0x000fe20007ffe0ff */
[----:B------:R-:W-:Y:S01]  /*17d0*/  IMAD.HI.U32 R4, R3, R115, RZ ;  /* 0x0000007303047227 */ /* 0x000fe200078e00ff */
[----:B------:R-:W-:-:S02]  /*17e0*/  IABS R121, R10 ;  /* 0x0000000a00797213 */ /* 0x000fc40000000000 */
[----:B------:R-:W-:Y:S01]  /*17f0*/  IABS R135, R16 ;  /* 0x0000001000877213 */ /* 0x000fe20000000000 */
[----:B------:R-:W-:Y:S02]  /*1800*/  IMAD.MOV R4, RZ, RZ, -R4 ;  /* 0x000000ffff047224 */ /* 0x000fe400078e0a04 */
[--C-:B------:R-:W-:Y:S02]  /*1810*/  @!P6 IMAD.IADD R109, R109, 0x1, -R6.reuse ;  /* 0x000000016d6de824 */ /* 0x100fe400078e0a06 */
[----:B------:R-:W-:Y:S02]  /*1820*/  @!P5 IMAD.IADD R107, R107, 0x1, -R6 ;  /* 0x000000016b6bd824 */ /* 0x000fe400078e0a06 */
[C---:B------:R-:W-:Y:S01]  /*1830*/  IMAD R115, R6.reuse, R4, R115 ;  /* 0x0000000406737224 */ /* 0x040fe200078e0273 */
[C---:B------:R-:W-:Y:S01]  /*1840*/  ISETP.GT.U32.AND P6, PT, R6.reuse, R109, PT ;  /* 0x0000006d0600720c */ /* 0x040fe20003fc4070 */
[----:B------:R-:W-:Y:S02]  /*1850*/  @!P2 IMAD.MOV R107, RZ, RZ, -R107 ;  /* 0x000000ffff6ba224 */ /* 0x000fe400078e0a6b */
[----:B------:R-:W-:Y:S01]  /*1860*/  IMAD.MOV R5, RZ, RZ, -R5 ;  /* 0x000000ffff057224 */ /* 0x000fe200078e0a05 */
[C---:B------:R-:W-:Y:S01]  /*1870*/  ISETP.GT.U32.AND P2, PT, R6.reuse, R115, PT ;  /* 0x000000730600720c */ /* 0x040fe20003f44070 */
[----:B------:R-:W-:Y:S01]  /*1880*/  @!P1 IMAD.MOV R105, RZ, RZ, -R105 ;  /* 0x000000ffff699224 */ /* 0x000fe200078e0a69 */
[C---:B------:R-:W-:Y:S01]  /*1890*/  ISETP.GT.U32.AND P1, PT, R6.reuse, R111, PT ;  /* 0x0000006f0600720c */ /* 0x040fe20003f24070 */
[----:B------:R-:W-:Y:S01]  /*18a0*/  IMAD R113, R6, R5, R113 ;  /* 0x0000000506717224 */ /* 0x000fe200078e0271 */
[----:B------:R-:W-:Y:S01]  /*18b0*/  IADD3 R5, R2, 0x6b, RZ ;  /* 0x0000006b02057810 */ /* 0x000fe20007ffe0ff */
[----:B------:R-:W-:Y:S01]  /*18c0*/  @!P4 IMAD.MOV R63, RZ, RZ, -R63 ;  /* 0x000000ffff3fc224 */ /* 0x000fe200078e0a3f */
[----:B------:R-:W-:-:S02]  /*18d0*/  ISETP.GE.AND P4, PT, R11, RZ, PT ;  /* 0x000000ff0b00720c */ /* 0x000fc40003f86270 */
[----:B------:R-:W-:Y:S01]  /*18e0*/  ISETP.GT.U32.AND P5, PT, R6, R113, PT ;  /* 0x000000710600720c */ /* 0x000fe20003fa4070 */
[--C-:B------:R-:W-:Y:S01]  /*18f0*/  @!P6 IMAD.IADD R109, R109, 0x1, -R6.reuse ;  /* 0x000000016d6de824 */ /* 0x100fe200078e0a06 */
[----:B------:R-:W-:Y:S02]  /*1900*/  IABS R117, R5 ;  /* 0x0000000500757213 */ /* 0x000fe40000000000 */
[----:B------:R-:W-:Y:S01]  /*1910*/  ISETP.GE.AND P6, PT, R7, RZ, PT ;  /* 0x000000ff0700720c */ /* 0x000fe20003fc6270 */
[----:B------:R-:W-:Y:S01]  /*1920*/  @!P2 IMAD.IADD R115, R115, 0x1, -R6 ;  /* 0x000000017373a824 */ /* 0x000fe200078e0a06 */
[----:B------:R-:W-:Y:S01]  /*1930*/  IADD3 R11, R2, 0x66, RZ ;  /* 0x00000066020b7810 */ /* 0x000fe20007ffe0ff */
[----:B------:R-:W-:Y:S01]  /*1940*/  @!P0 IMAD.MOV R109, RZ, RZ, -R109 ;  /* 0x000000ffff6d8224 */ /* 0x000fe200078e0a6d */
[----:B------:R-:W-:Y:S01]  /*1950*/  ISETP.GE.AND P0, PT, R5, RZ, PT ;  /* 0x000000ff0500720c */ /* 0x000fe20003f06270 */
[----:B------:R-:W-:Y:S01]  /*1960*/  IMAD.HI.U32 R5, R3, R119, RZ ;  /* 0x0000007703057227 */ /* 0x000fe200078e00ff */
[----:B------:R-:W-:-:S02]  /*1970*/  ISETP.GT.U32.AND P2, PT, R6, R115, PT ;  /* 0x000000730600720c */ /* 0x000fc40003f44070 */
[----:B------:R-:W-:Y:S01]  /*1980*/  IABS R127, R11 ;  /* 0x0000000b007f7213 */ /* 0x000fe20000000000 */
[--C-:B------:R-:W-:Y:S02]  /*1990*/  @!P1 IMAD.IADD R111, R111, 0x1, -R6.reuse ;  /* 0x000000016f6f9824 */ /* 0x100fe400078e0a06 */
[----:B------:R-:W-:Y:S02]  /*19a0*/  IMAD.MOV R5, RZ, RZ, -R5 ;  /* 0x000000ffff057224 */ /* 0x000fe400078e0a05 */
[----:B------:R-:W-:Y:S01]  /*19b0*/  @!P5 IMAD.IADD R113, R113, 0x1, -R6 ;  /* 0x000000017171d824 */ /* 0x000fe200078e0a06 */
[C---:B------:R-:W-:Y:S01]  /*19c0*/  ISETP.GT.U32.AND P1, PT, R6.reuse, R111, PT ;  /* 0x0000006f0600720c */ /* 0x040fe20003f24070 */
[C---:B------:R-:W-:Y:S02]  /*19d0*/  IMAD R119, R6.reuse, R5, R119 ;  /* 0x0000000506777224 */ /* 0x040fe400078e0277 */
[----:B------:R-:W-:Y:S01]  /*19e0*/  IMAD.HI.U32 R4, R3, R117, RZ ;  /* 0x0000007503047227 */ /* 0x000fe200078e00ff */
[----:B------:R-:W-:-:S03]  /*19f0*/  ISETP.GT.U32.AND P5, PT, R6, R113, PT ;  /* 0x000000710600720c */ /* 0x000fc60003fa4070 */
[----:B------:R-:W-:Y:S01]  /*1a00*/  @!P2 IMAD.IADD R115, R115, 0x1, -R6 ;  /* 0x000000017373a824 */ /* 0x000fe200078e0a06 */
[----:B------:R-:W-:Y:S01]  /*1a10*/  ISETP.GT.U32.AND P2, PT, R6, R119, PT ;  /* 0x000000770600720c */ /* 0x000fe20003f44070 */
[----:B------:R-:W-:Y:S02]  /*1a20*/  IMAD.MOV R4, RZ, RZ, -R4 ;  /* 0x000000ffff047224 */ /* 0x000fe400078e0a04 */
[----:B------:R-:W-:-:S04]  /*1a30*/  IMAD.HI.U32 R7, R3, R121, RZ ;  /* 0x0000007903077227 */ /* 0x000fc800078e00ff */
[--C-:B------:R-:W-:Y:S01]  /*1a40*/  @!P1 IMAD.IADD R111, R111, 0x1, -R6.reuse ;  /* 0x000000016f6f9824 */ /* 0x100fe200078e0a06 */
[----:B------:R-:W-:Y:S01]  /*1a50*/  ISETP.GE.AND P1, PT, R8, RZ, PT ;  /* 0x000000ff0800720c */ /* 0x000fe20003f26270 */
[----:B------:R-:W-:Y:S01]  /*1a60*/  IMAD R117, R6, R4, R117 ;  /* 0x0000000406757224 */ /* 0x000fe200078e0275 */
[----:B------:R-:W-:Y:S01]  /*1a70*/  IADD3 R4, R2, 0x68, RZ ;  /* 0x0000006802047810 */ /* 0x000fe20007ffe0ff */
[--C-:B------:R-:W-:Y:S01]  /*1a80*/  @!P5 IMAD.IADD R113, R113, 0x1, -R6.reuse ;  /* 0x000000017171d824 */ /* 0x100fe200078e0a06 */
[----:B------:R-:W-:Y:S01]  /*1a90*/  ISETP.GE.AND P5, PT, R10, RZ, PT ;  /* 0x000000ff0a00720c */ /* 0x000fe20003fa6270 */
[----:B------:R-:W-:Y:S01]  /*1aa0*/  @!P3 IMAD.MOV R111, RZ, RZ, -R111 ;  /* 0x000000ffff6fb224 */ /* 0x000fe200078e0a6f */
[----:B------:R-:W-:Y:S01]  /*1ab0*/  ISETP.GT.U32.AND P3, PT, R6, R117, PT ;  /* 0x000000750600720c */ /* 0x000fe20003f64070 */
[----:B------:R-:W-:Y:S01]  /*1ac0*/  IMAD.MOV R7, RZ, RZ, -R7 ;  /* 0x000000ffff077224 */ /* 0x000fe200078e0a07 */
[----:B------:R-:W-:Y:S01]  /*1ad0*/  IADD3 R10, R2, 0x67, RZ ;  /* 0x00000067020a7810 */ /* 0x000fe20007ffe0ff */
[----:B------:R-:W-:Y:S01]  /*1ae0*/  @!P2 IMAD.IADD R119, R119, 0x1, -R6 ;  /* 0x000000017777a824 */ /* 0x000fe200078e0a06 */
[----:B------:R-:W-:Y:S01]  /*1af0*/  IABS R123, R4 ;  /* 0x00000004007b7213 */ /* 0x000fe20000000000 */
[----:B------:R-:W-:Y:S01]  /*1b00*/  IMAD R121, R6, R7, R121 ;  /* 0x0000000706797224 */ /* 0x000fe200078e0279 */
[----:B------:R-:W-:Y:S01]  /*1b10*/  IABS R125, R10 ;  /* 0x0000000a007d7213 */ /* 0x000fe20000000000 */
[----:B------:R-:W-:Y:S01]  /*1b20*/  @!P4 IMAD.MOV R113, RZ, RZ, -R113 ;  /* 0x000000ffff71c224 */ /* 0x000fe200078e0a71 */
[----:B------:R-:W-:Y:S01]  /*1b30*/  ISETP.GE.AND P4, PT, R4, RZ, PT ;  /* 0x000000ff0400720c */ /* 0x000fe20003f86270 */
[----:B------:R-:W-:Y:S01]  /*1b40*/  IMAD.HI.U32 R4, R3, R123, RZ ;  /* 0x0000007b03047227 */ /* 0x000fe200078e00ff */
[----:B------:R-:W-:-:S03]  /*1b50*/  ISETP.GT.U32.AND P2, PT, R6, R119, PT ;  /* 0x000000770600720c */ /* 0x000fc60003f44070 */
[----:B------:R-:W-:Y:S01]  /*1b60*/  @!P6 IMAD.MOV R115, RZ, RZ, -R115 ;  /* 0x000000ffff73e224 */ /* 0x000fe200078e0a73 */
[----:B------:R-:W-:Y:S01]  /*1b70*/  ISETP.GT.U32.AND P6, PT, R6, R121, PT ;  /* 0x000000790600720c */ /* 0x000fe20003fc4070 */
[----:B------:R-:W-:-:S04]  /*1b80*/  IMAD.HI.U32 R5, R3, R125, RZ ;  /* 0x0000007d03057227 */ /* 0x000fc800078e00ff */
[----:B------:R-:W-:Y:S02]  /*1b90*/  IMAD.MOV R4, RZ, RZ, -R4 ;  /* 0x000000ffff047224 */ /* 0x000fe400078e0a04 */
[--C-:B------:R-:W-:Y:S02]  /*1ba0*/  @!P3 IMAD.IADD R117, R117, 0x1, -R6.reuse ;  /* 0x000000017575b824 */ /* 0x100fe400078e0a06 */
[----:B------:R-:W-:Y:S02]  /*1bb0*/  IMAD.MOV R5, RZ, RZ, -R5 ;  /* 0x000000ffff057224 */ /* 0x000fe400078e0a05 */
[C---:B------:R-:W-:Y:S01]  /*1bc0*/  IMAD R123, R6.reuse, R4, R123 ;  /* 0x00000004067b7224 */ /* 0x040fe200078e027b */
[C---:B------:R-:W-:Y:S01]  /*1bd0*/  ISETP.GT.U32.AND P3, PT, R6.reuse, R117, PT ;  /* 0x000000750600720c */ /* 0x040fe20003f64070 */
[C---:B------:R-:W-:Y:S02]  /*1be0*/  IMAD R125, R6.reuse, R5, R125 ;  /* 0x00000005067d7224 */ /* 0x040fe400078e027d */
[----:B------:R-:W-:Y:S01]  /*1bf0*/  @!P2 IMAD.IADD R119, R119, 0x1, -R6 ;  /* 0x000000017777a824 */ /* 0x000fe200078e0a06 */
[----:B------:R-:W-:Y:S01]  /*1c00*/  ISETP.GT.U32.AND P2, PT, R6, R123, PT ;  /* 0x0000007b0600720c */ /* 0x000fe20003f44070 */
[----:B------:R-:W-:-:S04]  /*1c10*/  IMAD.HI.U32 R8, R3, R129, RZ ;  /* 0x0000008103087227 */ /* 0x000fc800078e00ff */
[----:B------:R-:W-:Y:S01]  /*1c20*/  @!P6 IMAD.IADD R121, R121, 0x1, -R6 ;  /* 0x000000017979e824 */ /* 0x000fe200078e0a06 */
[----:B------:R-:W-:Y:S01]  /*1c30*/  ISETP.GT.U32.AND P6, PT, R6, R125, PT ;  /* 0x0000007d0600720c */ /* 0x000fe20003fc4070 */
[----:B------:R-:W-:Y:S02]  /*1c40*/  IMAD.MOV R8, RZ, RZ, -R8 ;  /* 0x000000ffff087224 */ /* 0x000fe400078e0a08 */
[--C-:B------:R-:W-:Y:S01]  /*1c50*/  @!P3 IMAD.IADD R117, R117, 0x1, -R6.reuse ;  /* 0x000000017575b824 */ /* 0x100fe200078e0a06 */
[----:B------:R-:W-:Y:S01]  /*1c60*/  ISETP.GE.AND P3, PT, R10, RZ, PT ;  /* 0x000000ff0a00720c */ /* 0x000fe20003f66270 */
[----:B------:R-:W-:Y:S01]  /*1c70*/  IMAD R129, R6, R8, R129 ;  /* 0x0000000806817224 */ /* 0x000fe200078e0281 */
[C---:B------:R-:W-:Y:S01]  /*1c80*/  IADD3 R8, R2.reuse, 0x64, RZ ;  /* 0x0000006402087810 */ /* 0x040fe20007ffe0ff */
[----:B------:R-:W-:Y:S01]  /*1c90*/  @!P2 IMAD.IADD R123, R123, 0x1, -R6 ;  /* 0x000000017b7ba824 */ /* 0x000fe200078e0a06 */
[----:B------:R-:W-:Y:S01]  /*1ca0*/  IADD3 R10, R2, 0x63, RZ ;  /* 0x00000063020a7810 */ /* 0x000fe20007ffe0ff */
[----:B------:R-:W-:Y:S01]  /*1cb0*/  IMAD.HI.U32 R7, R3, R127, RZ ;  /* 0x0000007f03077227 */ /* 0x000fe200078e00ff */
[----:B------:R-:W-:-:S02]  /*1cc0*/  IABS R131, R8 ;  /* 0x0000000800837213 */ /* 0x000fc40000000000 */
[C---:B------:R-:W-:Y:S01]  /*1cd0*/  ISETP.GT.U32.AND P2, PT, R6.reuse, R121, PT ;  /* 0x000000790600720c */ /* 0x040fe20003f44070 */
[----:B------:R-:W-:Y:S01]  /*1ce0*/  @!P6 IMAD.IADD R125, R125, 0x1, -R6 ;  /* 0x000000017d7de824 */ /* 0x000fe200078e0a06 */
[----:B------:R-:W-:Y:S01]  /*1cf0*/  IABS R133, R10 ;  /* 0x0000000a00857213 */ /* 0x000fe20000000000 */
[----:B------:R-:W-:Y:S01]  /*1d00*/  @!P0 IMAD.MOV R117, RZ, RZ, -R117 ;  /* 0x000000ffff758224 */ /* 0x000fe200078e0a75 */
[C---:B------:R-:W-:Y:S01]  /*1d10*/  ISETP.GT.U32.AND P0, PT, R6.reuse, R123, PT ;  /* 0x0000007b0600720c */ /* 0x040fe20003f04070 */
[----:B------:R-:W-:Y:S01]  /*1d20*/  IMAD.MOV R7, RZ, RZ, -R7 ;  /* 0x000000ffff077224 */ /* 0x000fe200078e0a07 */
[----:B------:R-:W-:Y:S01]  /*1d30*/  ISETP.GT.U32.AND P6, PT, R6, R125, PT ;  /* 0x0000007d0600720c */ /* 0x000fe20003fc4070 */
[----:B------:R-:W-:-:S04]  /*1d40*/  IMAD.HI.U32 R4, R3, R131, RZ ;  /* 0x0000008303047227 */ /* 0x000fc800078e00ff */
[----:B------:R-:W-:Y:S02]  /*1d50*/  IMAD R127, R6, R7, R127 ;  /* 0x00000007067f7224 */ /* 0x000fe400078e027f */
[----:B------:R-:W-:-:S04]  /*1d60*/  IMAD.HI.U32 R5, R3, R133, RZ ;  /* 0x0000008503057227 */ /* 0x000fc800078e00ff */
[----:B------:R-:W-:Y:S02]  /*1d70*/  IMAD.MOV R4, RZ, RZ, -R4 ;  /* 0x000000ffff047224 */ /* 0x000fe400078e0a04 */
[----:B------:R-:W-:Y:S02]  /*1d80*/  IMAD.MOV R7, RZ, RZ, -R5 ;  /* 0x000000ffff077224 */ /* 0x000fe400078e0a05 */
[----:B------:R-:W-:Y:S01]  /*1d90*/  @!P1 IMAD.MOV R119, RZ, RZ, -R119 ;  /* 0x000000ffff779224 */ /* 0x000fe200078e0a77 */
[C---:B------:R-:W-:Y:S01]  /*1da0*/  ISETP.GT.U32.AND P1, PT, R6.reuse, R127, PT ;  /* 0x0000007f0600720c */ /* 0x040fe20003f24070 */
[--C-:B------:R-:W-:Y:S01]  /*1db0*/  @!P2 IMAD.IADD R121, R121, 0x1, -R6.reuse ;  /* 0x000000017979a824 */ /* 0x100fe200078e0a06 */
[C---:B------:R-:W-:Y:S01]  /*1dc0*/  ISETP.GT.U32.AND P2, PT, R6.reuse, R129, PT ;  /* 0x000000810600720c */ /* 0x040fe20003f44070 */
[C---:B------:R-:W-:Y:S02]  /*1dd0*/  IMAD R131, R6.reuse, R4, R131 ;  /* 0x0000000406837224 */ /* 0x040fe400078e0283 */
[----:B------:R-:W-:Y:S01]  /*1de0*/  IMAD R133, R6, R7, R133 ;  /* 0x0000000706857224 */ /* 0x000fe200078e0285 */
[----:B------:R-:W-:Y:S01]  /*1df0*/  IADD3 R7, R2, 0x60, RZ ;  /* 0x0000006002077810 */ /* 0x000fe20007ffe0ff */
[--C-:B------:R-:W-:Y:S01]  /*1e00*/  @!P0 IMAD.IADD R123, R123, 0x1, -R6.reuse ;  /* 0x000000017b7b8824 */ /* 0x100fe200078e0a06 */
[C---:B------:R-:W-:Y:S01]  /*1e10*/  ISETP.GT.U32.AND P0, PT, R6.reuse, R131, PT ;  /* 0x000000830600720c */ /* 0x040fe20003f04070 */
[--C-:B------:R-:W-:Y:S01]  /*1e20*/  @!P6 IMAD.IADD R125, R125, 0x1, -R6.reuse ;  /* 0x000000017d7de824 */ /* 0x100fe200078e0a06 */
[----:B------:R-:W-:Y:S01]  /*1e30*/  ISETP.GT.U32.AND P6, PT, R6, R133, PT ;  /* 0x000000850600720c */ /* 0x000fe20003fc4070 */
[----:B------:R-:W-:Y:S01]  /*1e40*/  @!P5 IMAD.MOV R121, RZ, RZ, -R121 ;  /* 0x000000ffff79d224 */ /* 0x000fe200078e0a79 */
[----:B------:R-:W-:Y:S01]  /*1e50*/  IABS R139, R7 ;  /* 0x00000007008b7213 */ /* 0x000fe20000000000 */
[--C-:B------:R-:W-:Y:S01]  /*1e60*/  @!P1 IMAD.IADD R127, R127, 0x1, -R6.reuse ;  /* 0x000000017f7f9824 */ /* 0x100fe200078e0a06 */
[----:B------:R-:W-:Y:S01]  /*1e70*/  ISETP.GE.AND P1, PT, R11, RZ, PT ;  /* 0x000000ff0b00720c */ /* 0x000fe20003f26270 */
[----:B------:R-:W-:Y:S01]  /*1e80*/  @!P2 IMAD.IADD R129, R129, 0x1, -R6 ;  /* 0x000000018181a824 */ /* 0x000fe200078e0a06 */
[----:B------:R-:W-:Y:S01]  /*1e90*/  IADD3 R11, R2, 0x5f, RZ ;  /* 0x0000005f020b7810 */ /* 0x000fe20007ffe0ff */
[----:B------:R-:W-:Y:S01]  /*1ea0*/  IMAD.HI.U32 R5, R3, R137, RZ ;  /* 0x0000008903057227 */ /* 0x000fe200078e00ff */
[----:B------:R-:W-:-:S02]  /*1eb0*/  ISETP.GE.AND P2, PT, R12, RZ, PT ;  /* 0x000000ff0c00720c */ /* 0x000fc40003f46270 */
[C---:B------:R-:W-:Y:S01]  /*1ec0*/  ISETP.GT.U32.AND P5, PT, R6.reuse, R129, PT ;  /* 0x000000810600720c */ /* 0x040fe20003fa4070 */
[--C-:B------:R-:W-:Y:S01]  /*1ed0*/  @!P0 IMAD.IADD R131, R131, 0x1, -R6.reuse ;  /* 0x0000000183838824 */ /* 0x100fe200078e0a06 */
[C---:B------:R-:W-:Y:S01]  /*1ee0*/  ISETP.GT.U32.AND P0, PT, R6.reuse, R127, PT ;  /* 0x0000007f0600720c */ /* 0x040fe20003f04070 */
[----:B------:R-:W-:Y:S01]  /*1ef0*/  @!P6 IMAD.IADD R133, R133, 0x1, -R6 ;  /* 0x000000018585e824 */ /* 0x000fe200078e0a06 */
[----:B------:R-:W-:Y:S01]  /*1f00*/  IABS R141, R11 ;  /* 0x0000000b008d7213 */ /* 0x000fe20000000000 */
[----:B------:R-:W-:Y:S01]  /*1f10*/  IMAD.MOV R5, RZ, RZ, -R5 ;  /* 0x000000ffff057224 */ /* 0x000fe200078e0a05 */
[----:B------:R-:W-:Y:S01]  /*1f20*/  ISETP.GT.U32.AND P6, PT, R6, R131, PT ;  /* 0x000000830600720c */ /* 0x000fe20003fc4070 */
[----:B------:R-:W-:Y:S01]  /*1f30*/  IMAD.HI.U32 R4, R3, R135, RZ ;  /* 0x0000008703047227 */ /* 0x000fe200078e00ff */
[----:B------:R-:W-:-:S03]  /*1f40*/  IADD3 R12, R2, 0x55, RZ ;  /* 0x00000055020c7810 */ /* 0x000fc60007ffe0ff */
[C---:B------:R-:W-:Y:S01]  /*1f50*/  IMAD R137, R6.reuse, R5, R137 ;  /* 0x0000000506897224 */ /* 0x040fe200078e0289 */
[----:B------:R-:W-:Y:S01]  /*1f60*/  IABS R161, R12 ;  /* 0x0000000c00a17213 */ /* 0x000fe20000000000 */
[----:B------:R-:W-:Y:S02]  /*1f70*/  IMAD.MOV R4, RZ, RZ, -R4 ;  /* 0x000000ffff047224 */ /* 0x000fe400078e0a04 */
[----:B------:R-:W-:Y:S01]  /*1f80*/  @!P4 IMAD.MOV R123, RZ, RZ, -R123 ;  /* 0x000000ffff7bc224 */ /* 0x000fe200078e0a7b */
[----:B------:R-:W-:Y:S01]  /*1f90*/  ISETP.GT.U32.AND P4, PT, R6, R133, PT ;  /* 0x000000850600720c */ /* 0x000fe20003f84070 */
[--C-:B------:R-:W-:Y:S01]  /*1fa0*/  @!P0 IMAD.IADD R127, R127, 0x1, -R6.reuse ;  /* 0x000000017f7f8824 */ /* 0x100fe200078e0a06 */
[----:B------:R-:W-:Y:S01]  /*1fb0*/  ISETP.GE.AND P0, PT, R8, RZ, PT ;  /* 0x000000ff0800720c */ /* 0x000fe20003f06270 */
[----:B------:R-:W-:Y:S01]  /*1fc0*/  @!P5 IMAD.IADD R129, R129, 0x1, -R6 ;  /* 0x000000018181d824 */ /* 0x000fe200078e0a06 */
[C---:B------:R-:W-:Y:S01]  /*1fd0*/  ISETP.GT.U32.AND P5, PT, R6.reuse, R137, PT ;  /* 0x000000890600720c */ /* 0x040fe20003fa4070 */
[----:B------:R-:W-:Y:S01]  /*1fe0*/  IMAD R135, R6, R4, R135 ;  /* 0x0000000406877224 */ /* 0x000fe200078e0287 */
[----:B------:R-:W-:Y:S01]  /*1ff0*/  IADD3 R8, R2, 0x59, RZ ;  /* 0x0000005902087810 */ /* 0x000fe20007ffe0ff */
[----:B------:R-:W-:-:S03]  /*2000*/  IMAD.HI.U32 R4, R3, R139, RZ ;  /* 0x0000008b03047227 */ /* 0x000fc600078e00ff */
[----:B------:R-:W-:Y:S01]  /*2010*/  IABS R153, R8 ;  /* 0x0000000800997213 */ /* 0x000fe20000000000 */
[----:B------:R-:W-:Y:S01]  /*2020*/  @!P6 IMAD.IADD R131, R131, 0x1, -R6 ;  /* 0x000000018383e824 */ /* 0x000fe200078e0a06 */
[----:B------:R-:W-:Y:S01]  /*2030*/  ISETP.GE.AND P6, PT, R10, RZ, PT ;  /* 0x000000ff0a00720c */ /* 0x000fe20003fc6270 */
[----:B------:R-:W-:Y:S01]  /*2040*/  IMAD.HI.U32 R5, R3, R141, RZ ;  /* 0x0000008d03057227 */ /* 0x000fe200078e00ff */
[----:B------:R-:W-:-:S03]  /*2050*/  IADD3 R10, R2, 0x57, RZ ;  /* 0x00000057020a7810 */ /* 0x000fc60007ffe0ff */
[----:B------:R-:W-:Y:S01]  /*2060*/  IMAD.MOV R4, RZ, RZ, -R4 ;  /* 0x000000ffff047224 */ /* 0x000fe200078e0a04 */
[----:B------:R-:W-:Y:S01]  /*2070*/  IABS R157, R10 ;  /* 0x0000000a009d7213 */ /* 0x000fe20000000000 */
[----:B------:R-:W-:Y:S01]  /*2080*/  @!P3 IMAD.MOV R125, RZ, RZ, -R125 ;  /* 0x000000ffff7db224 */ /* 0x000fe200078e0a7d */
[C---:B------:R-:W-:Y:S01]  /*2090*/  ISETP.GT.U32.AND P3, PT, R6.reuse, R135, PT ;  /* 0x000000870600720c */ /* 0x040fe20003f64070 */
[----:B------:R-:W-:Y:S02]  /*20a0*/  IMAD.MOV R5, RZ, RZ, -R5 ;  /* 0x000000ffff057224 */ /* 0x000fe400078e0a05 */
[----:B------:R-:W-:Y:S01]  /*20b0*/  IMAD R139, R6, R4, R139 ;  /* 0x00000004068b7224 */ /* 0x000fe200078e028b */
[----:B------:R-:W-:Y:S01]  /*20c0*/  IADD3 R4, R2, 0x5e, RZ ;  /* 0x0000005e02047810 */ /* 0x000fe20007ffe0ff */
[--C-:B------:R-:W-:Y:S01]  /*20d0*/  @!P4 IMAD.IADD R133, R133, 0x1, -R6.reuse ;  /* 0x000000018585c824 */ /* 0x100fe200078e0a06 */
[----:B------:R-:W-:Y:S01]  /*20e0*/  ISETP.GE.AND P4, PT, R16, RZ, PT ;  /* 0x000000ff1000720c */ /* 0x000fe20003f86270 */
[--C-:B------:R-:W-:Y:S01]  /*20f0*/  @!P5 IMAD.IADD R137, R137, 0x1, -R6.reuse ;  /* 0x000000018989d824 */ /* 0x100fe200078e0a06 */
[----:B------:R-:W-:Y:S01]  /*2100*/  IABS R143, R4 ;  /* 0x00000004008f7213 */ /* 0x000fe20000000000 */
[----:B------:R-:W-:Y:S01]  /*2110*/  IMAD R141, R6, R5, R141 ;  /* 0x00000005068d7224 */ /* 0x000fe200078e028d */
[----:B------:R-:W-:Y:S01]  /*2120*/  IADD3 R5, R2, 0x5d, RZ ;  /* 0x0000005d02057810 */ /* 0x000fe20007ffe0ff */
[----:B------:R-:W-:Y:S01]  /*2130*/  @!P0 IMAD.MOV R131, RZ, RZ, -R131 ;  /* 0x000000ffff838224 */ /* 0x000fe200078e0a83 */
[C---:B------:R-:W-:Y:S01]  /*2140*/  ISETP.GT.U32.AND P0, PT, R6.reuse, R139, PT ;  /* 0x0000008b0600720c */ /* 0x040fe20003f04070 */
[----:B------:R-:W-:Y:S01]  /*2150*/  @!P2 IMAD.MOV R129, RZ, RZ, -R129 ;  /* 0x000000ffff81a224 */ /* 0x000fe200078e0a81 */
[C---:B------:R-:W-:Y:S01]  /*2160*/  ISETP.GT.U32.AND P2, PT, R6.reuse, R137, PT ;  /* 0x000000890600720c */ /* 0x040fe20003f44070 */
[----:B------:R-:W-:Y:S01]  /*2170*/  @!P6 IMAD.MOV R133, RZ, RZ, -R133 ;  /* 0x000000ffff85e224 */ /* 0x000fe200078e0a85 */
[----:B------:R-:W-:Y:S01]  /*2180*/  ISETP.GT.U32.AND P6, PT, R6, R141, PT ;  /* 0x0000008d0600720c */ /* 0x000fe20003fc4070 */
[----:B------:R-:W-:Y:S01]  /*2190*/  @!P3 IMAD.IADD R135, R135, 0x1, -R6 ;  /* 0x000000018787b824 */ /* 0x000fe200078e0a06 */
[----:B------:R-:W-:Y:S01]  /*21a0*/  IABS R145, R5 ;  /* 0x0000000500917213 */ /* 0x000fe20000000000 */
[----:B------:R-:W-:Y:S01]  /*21b0*/  @!P1 IMAD.MOV R127, RZ, RZ, -R127 ;  /* 0x000000ffff7f9224 */ /* 0x000fe200078e0a7f */
[----:B------:R-:W-:-:S02]  /*21c0*/  ISETP.GE.AND P5, PT, R7, RZ, PT ;  /* 0x000000ff0700720c */ /* 0x000fc40003fa6270 */
[----:B------:R-:W-:Y:S02]  /*21d0*/  ISETP.GT.U32.AND P1, PT, R6, R135, PT ;  /* 0x000000870600720c */ /* 0x000fe40003f24070 */
[----:B------:R-:W-:Y:S01]  /*21e0*/  ISETP.GE.AND P3, PT, R17, RZ, PT ;  /* 0x000000ff1100720c */ /* 0x000fe20003f66270 */
[--C-:B------:R-:W-:Y:S01]  /*21f0*/  @!P0 IMAD.IADD R139, R139, 0x1, -R6.reuse ;  /* 0x000000018b8b8824 */ /* 0x100fe200078e0a06 */
[----:B------:R-:W-:Y:S01]  /*2200*/  ISETP.GE.AND P0, PT, R5, RZ, PT ;  /* 0x000000ff0500720c */ /* 0x000fe20003f06270 */
[--C-:B------:R-:W-:Y:S01]  /*2210*/  @!P2 IMAD.IADD R137, R137, 0x1, -R6.reuse ;  /* 0x000000018989a824 */ /* 0x100fe200078e0a06 */
[----:B------:R-:W-:Y:S01]  /*2220*/  ISETP.GE.AND P2, PT, R4, RZ, PT ;  /* 0x000000ff0400720c */ /* 0x000fe20003f46270 */
[----:B------:R-:W-:Y:S01]  /*2230*/  @!P6 IMAD.IADD R141, R141, 0x1, -R6 ;  /* 0x000000018d8de824 */ /* 0x000fe200078e0a06 */
[----:B------:R-:W-:Y:S01]  /*2240*/  ISETP.GT.U32.AND P6, PT, R6, R139, PT ;  /* 0x0000008b0600720c */ /* 0x000fe20003fc4070 */
[----:B------:R-:W-:Y:S01]  /*2250*/  IMAD.HI.U32 R4, R3, R143, RZ ;  /* 0x0000008f03047227 */ /* 0x000fe200078e00ff */
[----:B------:R-:W-:-:S02]  /*2260*/  IADD3 R7, R2, 0x5c, RZ ;  /* 0x0000005c02077810 */ /* 0x000fc40007ffe0ff */
[----:B------:R-:W-:Y:S01]  /*2270*/  IADD3 R16, R2, 0x39, RZ ;  /* 0x0000003902107810 */ /* 0x000fe20007ffe0ff */
[----:B------:R-:W-:Y:S01]  /*2280*/  IMAD.MOV R4, RZ, RZ, -R4 ;  /* 0x000000ffff047224 */ /* 0x000fe200078e0a04 */
[----:B------:R-:W-:Y:S01]  /*2290*/  IABS R147, R7 ;  /* 0x0000000700937213 */ /* 0x000fe20000000000 */
[--C-:B------:R-:W-:Y:S01]  /*22a0*/  @!P1 IMAD.IADD R135, R135, 0x1, -R6.reuse ;  /* 0x0000000187879824 */ /* 0x100fe200078e0a06 */
[----:B------:R-:W-:Y:S01]  /*22b0*/  ISETP.GE.AND P1, PT, R11, RZ, PT ;  /* 0x000000ff0b00720c */ /* 0x000fe20003f26270 */
[----:B------:R-:W-:Y:S01]  /*22c0*/  IMAD R143, R6, R4, R143 ;  /* 0x00000004068f7224 */ /* 0x000fe200078e028f */
[C---:B------:R-:W-:Y:S01]  /*22d0*/  IADD3 R4, R2.reuse, 0x5b, RZ ;  /* 0x0000005b02047810 */ /* 0x040fe20007ffe0ff */
[----:B------:R-:W-:Y:S01]  /*22e0*/  IMAD.HI.U32 R5, R3, R145, RZ ;  /* 0x0000009103057227 */ /* 0x000fe200078e00ff */
[----:B------:R-:W-:Y:S02]  /*22f0*/  IADD3 R11, R2, 0x56, RZ ;  /* 0x00000056020b7810 */ /* 0x000fe40007ffe0ff */
[----:B------:R-:W-:Y:S01]  /*2300*/  IABS R149, R4 ;  /* 0x0000000400957213 */ /* 0x000fe20000000000 */
[----:B------:R-:W-:Y:S01]  /*2310*/  @!P4 IMAD.MOV R135, RZ, RZ, -R135 ;  /* 0x000000ffff87c224 */ /* 0x000fe200078e0a87 */
[C---:B------:R-:W-:Y:S01]  /*2320*/  ISETP.GT.U32.AND P4, PT, R6.reuse, R141, PT ;  /* 0x0000008d0600720c */ /* 0x040fe20003f84070 */
[----:B------:R-:W-:Y:S01]  /*2330*/  @!P6 IMAD.IADD R139, R139, 0x1, -R6 ;  /* 0x000000018b8be824 */ /* 0x000fe200078e0a06 */
[C---:B------:R-:W-:Y:S01]  /*2340*/  ISETP.GT.U32.AND P6, PT, R6.reuse, R143, PT ;  /* 0x0000008f0600720c */ /* 0x040fe20003fc4070 */
[----:B------:R-:W-:Y:S01]  /*2350*/  IMAD.MOV R5, RZ, RZ, -R5 ;  /* 0x000000ffff057224 */ /* 0x000fe200078e0a05 */
[----:B------:R-:W-:Y:S01]  /*2360*/  IABS R159, R11 ;  /* 0x0000000b009f7213 */ /* 0x000fe20000000000 */
[----:B------:R-:W-:Y:S01]  /*2370*/  @!P5 IMAD.MOV R139, RZ, RZ, -R139 ;  /* 0x000000ffff8bd224 */ /* 0x000fe200078e0a8b */
[----:B------:R-:W-:Y:S01]  /*2380*/  IABS R251, R16 ;  /* 0x0000001000fb7213 */ /* 0x000fe20000000000 */
[----:B------:R-:W-:Y:S01]  /*2390*/  IMAD R145, R6, R5, R145 ;  /* 0x0000000506917224 */ /* 0x000fe200078e0291 */
[----:B------:R-:W-:Y:S01]  /*23a0*/  IADD3 R5, R2, 0x5a, RZ ;  /* 0x0000005a02057810 */ /* 0x000fe20007ffe0ff */
[----:B------:R-:W-:Y:S01]  /*23b0*/  @!P3 IMAD.MOV R137, RZ, RZ, -R137 ;  /* 0x000000ffff89b224 */ /* 0x000fe200078e0a89 */
[----:B------:R-:W-:-:S02]  /*23c0*/  ISETP.GE.AND P3, PT, R7, RZ, PT ;  /* 0x000000ff0700720c */ /* 0x000fc40003f66270 */
[----:B------:R-:W-:Y:S01]  /*23d0*/  ISETP.GT.U32.AND P5, PT, R6, R145, PT ;  /* 0x000000910600720c */ /* 0x000fe20003fa4070 */
[--C-:B------:R-:W-:Y:S01]  /*23e0*/  @!P4 IMAD.IADD R141, R141, 0x1, -R6.reuse ;  /* 0x000000018d8dc824 */ /* 0x100fe200078e0a06 */
[----:B------:R-:W-:Y:S01]  /*23f0*/  ISETP.GE.AND P4, PT, R4, RZ, PT ;  /* 0x000000ff0400720c */ /* 0x000fe20003f86270 */
[----:B------:R-:W-:Y:S01]  /*2400*/  @!P6 IMAD.IADD R143, R143, 0x1, -R6 ;  /* 0x000000018f8fe824 */ /* 0x000fe200078e0a06 */
[----:B------:R-:W-:Y:S01]  /*2410*/  IABS R151, R5 ;  /* 0x0000000500977213 */ /* 0x000fe20000000000 */
[C---:B------:R-:W-:Y:S01]  /*2420*/  IMAD.HI.U32 R4, R3.reuse, R147, RZ ;  /* 0x0000009303047227 */ /* 0x040fe200078e00ff */
[----:B------:R-:W-:Y:S02]  /*2430*/  IADD3 R17, R2, 0x38, RZ ;  /* 0x0000003802117810 */ /* 0x000fe40007ffe0ff */
[----:B------:R-:W-:Y:S01]  /*2440*/  ISETP.GT.U32.AND P6, PT, R6, R143, PT ;  /* 0x0000008f0600720c */ /* 0x000fe20003fc4070 */
[----:B------:R-:W-:Y:S02]  /*2450*/  IMAD.MOV R7, RZ, RZ, -R4 ;  /* 0x000000ffff077224 */ /* 0x000fe400078e0a04 */
[----:B------:R-:W-:-:S04]  /*2460*/  IMAD.HI.U32 R4, R3, R149, RZ ;  /* 0x0000009503047227 */ /* 0x000fc800078e00ff */
[----:B------:R-:W-:Y:S02]  /*2470*/  @!P5 IMAD.IADD R145, R145, 0x1, -R6 ;  /* 0x000000019191d824 */ /* 0x000fe400078e0a06 */
[----:B------:R-:W-:Y:S02]  /*2480*/  IMAD.MOV R4, RZ, RZ, -R4 ;  /* 0x000000ffff047224 */ /* 0x000fe400078e0a04 */
[C---:B------:R-:W-:Y:S01]  /*2490*/  IMAD R147, R6.reuse, R7, R147 ;  /* 0x0000000706937224 */ /* 0x040fe200078e0293 */
[C---:B------:R-:W-:Y:S01]  /*24a0*/  ISETP.GT.U32.AND P5, PT, R6.reuse, R145, PT ;  /* 0x000000910600720c */ /* 0x040fe20003fa4070 */
[----:B------:R-:W-:Y:S01]  /*24b0*/  IMAD R149, R6, R4, R149 ;  /* 0x0000000406957224 */ /* 0x000fe200078e0295 */
[----:B------:R-:W-:Y:S01]  /*24c0*/  IADD3 R7, R2, 0x58, RZ ;  /* 0x0000005802077810 */ /* 0x000fe20007ffe0ff */
[----:B------:R-:W-:-:S03]  /*24d0*/  IMAD.HI.U32 R4, R3, R151, RZ ;  /* 0x0000009703047227 */ /* 0x000fc600078e00ff */
[----:B------:R-:W-:Y:S01]  /*24e0*/  IABS R155, R7 ;  /* 0x00000007009b7213 */ /* 0x000fe20000000000 */
[----:B------:R-:W-:Y:S01]  /*24f0*/  @!P1 IMAD.MOV R141, RZ, RZ, -R141 ;  /* 0x000000ffff8d9224 */ /* 0x000fe200078e0a8d */
[----:B------:R-:W-:Y:S01]  /*2500*/  ISETP.GE.AND P1, PT, R5, RZ, PT ;  /* 0x000000ff0500720c */ /* 0x000fe20003f26270 */
[----:B------:R-:W-:Y:S01]  /*2510*/  @!P6 IMAD.IADD R143, R143, 0x1, -R6 ;  /* 0x000000018f8fe824 */ /* 0x000fe200078e0a06 */
[----:B------:R-:W-:Y:S01]  /*2520*/  ISETP.GT.U32.AND P6, PT, R6, R147, PT ;  /* 0x000000930600720c */ /* 0x000fe20003fc4070 */
[----:B------:R-:W-:-:S04]  /*2530*/  IMAD.HI.U32 R5, R3, R153, RZ ;  /* 0x0000009903057227 */ /* 0x000fc800078e00ff */
[----:B------:R-:W-:Y:S02]  /*2540*/  IMAD.MOV R4, RZ, RZ, -R4 ;  /* 0x000000ffff047224 */ /* 0x000fe400078e0a04 */
[----:B------:R-:W-:Y:S02]  /*2550*/  IMAD.MOV R5, RZ, RZ, -R5 ;  /* 0x000000ffff057224 */ /* 0x000fe400078e0a05 */
[C---:B------:R-:W-:Y:S02]  /*2560*/  IMAD R151, R6.reuse, R4, R151 ;  /* 0x0000000406977224 */ /* 0x040fe400078e0297 */
[C---:B------:R-:W-:Y:S02]  /*2570*/  IMAD R153, R6.reuse, R5, R153 ;  /* 0x0000000506997224 */ /* 0x040fe400078e0299 */
[--C-:B------:R-:W-:Y:S01]  /*2580*/  @!P5 IMAD.IADD R145, R145, 0x1, -R6.reuse ;  /* 0x000000019191d824 */ /* 0x100fe200078e0a06 */
[C---:B------:R-:W-:Y:S01]  /*2590*/  ISETP.GT.U32.AND P5, PT, R6.reuse, R151, PT ;  /* 0x000000970600720c */ /* 0x040fe20003fa4070 */
[----:B------:R-:W-:Y:S01]  /*25a0*/  @!P6 IMAD.IADD R147, R147, 0x1, -R6 ;  /* 0x000000019393e824 */ /* 0x000fe200078e0a06 */
[C---:B------:R-:W-:Y:S01]  /*25b0*/  ISETP.GT.U32.AND P6, PT, R6.reuse, R153, PT ;  /* 0x000000990600720c */ /* 0x040fe20003fc4070 */
[----:B------:R-:W-:Y:S01]  /*25c0*/  @!P2 IMAD.MOV R143, RZ, RZ, -R143 ;  /* 0x000000ffff8fa224 */ /* 0x000fe200078e0a8f */
[----:B------:R-:W-:Y:S01]  /*25d0*/  ISETP.GT.U32.AND P2, PT, R6, R149, PT ;  /* 0x000000950600720c */ /* 0x000fe20003f44070 */
[----:B------:R-:W-:-:S04]  /*25e0*/  IMAD.HI.U32 R4, R3, R155, RZ ;  /* 0x0000009b03047227 */ /* 0x000fc800078e00ff */
[----:B------:R-:W-:Y:S02]  /*25f0*/  IMAD.MOV R4, RZ, RZ, -R4 ;  /* 0x000000ffff047224 */ /* 0x000fe400078e0a04 */
[----:B------:R-:W-:Y:S02]  /*2600*/  @!P0 IMAD.MOV R145, RZ, RZ, -R145 ;  /* 0x000000ffff918224 */ /* 0x000fe400078e0a91 */
[--C-:B------:R-:W-:Y:S02]  /*2610*/  @!P5 IMAD.IADD R151, R151, 0x1, -R6.reuse ;  /* 0x000000019797d824 */ /* 0x100fe400078e0a06 */
[----:B------:R-:W-:Y:S02]  /*2620*/  @!P6 IMAD.IADD R153, R153, 0x1, -R6 ;  /* 0x000000019999e824 */ /* 0x000fe400078e0a06 */
[C---:B------:R-:W-:Y:S01]  /*2630*/  IMAD R155, R6.reuse, R4, R155 ;  /* 0x00000004069b7224 */ /* 0x040fe200078e029b */
[C---:B------:R-:W-:Y:S01]  /*2640*/  ISETP.GT.U32.AND P6, PT, R6.reuse, R151, PT ;  /* 0x000000970600720c */ /* 0x040fe20003fc4070 */
[----:B------:R-:W-:Y:S01]  /*2650*/  IMAD.HI.U32 R4, R3, R157, RZ ;  /* 0x0000009d03047227 */ /* 0x000fe200078e00ff */
[----:B------:R-:W-:-:S03]  /*2660*/  ISETP.GT.U32.AND P0, PT, R6, R153, PT ;  /* 0x000000990600720c */ /* 0x000fc60003f04070 */
[----:B------:R-:W-:Y:S01]  /*2670*/  @!P2 IMAD.IADD R149, R149, 0x1, -R6 ;  /* 0x000000019595a824 */ /* 0x000fe200078e0a06 */
[C---:B------:R-:W-:Y:S01]  /*2680*/  ISETP.GT.U32.AND P2, PT, R6.reuse, R147, PT ;  /* 0x000000930600720c */ /* 0x040fe20003f44070 */
[----:B------:R-:W-:Y:S02]  /*2690*/  IMAD.MOV R4, RZ, RZ, -R4 ;  /* 0x000000ffff047224 */ /* 0x000fe400078e0a04 */
[----:B------:R-:W-:Y:S01]  /*26a0*/  IMAD.HI.U32 R5, R3, R161, RZ ;  /* 0x000000a103057227 */ /* 0x000fe200078e00ff */
[----:B------:R-:W-:-:S03]  /*26b0*/  ISETP.GT.U32.AND P5, PT, R6, R149, PT ;  /* 0x000000950600720c */ /* 0x000fc60003fa4070 */
[C---:B------:R-:W-:Y:S02]  /*26c0*/  IMAD R157, R6.reuse, R4, R157 ;  /* 0x00000004069d7224 */ /* 0x040fe400078e029d */
[----:B------:R-:W-:Y:S02]  /*26d0*/  @!P6 IMAD.IADD R151, R151, 0x1, -R6 ;  /* 0x000000019797e824 */ /* 0x000fe400078e0a06 */
[----:B------:R-:W-:Y:S01]  /*26e0*/  IMAD.HI.U32 R4, R3, R159, RZ ;  /* 0x0000009f03047227 */ /* 0x000fe200078e00ff */
[----:B------:R-:W-:-:S03]  /*26f0*/  ISETP.GT.U32.AND P6, PT, R6, R157, PT ;  /* 0x0000009d0600720c */ /* 0x000fc60003fc4070 */
[----:B------:R-:W-:Y:S02]  /*2700*/  IMAD.MOV R4, RZ, RZ, -R4 ;  /* 0x000000ffff047224 */ /* 0x000fe400078e0a04 */
[--C-:B------:R-:W-:Y:S01]  /*2710*/  @!P5 IMAD.IADD R149, R149, 0x1, -R6.reuse ;  /* 0x000000019595d824 */ /* 0x100fe200078e0a06 */
[----:B------:R-:W-:Y:S01]  /*2720*/  ISETP.GE.AND P5, PT, R8, RZ, PT ;  /* 0x000000ff0800720c */ /* 0x000fe20003fa6270 */
[----:B------:R-:W-:Y:S01]  /*2730*/  IMAD R159, R6, R4, R159 ;  /* 0x00000004069f7224 */ /* 0x000fe200078e029f */
[----:B------:R-:W-:Y:S01]  /*2740*/  IADD3 R8, R2, 0x54, RZ ;  /* 0x0000005402087810 */ /* 0x000fe20007ffe0ff */
[----:B------:R-:W-:Y:S02]  /*2750*/  @!P4 IMAD.MOV R149, RZ, RZ, -R149 ;  /* 0x000000ffff95c224 */ /* 0x000fe400078e0a95 */
[--C-:B------:R-:W-:Y:S01]  /*2760*/  @!P2 IMAD.IADD R147, R147, 0x1, -R6.reuse ;  /* 0x000000019393a824 */ /* 0x100fe200078e0a06 */
[----:B------:R-:W-:Y:S01]  /*2770*/  IABS R165, R8 ;  /* 0x0000000800a57213 */ /* 0x000fe20000000000 */
[----:B------:R-:W-:Y:S01]  /*2780*/  @!P6 IMAD.IADD R157, R157, 0x1, -R6 ;  /* 0x000000019d9de824 */ /* 0x000fe200078e0a06 */
[C---:B------:R-:W-:Y:S01]  /*2790*/  ISETP.GT.U32.AND P2, PT, R6.reuse, R155, PT ;  /* 0x0000009b0600720c */ /* 0x040fe20003f44070 */
[----:B------:R-:W-:Y:S01]  /*27a0*/  IMAD.MOV R5, RZ, RZ, -R5 ;  /* 0x000000ffff057224 */ /* 0x000fe200078e0a05 */
[C---:B------:R-:W-:Y:S01]  /*27b0*/  ISETP.GT.U32.AND P6, PT, R6.reuse, R159, PT ;  /* 0x0000009f0600720c */ /* 0x040fe20003fc4070 */
[----:B------:R-:W-:Y:S01]  /*27c0*/  IMAD.HI.U32 R4, R3, R165, RZ ;  /* 0x000000a503047227 */ /* 0x000fe200078e00ff */
[----:B------:R-:W-:-:S03]  /*27d0*/  ISETP.GT.U32.AND P4, PT, R6, R157, PT ;  /* 0x0000009d0600720c */ /* 0x000fc60003f84070 */
[----:B------:R-:W-:Y:S02]  /*27e0*/  IMAD.MOV R4, RZ, RZ, -R4 ;  /* 0x000000ffff047224 */ /* 0x000fe400078e0a04 */
[--C-:B------:R-:W-:Y:S01]  /*27f0*/  @!P0 IMAD.IADD R153, R153, 0x1, -R6.reuse ;  /* 0x0000000199998824 */ /* 0x100fe200078e0a06 */
[----:B------:R-:W-:Y:S01]  /*2800*/  ISETP.GE.AND P0, PT, R7, RZ, PT ;  /* 0x000000ff0700720c */ /* 0x000fe20003f06270 */
[----:B------:R-:W-:Y:S01]  /*2810*/  IMAD R165, R6, R4, R165 ;  /* 0x0000000406a57224 */ /* 0x000fe200078e02a5 */
[----:B------:R-:W-:Y:S01]  /*2820*/  IADD3 R7, R2, 0x53, RZ ;  /* 0x0000005302077810 */ /* 0x000fe20007ffe0ff */
[----:B------:R-:W-:Y:S02]  /*2830*/  IMAD R161, R6, R5, R161 ;  /* 0x0000000506a17224 */ /* 0x000fe400078e02a1 */
[--C-:B------:R-:W-:Y:S01]  /*2840*/  @!P2 IMAD.IADD R155, R155, 0x1, -R6.reuse ;  /* 0x000000019b9ba824 */ /* 0x100fe200078e0a06 */
[----:B------:R-:W-:Y:S01]  /*2850*/  ISETP.GE.AND P2, PT, R10, RZ, PT ;  /* 0x000000ff0a00720c */ /* 0x000fe20003f46270 */
[--C-:B------:R-:W-:Y:S01]  /*2860*/  @!P4 IMAD.IADD R157, R157, 0x1, -R6.reuse ;  /* 0x000000019d9dc824 */ /* 0x100fe200078e0a06 */
[C---:B------:R-:W-:Y:S01]  /*2870*/  ISETP.GT.U32.AND P4, PT, R6.reuse, R165, PT ;  /* 0x000000a50600720c */ /* 0x040fe20003f84070 */
[----:B------:R-:W-:Y:S01]  /*2880*/  @!P5 IMAD.MOV R153, RZ, RZ, -R153 ;  /* 0x000000ffff99d224 */ /* 0x000fe200078e0a99 */
[----:B------:R-:W-:Y:S01]  /*2890*/  IABS R175, R7 ;  /* 0x0000000700af7213 */ /* 0x000fe20000000000 */
[----:B------:R-:W-:Y:S01]  /*28a0*/  @!P3 IMAD.MOV R147, RZ, RZ, -R147 ;  /* 0x000000ffff93b224 */ /* 0x000fe200078e0a93 */
[----:B------:R-:W-:Y:S01]  /*28b0*/  ISETP.GT.U32.AND P5, PT, R6, R161, PT ;  /* 0x000000a10600720c */ /* 0x000fe20003fa4070 */
[----:B------:R-:W-:Y:S01]  /*28c0*/  @!P6 IMAD.IADD R159, R159, 0x1, -R6 ;  /* 0x000000019f9fe824 */ /* 0x000fe200078e0a06 */
[----:B------:R-:W-:Y:S01]  /*28d0*/  IADD3 R10, R2, 0x52, RZ ;  /* 0x00000052020a7810 */ /* 0x000fe20007ffe0ff */
[----:B------:R-:W-:Y:S01]  /*28e0*/  IMAD.HI.U32 R4, R3, R175, RZ ;  /* 0x000000af03047227 */ /* 0x000fe200078e00ff */
[----:B------:R-:W-:-:S02]  /*28f0*/  ISETP.GT.U32.AND P3, PT, R6, R155, PT ;  /* 0x0000009b0600720c */ /* 0x000fc40003f64070 */
[----:B------:R-:W-:Y:S01]  /*2900*/  IABS R181, R10 ;  /* 0x0000000a00b57213 */ /* 0x000fe20000000000 */
[----:B------:R-:W-:Y:S01]  /*2910*/  IMAD.MOV R5, RZ, RZ, -R4 ;  /* 0x000000ffff057224 */ /* 0x000fe200078e0a04 */
[----:B------:R-:W-:Y:S01]  /*2920*/  ISETP.GE.AND P6, PT, R8, RZ, PT ;  /* 0x000000ff0800720c */ /* 0x000fe20003fc6270 */
[----:B------:R-:W-:Y:S01]  /*2930*/  @!P4 IMAD.IADD R165, R165, 0x1, -R6 ;  /* 0x00000001a5a5c824 */ /* 0x000fe200078e0a06 */
[----:B------:R-:W-:Y:S01]  /*2940*/  IADD3 R8, R2, 0x51, RZ ;  /* 0x0000005102087810 */ /* 0x000fe20007ffe0ff */
[----:B------:R-:W-:-:S03]  /*2950*/  IMAD.HI.U32 R4, R3, R181, RZ ;  /* 0x000000b503047227 */ /* 0x000fc600078e00ff */
[C---:B------:R-:W-:Y:S01]  /*2960*/  ISETP.GT.U32.AND P4, PT, R6.reuse, R165, PT ;  /* 0x000000a50600720c */ /* 0x040fe20003f84070 */
[----:B------:R-:W-:Y:S01]  /*2970*/  @!P5 IMAD.IADD R161, R161, 0x1, -R6 ;  /* 0x00000001a1a1d824 */ /* 0x000fe200078e0a06 */
[----:B------:R-:W-:Y:S01]  /*2980*/  IABS R199, R8 ;  /* 0x0000000800c77213 */ /* 0x000fe20000000000 */
[----:B------:R-:W-:Y:S02]  /*2990*/  IMAD.MOV R4, RZ, RZ, -R4 ;  /* 0x000000ffff047224 */ /* 0x000fe400078e0a04 */
[--C-:B------:R-:W-:Y:S01]  /*29a0*/  @!P3 IMAD.IADD R155, R155, 0x1, -R6.reuse ;  /* 0x000000019b9bb824 */ /* 0x100fe200078e0a06 */
[C---:B------:R-:W-:Y:S01]  /*29b0*/  ISETP.GT.U32.AND P5, PT, R6.reuse, R161, PT ;  /* 0x000000a10600720c */ /* 0x040fe20003fa4070 */
[----:B------:R-:W-:Y:S01]  /*29c0*/  IMAD R181, R6, R4, R181 ;  /* 0x0000000406b57224 */ /* 0x000fe200078e02b5 */
[----:B------:R-:W-:Y:S01]  /*29d0*/  ISETP.GE.AND P3, PT, R12, RZ, PT ;  /* 0x000000ff0c00720c */ /* 0x000fe20003f66270 */
[----:B------:R-:W-:Y:S01]  /*29e0*/  @!P0 IMAD.MOV R155, RZ, RZ, -R155 ;  /* 0x000000ffff9b8224 */ /* 0x000fe200078e0a9b */
[C---:B------:R-:W-:Y:S01]  /*29f0*/  ISETP.GT.U32.AND P0, PT, R6.reuse, R159, PT ;  /* 0x0000009f0600720c */ /* 0x040fe20003f04070 */
[----:B------:R-:W-:Y:S01]  /*2a00*/  @!P1 IMAD.MOV R151, RZ, RZ, -R151 ;  /* 0x000000ffff979224 */ /* 0x000fe200078e0a97 */
[----:B------:R-:W-:Y:S01]  /*2a10*/  ISETP.GE.AND P1, PT, R11, RZ, PT ;  /* 0x000000ff0b00720c */ /* 0x000fe20003f26270 */
[----:B------:R-:W-:Y:S01]  /*2a20*/  @!P4 IMAD.IADD R165, R165, 0x1, -R6 ;  /* 0x00000001a5a5c824 */ /* 0x000fe200078e0a06 */
[----:B------:R-:W-:Y:S01]  /*2a30*/  ISETP.GT.U32.AND P4, PT, R6, R181, PT ;  /* 0x000000b50600720c */ /* 0x000fe20003f84070 */
[----:B------:R-:W-:Y:S01]  /*2a40*/  IMAD.HI.U32 R4, R3, R199, RZ ;  /* 0x000000c703047227 */ /* 0x000fe200078e00ff */
[----:B------:R-:W-:-:S02]  /*2a50*/  IADD3 R11, R2, 0x50, RZ ;  /* 0x00000050020b7810 */ /* 0x000fc40007ffe0ff */
[----:B------:R-:W-:Y:S01]  /*2a60*/  IADD3 R12, R2, 0x3a, RZ ;  /* 0x0000003a020c7810 */ /* 0x000fe20007ffe0ff */
[----:B------:R-:W-:Y:S01]  /*2a70*/  @!P5 IMAD.IADD R161, R161, 0x1, -R6 ;  /* 0x00000001a1a1d824 */ /* 0x000fe200078e0a06 */
[----:B------:R-:W-:Y:S01]  /*2a80*/  IABS R201, R11 ;  /* 0x0000000b00c97213 */ /* 0x000fe20000000000 */
[----:B------:R-:W-:Y:S01]  /*2a90*/  IMAD R175, R6, R5, R175 ;  /* 0x0000000506af7224 */ /* 0x000fe200078e02af */
[----:B------:R-:W-:Y:S01]  /*2aa0*/  ISETP.GE.AND P5, PT, R7, RZ, PT ;  /* 0x000000ff0700720c */ /* 0x000fe20003fa6270 */
[----:B------:R-:W-:Y:S01]  /*2ab0*/  IMAD.MOV R4, RZ, RZ, -R4 ;  /* 0x000000ffff047224 */ /* 0x000fe200078e0a04 */
[----:B------:R-:W-:Y:S01]  /*2ac0*/  IADD3 R7, R2, 0x4f, RZ ;  /* 0x0000004f02077810 */ /* 0x000fe20007ffe0ff */
[----:B------:R-:W-:Y:S01]  /*2ad0*/  IMAD.HI.U32 R5, R3, R201, RZ ;  /* 0x000000c903057227 */ /* 0x000fe200078e00ff */
[----:B------:R-:W-:Y:S02]  /*2ae0*/  IABS R249, R12 ;  /* 0x0000000c00f97213 */ /* 0x000fe40000000000 */
[----:B------:R-:W-:Y:S01]  /*2af0*/  IABS R203, R7 ;  /* 0x0000000700cb7213 */ /* 0x000fe20000000000 */
[--C-:B------:R-:W-:Y:S01]  /*2b00*/  @!P0 IMAD.IADD R159, R159, 0x1, -R6.reuse ;  /* 0x000000019f9f8824 */ /* 0x100fe200078e0a06 */
[----:B------:R-:W-:Y:S01]  /*2b10*/  ISETP.GT.U32.AND P0, PT, R6, R175, PT ;  /* 0x000000af0600720c */ /* 0x000fe20003f04070 */
[----:B------:R-:W-:-:S02]  /*2b20*/  @!P4 IMAD.IADD R181, R181, 0x1, -R6 ;  /* 0x00000001b5b5c824 */ /* 0x000fc400078e0a06 */
[----:B------:R-:W-:Y:S02]  /*2b30*/  IMAD.MOV R5, RZ, RZ, -R5 ;  /* 0x000000ffff057224 */ /* 0x000fe400078e0a05 */
[C---:B------:R-:W-:Y:S02]  /*2b40*/  IMAD R199, R6.reuse, R4, R199 ;  /* 0x0000000406c77224 */ /* 0x040fe400078e02c7 */
[----:B------:R-:W-:Y:S01]  /*2b50*/  @!P1 IMAD.MOV R159, RZ, RZ, -R159 ;  /* 0x000000ffff9f9224 */ /* 0x000fe200078e0a9f */
[C---:B------:R-:W-:Y:S01]  /*2b60*/  ISETP.GT.U32.AND P1, PT, R6.reuse, R181, PT ;  /* 0x000000b50600720c */ /* 0x040fe20003f24070 */
[----:B------:R-:W-:Y:S01]  /*2b70*/  IMAD R201, R6, R5, R201 ;  /* 0x0000000506c97224 */ /* 0x000fe200078e02c9 */
[----:B------:R-:W-:Y:S01]  /*2b80*/  IADD3 R5, R2, 0x4d, RZ ;  /* 0x0000004d02057810 */ /* 0x000fe20007ffe0ff */
[----:B------:R-:W-:-:S03]  /*2b90*/  IMAD.HI.U32 R4, R3, R203, RZ ;  /* 0x000000cb03047227 */ /* 0x000fc600078e00ff */
[----:B------:R-:W-:Y:S01]  /*2ba0*/  IABS R207, R5 ;  /* 0x0000000500cf7213 */ /* 0x000fe20000000000 */
[----:B------:R-:W-:Y:S01]  /*2bb0*/  @!P2 IMAD.MOV R157, RZ, RZ, -R157 ;  /* 0x000000ffff9da224 */ /* 0x000fe200078e0a9d */
[C---:B------:R-:W-:Y:S01]  /*2bc0*/  ISETP.GT.U32.AND P2, PT, R6.reuse, R199, PT ;  /* 0x000000c70600720c */ /* 0x040fe20003f44070 */
[----:B------:R-:W-:Y:S02]  /*2bd0*/  IMAD.MOV R4, RZ, RZ, -R4 ;  /* 0x000000ffff047224 */ /* 0x000fe400078e0a04 */
[----:B------:R-:W-:Y:S01]  /*2be0*/  @!P6 IMAD.MOV R165, RZ, RZ, -R165 ;  /* 0x000000ffffa5e224 */ /* 0x000fe200078e0aa5 */
[C---:B------:R-:W-:Y:S01]  /*2bf0*/  ISETP.GT.U32.AND P6, PT, R6.reuse, R201, PT ;  /* 0x000000c90600720c */ /* 0x040fe20003fc4070 */
[----:B------:R-:W-:Y:S02]  /*2c00*/  IMAD R203, R6, R4, R203 ;  /* 0x0000000406cb7224 */ /* 0x000fe400078e02cb */
[--C-:B------:R-:W-:Y:S01]  /*2c10*/  @!P0 IMAD.IADD R175, R175, 0x1, -R6.reuse ;  /* 0x00000001afaf8824 */ /* 0x100fe200078e0a06 */
[----:B------:R-:W-:Y:S01]  /*2c20*/  ISETP.GE.AND P0, PT, R10, RZ, PT ;  /* 0x000000ff0a00720c */ /* 0x000fe20003f06270 */
[--C-:B------:R-:W-:Y:S01]  /*2c30*/  @!P1 IMAD.IADD R181, R181, 0x1, -R6.reuse ;  /* 0x00000001b5b59824 */ /* 0x100fe200078e0a06 */
[----:B------:R-:W-:Y:S01]  /*2c40*/  IADD3 R10, R2, 0x4e, RZ ;  /* 0x0000004e020a7810 */ /* 0x000fe20007ffe0ff */
[----:B------:R-:W-:Y:S01]  /*2c50*/  @!P3 IMAD.MOV R161, RZ, RZ, -R161 ;  /* 0x000000ffffa1b224 */ /* 0x000fe200078e0aa1 */
[----:B------:R-:W-:Y:S01]  /*2c60*/  ISETP.GT.U32.AND P1, PT, R6, R203, PT ;  /* 0x000000cb0600720c */ /* 0x000fe20003f24070 */
[----:B------:R-:W-:Y:S01]  /*2c70*/  @!P2 IMAD.IADD R199, R199, 0x1, -R6 ;  /* 0x00000001c7c7a824 */ /* 0x000fe200078e0a06 */
[----:B------:R-:W-:-:S02]  /*2c80*/  IABS R205, R10 ;  /* 0x0000000a00cd7213 */ /* 0x000fc40000000000 */
[C---:B------:R-:W-:Y:S01]  /*2c90*/  ISETP.GT.U32.AND P4, PT, R6.reuse, R175, PT ;  /* 0x000000af0600720c */ /* 0x040fe20003f84070 */
[----:B------:R-:W-:Y:S01]  /*2ca0*/  @!P6 IMAD.IADD R201, R201, 0x1, -R6 ;  /* 0x00000001c9c9e824 */ /* 0x000fe200078e0a06 */
[----:B------:R-:W-:Y:S01]  /*2cb0*/  ISETP.GT.U32.AND P6, PT, R6, R199, PT ;  /* 0x000000c70600720c */ /* 0x000fe20003fc4070 */
[----:B------:R-:W-:Y:S01]  /*2cc0*/  IMAD.HI.U32 R4, R3, R205, RZ ;  /* 0x000000cd03047227 */ /* 0x000fe200078e00ff */
[----:B------:R-:W-:Y:S02]  /*2cd0*/  ISETP.GE.AND P2, PT, R7, RZ, PT ;  /* 0x000000ff0700720c */ /* 0x000fe40003f46270 */
[----:B------:R-:W-:Y:S01]  /*2ce0*/  IADD3 R7, R2, 0x4c, RZ ;  /* 0x0000004c02077810 */ /* 0x000fe20007ffe0ff */
[----:B------:R-:W-:Y:S01]  /*2cf0*/  IMAD.MOV R4, RZ, RZ, -R4 ;  /* 0x000000ffff047224 */ /* 0x000fe200078e0a04 */
[----:B------:R-:W-:Y:S01]  /*2d00*/  ISETP.GE.AND P3, PT, R8, RZ, PT ;  /* 0x000000ff0800720c */ /* 0x000fe20003f66270 */
[----:B------:R-:W-:Y:S01]  /*2d10*/  @!P1 IMAD.IADD R203, R203, 0x1, -R6 ;  /* 0x00000001cbcb9824 */ /* 0x000fe200078e0a06 */
[----:B------:R-:W-:Y:S01]  /*2d20*/  IABS R209, R7 ;  /* 0x0000000700d17213 */ /* 0x000fe20000000000 */
[----:B------:R-:W-:Y:S01]  /*2d30*/  IMAD R205, R6, R4, R205 ;  /* 0x0000000406cd7224 */ /* 0x000fe200078e02cd */
[----:B------:R-:W-:Y:S01]  /*2d40*/  IADD3 R8, R2, 0x4b, RZ ;  /* 0x0000004b02087810 */ /* 0x000fe20007ffe0ff */
[----:B------:R-:W-:Y:S01]  /*2d50*/  IMAD.HI.U32 R4, R3, R207, RZ ;  /* 0x000000cf03047227 */ /* 0x000fe200078e00ff */
[----:B------:R-:W-:-:S02]  /*2d60*/  ISETP.GT.U32.AND P1, PT, R6, R203, PT ;  /* 0x000000cb0600720c */ /* 0x000fc40003f24070 */
[----:B------:R-:W-:Y:S01]  /*2d70*/  IABS R215, R8 ;  /* 0x0000000800d77213 */ /* 0x000fe20000000000 */
[--C-:B------:R-:W-:Y:S01]  /*2d80*/  @!P6 IMAD.IADD R199, R199, 0x1, -R6.reuse ;  /* 0x00000001c7c7e824 */ /* 0x100fe200078e0a06 */
[----:B------:R-:W-:Y:S01]  /*2d90*/  ISETP.GT.U32.AND P6, PT, R6, R205, PT ;  /* 0x000000cd0600720c */ /* 0x000fe20003fc4070 */
[----:B------:R-:W-:Y:S01]  /*2da0*/  @!P4 IMAD.IADD R175, R175, 0x1, -R6 ;  /* 0x00000001afafc824 */ /* 0x000fe200078e0a06 */
[----:B------:R-:W-:Y:S01]  /*2db0*/  ISETP.GE.AND P4, PT, R11, RZ, PT ;  /* 0x000000ff0b00720c */ /* 0x000fe20003f86270 */
[----:B------:R-:W-:Y:S01]  /*2dc0*/  IMAD.MOV R4, RZ, RZ, -R4 ;  /* 0x000000ffff047224 */ /* 0x000fe200078e0a04 */
[----:B------:R-:W-:Y:S01]  /*2dd0*/  IADD3 R11, R2, 0x43, RZ ;  /* 0x00000043020b7810 */ /* 0x000fe20007ffe0ff */
[----:B------:R-:W-:Y:S01]  /*2de0*/  @!P5 IMAD.MOV R175, RZ, RZ, -R175 ;  /* 0x000000ffffafd224 */ /* 0x000fe200078e0aaf */
[C---:B------:R-:W-:Y:S01]  /*2df0*/  ISETP.GT.U32.AND P5, PT, R6.reuse, R201, PT ;  /* 0x000000c90600720c */ /* 0x040fe20003fa4070 */
[----:B------:R-:W-:Y:S01]  /*2e00*/  IMAD R207, R6, R4, R207 ;  /* 0x0000000406cf7224 */ /* 0x000fe200078e02cf */
[----:B------:R-:W-:Y:S01]  /*2e10*/  IABS R231, R11 ;  /* 0x0000000b00e77213 */ /* 0x000fe20000000000 */
[----:B------:R-:W-:-:S02]  /*2e20*/  @!P1 IMAD.IADD R203, R203, 0x1, -R6 ;  /* 0x00000001cbcb9824 */ /* 0x000fc400078e0a06 */
[----:B------:R-:W-:Y:S01]  /*2e30*/  @!P0 IMAD.MOV R181, RZ, RZ, -R181 ;  /* 0x000000ffffb58224 */ /* 0x000fe200078e0ab5 */
[----:B------:R-:W-:Y:S01]  /*2e40*/  ISETP.GT.U32.AND P1, PT, R6, R207, PT ;  /* 0x000000cf0600720c */ /* 0x000fe20003f24070 */
[----:B------:R-:W-:Y:S01]  /*2e50*/  IMAD.HI.U32 R4, R3, R209, RZ ;  /* 0x000000d103047227 */ /* 0x000fe200078e00ff */
[----:B------:R-:W-:Y:S02]  /*2e60*/  ISETP.GE.AND P0, PT, R10, RZ, PT ;  /* 0x000000ff0a00720c */ /* 0x000fe40003f06270 */
[----:B------:R-:W-:Y:S01]  /*2e70*/  IADD3 R10, R2, 0x4a, RZ ;  /* 0x0000004a020a7810 */ /* 0x000fe20007ffe0ff */
[----:B------:R-:W-:Y:S02]  /*2e80*/  @!P6 IMAD.IADD R205, R205, 0x1, -R6 ;  /* 0x00000001cdcde824 */ /* 0x000fe400078e0a06 */
[----:B------:R-:W-:Y:S01]  /*2e90*/  IMAD.MOV R4, RZ, RZ, -R4 ;  /* 0x000000ffff047224 */ /* 0x000fe200078e0a04 */
[----:B------:R-:W-:Y:S01]  /*2ea0*/  IABS R217, R10 ;  /* 0x0000000a00d97213 */ /* 0x000fe20000000000 */
[----:B------:R-:W-:Y:S01]  /*2eb0*/  @!P5 IMAD.IADD R201, R201, 0x1, -R6 ;  /* 0x00000001c9c9d824 */ /* 0x000fe200078e0a06 */
[C---:B------:R-:W-:Y:S01]  /*2ec0*/  ISETP.GT.U32.AND P6, PT, R6.reuse, R205, PT ;  /* 0x000000cd0600720c */ /* 0x040fe20003fc4070 */
[----:B------:R-:W-:Y:S01]  /*2ed0*/  IMAD R209, R6, R4, R209 ;  /* 0x0000000406d17224 */ /* 0x000fe200078e02d1 */
[----:B------:R-:W-:Y:S01]  /*2ee0*/  ISETP.GE.AND P5, PT, R5, RZ, PT ;  /* 0x000000ff0500720c */ /* 0x000fe20003fa6270 */
[----:B------:R-:W-:-:S04]  /*2ef0*/  IMAD.HI.U32 R5, R3, R217, RZ ;  /* 0x000000d903057227 */ /* 0x000fc800078e00ff */
[----:B------:R-:W-:Y:S02]  /*2f00*/  @!P1 IMAD.IADD R207, R207, 0x1, -R6 ;  /* 0x00000001cfcf9824 */ /* 0x000fe400078e0a06 */
[----:B------:R-:W-:Y:S01]  /*2f10*/  @!P4 IMAD.MOV R201, RZ, RZ, -R201 ;  /* 0x000000ffffc9c224 */ /* 0x000fe200078e0ac9 */
[C---:B------:R-:W-:Y:S01]  /*2f20*/  ISETP.GT.U32.AND P4, PT, R6.reuse, R209, PT ;  /* 0x000000d10600720c */ /* 0x040fe20003f84070 */
[----:B------:R-:W-:Y:S01]  /*2f30*/  IMAD.MOV R5, RZ, RZ, -R5 ;  /* 0x000000ffff057224 */ /* 0x000fe200078e0a05 */
[----:B------:R-:W-:Y:S01]  /*2f40*/  ISETP.GT.U32.AND P1, PT, R6, R207, PT ;  /* 0x000000cf0600720c */ /* 0x000fe20003f24070 */
[----:B------:R-:W-:-:S04]  /*2f50*/  IMAD.HI.U32 R4, R3, R215, RZ ;  /* 0x000000d703047227 */ /* 0x000fc800078e00ff */
[----:B------:R-:W-:Y:S01]  /*2f60*/  @!P6 IMAD.IADD R205, R205, 0x1, -R6 ;  /* 0x00000001cdcde824 */ /* 0x000fe200078e0a06 */
[----:B------:R-:W-:Y:S01]  /*2f70*/  ISETP.GE.AND P6, PT, R10, RZ, PT ;  /* 0x000000ff0a00720c */ /* 0x000fe20003fc6270 */
[----:B------:R-:W-:Y:S01]  /*2f80*/  IMAD R217, R6, R5, R217 ;  /* 0x0000000506d97224 */ /* 0x000fe200078e02d9 */
[C---:B------:R-:W-:Y:S01]  /*2f90*/  IADD3 R5, R2.reuse, 0x48, RZ ;  /* 0x0000004802057810 */ /* 0x040fe20007ffe0ff */
[----:B------:R-:W-:Y:S01]  /*2fa0*/  IMAD.MOV R4, RZ, RZ, -R4 ;  /* 0x000000ffff047224 */ /* 0x000fe200078e0a04 */
[----:B------:R-:W-:Y:S01]  /*2fb0*/  IADD3 R10, R2, 0x44, RZ ;  /* 0x00000044020a7810 */ /* 0x000fe20007ffe0ff */
[----:B------:R-:W-:Y:S01]  /*2fc0*/  @!P0 IMAD.MOV R205, RZ, RZ, -R205 ;  /* 0x000000ffffcd8224 */ /* 0x000fe200078e0acd */
[C---:B------:R-:W-:Y:S01]  /*2fd0*/  ISETP.GT.U32.AND P0, PT, R6.reuse, R217, PT ;  /* 0x000000d90600720c */ /* 0x040fe20003f04070 */
[C---:B------:R-:W-:Y:S01]  /*2fe0*/  IMAD R215, R6.reuse, R4, R215 ;  /* 0x0000000406d77224 */ /* 0x040fe200078e02d7 */
[----:B------:R-:W-:Y:S01]  /*2ff0*/  IABS R221, R5 ;  /* 0x0000000500dd7213 */ /* 0x000fe20000000000 */
[--C-:B------:R-:W-:Y:S01]  /*3000*/  @!P4 IMAD.IADD R209, R209, 0x1, -R6.reuse ;  /* 0x00000001d1d1c824 */ /* 0x100fe200078e0a06 */
[----:B------:R-:W-:Y:S01]  /*3010*/  IABS R229, R10 ;  /* 0x0000000a00e57213 */ /* 0x000fe20000000000 */
[--C-:B------:R-:W-:Y:S01]  /*3020*/  @!P1 IMAD.IADD R207, R207, 0x1, -R6.reuse ;  /* 0x00000001cfcf9824 */ /* 0x100fe200078e0a06 */
[C---:B------:R-:W-:Y:S01]  /*3030*/  ISETP.GT.U32.AND P1, PT, R6.reuse, R215, PT ;  /* 0x000000d70600720c */ /* 0x040fe20003f24070 */
[----:B------:R-:W-:Y:S01]  /*3040*/  @!P2 IMAD.MOV R203, RZ, RZ, -R203 ;  /* 0x000000ffffcba224 */ /* 0x000fe200078e0acb */
[----:B------:R-:W-:Y:S01]  /*3050*/  ISETP.GT.U32.AND P4, PT, R6, R209, PT ;  /* 0x000000d10600720c */ /* 0x000fe20003f84070 */
[----:B------:R-:W-:Y:S01]  /*3060*/  @!P3 IMAD.MOV R199, RZ, RZ, -R199 ;  /* 0x000000ffffc7b224 */ /* 0x000fe200078e0ac7 */
[----:B------:R-:W-:Y:S01]  /*3070*/  ISETP.GE.AND P2, PT, R8, RZ, PT ;  /* 0x000000ff0800720c */ /* 0x000fe20003f46270 */
[----:B------:R-:W-:Y:S01]  /*3080*/  @!P5 IMAD.MOV R207, RZ, RZ, -R207 ;  /* 0x000000ffffcfd224 */ /* 0x000fe200078e0acf */
[----:B------:R-:W-:Y:S01]  /*3090*/  IADD3 R8, R2, 0x47, RZ ;  /* 0x0000004702087810 */ /* 0x000fe20007ffe0ff */
[----:B------:R-:W-:Y:S01]  /*30a0*/  @!P0 IMAD.IADD R217, R217, 0x1, -R6 ;  /* 0x00000001d9d98824 */ /* 0x000fe200078e0a06 */
[----:B------:R-:W-:-:S02]  /*30b0*/  ISETP.GE.AND P3, PT, R7, RZ, PT ;  /* 0x000000ff0700720c */ /* 0x000fc40003f66270 */
[----:B------:R-:W-:Y:S02]  /*30c0*/  IADD3 R7, R2, 0x49, RZ ;  /* 0x0000004902077810 */ /* 0x000fe40007ffe0ff */
[----:B------:R-:W-:Y:S01]  /*30d0*/  IABS R223, R8 ;  /* 0x0000000800df7213 */ /* 0x000fe20000000000 */
[--C-:B------:R-:W-:Y:S01]  /*30e0*/  @!P1 IMAD.IADD R215, R215, 0x1, -R6.reuse ;  /* 0x00000001d7d79824 */ /* 0x100fe200078e0a06 */
[C---:B------:R-:W-:Y:S01]  /*30f0*/  ISETP.GT.U32.AND P0, PT, R6.reuse, R217, PT ;  /* 0x000000d90600720c */ /* 0x040fe20003f04070 */
[----:B------:R-:W-:Y:S01]  /*3100*/  @!P4 IMAD.IADD R209, R209, 0x1, -R6 ;  /* 0x00000001d1d1c824 */ /* 0x000fe200078e0a06 */
[----:B------:R-:W-:Y:S02]  /*3110*/  IABS R219, R7 ;  /* 0x0000000700db7213 */ /* 0x000fe40000000000 */
[----:B------:R-:W-:Y:S01]  /*3120*/  ISETP.GE.AND P4, PT, R5, RZ, PT ;  /* 0x000000ff0500720c */ /* 0x000fe20003f86270 */
[----:B------:R-:W-:Y:S01]  /*3130*/  IMAD.HI.U32 R5, R3, R223, RZ ;  /* 0x000000df03057227 */ /* 0x000fe200078e00ff */
[----:B------:R-:W-:-:S02]  /*3140*/  ISETP.GT.U32.AND P1, PT, R6, R215, PT ;  /* 0x000000d70600720c */ /* 0x000fc40003f24070 */
[----:B------:R-:W-:Y:S01]  /*3150*/  ISETP.GE.AND P5, PT, R7, RZ, PT ;  /* 0x000000ff0700720c */ /* 0x000fe20003fa6270 */
[----:B------:R-:W-:-:S04]  /*3160*/  IMAD.HI.U32 R4, R3, R219, RZ ;  /* 0x000000db03047227 */ /* 0x000fc800078e00ff */
[----:B------:R-:W-:Y:S02]  /*3170*/  IMAD.MOV R5, RZ, RZ, -R5 ;  /* 0x000000ffff057224 */ /* 0x000fe400078e0a05 */
[----:B------:R-:W-:Y:S02]  /*3180*/  IMAD.MOV R7, RZ, RZ, -R4 ;  /* 0x000000ffff077224 */ /* 0x000fe400078e0a04 */
[C---:B------:R-:W-:Y:S02]  /*3190*/  IMAD R223, R6.reuse, R5, R223 ;  /* 0x0000000506df7224 */ /* 0x040fe400078e02df */
[----:B------:R-:W-:Y:S02]  /*31a0*/  @!P0 IMAD.IADD R217, R217, 0x1, -R6 ;  /* 0x00000001d9d98824 */ /* 0x000fe400078e0a06 */
[C---:B------:R-:W-:Y:S02]  /*31b0*/  IMAD R219, R6.reuse, R7, R219 ;  /* 0x0000000706db7224 */ /* 0x040fe400078e02db */
[----:B------:R-:W-:Y:S01]  /*31c0*/  @!P6 IMAD.MOV R217, RZ, RZ, -R217 ;  /* 0x000000ffffd9e224 */ /* 0x000fe200078e0ad9 */
[----:B------:R-:W-:Y:S01]  /*31d0*/  ISETP.GT.U32.AND P6, PT, R6, R223, PT ;  /* 0x000000df0600720c */ /* 0x000fe20003fc4070 */
[----:B------:R-:W-:-:S04]  /*31e0*/  IMAD.HI.U32 R4, R3, R221, RZ ;  /* 0x000000dd03047227 */ /* 0x000fc800078e00ff */
[----:B------:R-:W-:Y:S01]  /*31f0*/  @!P3 IMAD.MOV R209, RZ, RZ, -R209 ;  /* 0x000000ffffd1b224 */ /* 0x000fe200078e0ad1 */
[----:B------:R-:W-:Y:S01]  /*3200*/  ISETP.GE.AND P3, PT, R8, RZ, PT ;  /* 0x000000ff0800720c */ /* 0x000fe20003f66270 */
[----:B------:R-:W-:Y:S01]  /*3210*/  @!P1 IMAD.IADD R215, R215, 0x1, -R6 ;  /* 0x00000001d7d79824 */ /* 0x000fe200078e0a06 */
[----:B------:R-:W-:Y:S01]  /*3220*/  ISETP.GT.U32.AND P1, PT, R6, R219, PT ;  /* 0x000000db0600720c */ /* 0x000fe20003f24070 */
[----:B------:R-:W-:Y:S01]  /*3230*/  IMAD.MOV R4, RZ, RZ, -R4 ;  /* 0x000000ffff047224 */ /* 0x000fe200078e0a04 */
[----:B------:R-:W-:Y:S01]  /*3240*/  IADD3 R8, R2, 0x45, RZ ;  /* 0x0000004502087810 */ /* 0x000fe20007ffe0ff */
[----:B------:R-:W-:Y:S02]  /*3250*/  @!P2 IMAD.MOV R215, RZ, RZ, -R215 ;  /* 0x000000ffffd7a224 */ /* 0x000fe400078e0ad7 */
[----:B------:R-:W-:Y:S01]  /*3260*/  IMAD R221, R6, R4, R221 ;  /* 0x0000000406dd7224 */ /* 0x000fe200078e02dd */
[----:B------:R-:W-:Y:S01]  /*3270*/  IABS R227, R8 ;  /* 0x0000000800e37213 */ /* 0x000fe20000000000 */
[----:B------:R-:W-:Y:S01]  /*3280*/  @!P6 IMAD.IADD R223, R223, 0x1, -R6 ;  /* 0x00000001dfdfe824 */ /* 0x000fe200078e0a06 */
[----:B------:R-:W-:-:S02]  /*3290*/  IADD3 R4, R2, 0x46, RZ ;  /* 0x0000004602047810 */ /* 0x000fc40007ffe0ff */
[C---:B------:R-:W-:Y:S01]  /*32a0*/  ISETP.GT.U32.AND P2, PT, R6.reuse, R221, PT ;  /* 0x000000dd0600720c */ /* 0x040fe20003f44070 */
[----:B------:R-:W-:Y:S01]  /*32b0*/  IMAD.HI.U32 R5, R3, R227, RZ ;  /* 0x000000e303057227 */ /* 0x000fe200078e00ff */
[----:B------:R-:W-:Y:S02]  /*32c0*/  ISETP.GT.U32.AND P6, PT, R6, R223, PT ;  /* 0x000000df0600720c */ /* 0x000fe40003fc4070 */
[----:B------:R-:W-:Y:S01]  /*32d0*/  IABS R225, R4 ;  /* 0x0000000400e17213 */ /* 0x000fe20000000000 */
[----:B------:R-:W-:Y:S01]  /*32e0*/  @!P1 IMAD.IADD R219, R219, 0x1, -R6 ;  /* 0x00000001dbdb9824 */ /* 0x000fe200078e0a06 */
[----:B------:R-:W-:Y:S01]  /*32f0*/  ISETP.GE.AND P0, PT, R4, RZ, PT ;  /* 0x000000ff0400720c */ /* 0x000fe20003f06270 */
[----:B------:R-:W-:Y:S02]  /*3300*/  IMAD.MOV R5, RZ, RZ, -R5 ;  /* 0x000000ffff057224 */ /* 0x000fe400078e0a05 */
[----:B------:R-:W-:Y:S01]  /*3310*/  IMAD.HI.U32 R4, R3, R225, RZ ;  /* 0x000000e103047227 */ /* 0x000fe200078e00ff */
[----:B------:R-:W-:-:S03]  /*3320*/  ISETP.GT.U32.AND P1, PT, R6, R219, PT ;  /* 0x000000db0600720c */ /* 0x000fc60003f24070 */
[----:B------:R-:W-:Y:S02]  /*3330*/  IMAD R227, R6, R5, R227 ;  /* 0x0000000506e37224 */ /* 0x000fe400078e02e3 */
[----:B------:R-:W-:-:S04]  /*3340*/  IMAD.HI.U32 R5, R3, R231, RZ ;  /* 0x000000e703057227 */ /* 0x000fc800078e00ff */
[----:B------:R-:W-:Y:S02]  /*3350*/  IMAD.MOV R5, RZ, RZ, -R5 ;  /* 0x000000ffff057224 */ /* 0x000fe400078e0a05 */
[--C-:B------:R-:W-:Y:S02]  /*3360*/  @!P2 IMAD.IADD R221, R221, 0x1, -R6.reuse ;  /* 0x00000001dddda824 */ /* 0x100fe400078e0a06 */
[C---:B------:R-:W-:Y:S02]  /*3370*/  IMAD R231, R6.reuse, R5, R231 ;  /* 0x0000000506e77224 */ /* 0x040fe400078e02e7 */
[----:B------:R-:W-:Y:S01]  /*3380*/  @!P6 IMAD.IADD R223, R223, 0x1, -R6 ;  /* 0x00000001dfdfe824 */ /* 0x000fe200078e0a06 */
[----:B------:R-:W-:Y:S01]  /*3390*/  ISETP.GT.U32.AND P2, PT, R6, R221, PT ;  /* 0x000000dd0600720c */ /* 0x000fe20003f44070 */
[----:B------:R-:W-:Y:S02]  /*33a0*/  IMAD.MOV R7, RZ, RZ, -R4 ;  /* 0x000000ffff077224 */ /* 0x000fe400078e0a04 */
[----:B------:R-:W-:Y:S01]  /*33b0*/  @!P1 IMAD.IADD R219, R219, 0x1, -R6 ;  /* 0x00000001dbdb9824 */ /* 0x000fe200078e0a06 */
[----:B------:R-:W-:Y:S01]  /*33c0*/  ISETP.GE.AND P1, PT, R8, RZ, PT ;  /* 0x000000ff0800720c */ /* 0x000fe20003f26270 */
[----:B------:R-:W-:Y:S01]  /*33d0*/  @!P3 IMAD.MOV R223, RZ, RZ, -R223 ;  /* 0x000000ffffdfb224 */ /* 0x000fe200078e0adf */
[C---:B------:R-:W-:Y:S01]  /*33e0*/  ISETP.GT.U32.AND P3, PT, R6.reuse, R231, PT ;  /* 0x000000e70600720c */ /* 0x040fe20003f64070 */
[----:B------:R-:W-:Y:S01]  /*33f0*/  IMAD R225, R6, R7, R225 ;  /* 0x0000000706e17224 */ /* 0x000fe200078e02e1 */
[C---:B------:R-:W-:Y:S01]  /*3400*/  IADD3 R7, R2.reuse, 0x42, RZ ;  /* 0x0000004202077810 */ /* 0x040fe20007ffe0ff */
[----:B------:R-:W-:Y:S01]  /*3410*/  IMAD.HI.U32 R4, R3, R229, RZ ;  /* 0x000000e503047227 */ /* 0x000fe200078e00ff */
[----:B------:R-:W-:-:S02]  /*3420*/  IADD3 R8, R2, 0x41, RZ ;  /* 0x0000004102087810 */ /* 0x000fc40007ffe0ff */
[----:B------:R-:W-:Y:S01]  /*3430*/  IABS R233, R7 ;  /* 0x0000000700e97213 */ /* 0x000fe20000000000 */
[----:B------:R-:W-:Y:S01]  /*3440*/  @!P5 IMAD.MOV R219, RZ, RZ, -R219 ;  /* 0x000000ffffdbd224 */ /* 0x000fe200078e0adb */
[C---:B------:R-:W-:Y:S01]  /*3450*/  ISETP.GT.U32.AND P5, PT, R6.reuse, R227, PT ;  /* 0x000000e30600720c */ /* 0x040fe20003fa4070 */
[----:B------:R-:W-:Y:S01]  /*3460*/  IMAD.MOV R4, RZ, RZ, -R4 ;  /* 0x000000ffff047224 */ /* 0x000fe200078e0a04 */
[----:B------:R-:W-:Y:S01]  /*3470*/  IABS R235, R8 ;  /* 0x0000000800eb7213 */ /* 0x000fe20000000000 */
[----:B------:R-:W-:Y:S01]  /*3480*/  @!P2 IMAD.IADD R221, R221, 0x1, -R6 ;  /* 0x00000001dddda824 */ /* 0x000fe200078e0a06 */
[C---:B------:R-:W-:Y:S01]  /*3490*/  ISETP.GT.U32.AND P2, PT, R6.reuse, R225, PT ;  /* 0x000000e10600720c */ /* 0x040fe20003f44070 */
[----:B------:R-:W-:Y:S02]  /*34a0*/  IMAD R229, R6, R4, R229 ;  /* 0x0000000406e57224 */ /* 0x000fe400078e02e5 */
[----:B------:R-:W-:-:S03]  /*34b0*/  IMAD.HI.U32 R4, R3, R233, RZ ;  /* 0x000000e903047227 */ /* 0x000fc600078e00ff */
[C---:B------:R-:W-:Y:S01]  /*34c0*/  ISETP.GT.U32.AND P6, PT, R6.reuse, R229, PT ;  /* 0x000000e50600720c */ /* 0x040fe20003fc4070 */
[----:B------:R-:W-:Y:S02]  /*34d0*/  @!P3 IMAD.IADD R231, R231, 0x1, -R6 ;  /* 0x00000001e7e7b824 */ /* 0x000fe400078e0a06 */
[----:B------:R-:W-:Y:S02]  /*34e0*/  IMAD.MOV R4, RZ, RZ, -R4 ;  /* 0x000000ffff047224 */ /* 0x000fe400078e0a04 */
[----:B------:R-:W-:Y:S01]  /*34f0*/  @!P5 IMAD.IADD R227, R227, 0x1, -R6 ;  /* 0x00000001e3e3d824 */ /* 0x000fe200078e0a06 */
[C---:B------:R-:W-:Y:S01]  /*3500*/  ISETP.GT.U32.AND P3, PT, R6.reuse, R231, PT ;  /* 0x000000e70600720c */ /* 0x040fe20003f64070 */
[C---:B------:R-:W-:Y:S02]  /*3510*/  IMAD R233, R6.reuse, R4, R233 ;  /* 0x0000000406e97224 */ /* 0x040fe400078e02e9 */
[----:B------:R-:W-:Y:S01]  /*3520*/  IMAD.HI.U32 R4, R3, R235, RZ ;  /* 0x000000eb03047227 */ /* 0x000fe200078e00ff */
[----:B------:R-:W-:-:S03]  /*3530*/  ISETP.GT.U32.AND P5, PT, R6, R227, PT ;  /* 0x000000e30600720c */ /* 0x000fc60003fa4070 */
[----:B------:R-:W-:Y:S02]  /*3540*/  IMAD.MOV R4, RZ, RZ, -R4 ;  /* 0x000000ffff047224 */ /* 0x000fe400078e0a04 */
[--C-:B------:R-:W-:Y:S02]  /*3550*/  @!P2 IMAD.IADD R225, R225, 0x1, -R6.reuse ;  /* 0x00000001e1e1a824 */ /* 0x100fe400078e0a06 */
[--C-:B------:R-:W-:Y:S02]  /*3560*/  @!P6 IMAD.IADD R229, R229, 0x1, -R6.reuse ;  /* 0x00000001e5e5e824 */ /* 0x100fe400078e0a06 */
[C---:B------:R-:W-:Y:S01]  /*3570*/  IMAD R235, R6.reuse, R4, R235 ;  /* 0x0000000406eb7224 */ /* 0x040fe200078e02eb */
[----:B------:R-:W-:Y:S01]  /*3580*/  ISETP.GT.U32.AND P2, PT, R6, R225, PT ;  /* 0x000000e10600720c */ /* 0x000fe20003f44070 */
[----:B------:R-:W-:Y:S01]  /*3590*/  @!P4 IMAD.MOV R221, RZ, RZ, -R221 ;  /* 0x000000ffffddc224 */ /* 0x000fe200078e0add */
[----:B------:R-:W-:Y:S01]  /*35a0*/  ISETP.GE.AND P4, PT, R10, RZ, PT ;  /* 0x000000ff0a00720c */ /* 0x000fe20003f86270 */
[--C-:B------:R-:W-:Y:S01]  /*35b0*/  @!P3 IMAD.IADD R231, R231, 0x1, -R6.reuse ;  /* 0x00000001e7e7b824 */ /* 0x100fe200078e0a06 */
[----:B------:R-:W-:Y:S01]  /*35c0*/  IADD3 R10, R2, 0x40, RZ ;  /* 0x00000040020a7810 */ /* 0x000fe20007ffe0ff */
[----:B------:R-:W-:Y:S01]  /*35d0*/  @!P5 IMAD.IADD R227, R227, 0x1, -R6 ;  /* 0x00000001e3e3d824 */ /* 0x000fe200078e0a06 */
[----:B------:R-:W-:-:S02]  /*35e0*/  ISETP.GT.U32.AND P6, PT, R6, R229, PT ;  /* 0x000000e50600720c */ /* 0x000fc40003fc4070 */
[C---:B------:R-:W-:Y:S01]  /*35f0*/  ISETP.GT.U32.AND P3, PT, R6.reuse, R235, PT ;  /* 0x000000eb0600720c */ /* 0x040fe20003f64070 */
[----:B------:R-:W-:Y:S01]  /*3600*/  @!P1 IMAD.MOV R227, RZ, RZ, -R227 ;  /* 0x000000ffffe39224 */ /* 0x000fe200078e0ae3 */
[----:B------:R-:W-:Y:S02]  /*3610*/  IABS R237, R10 ;  /* 0x0000000a00ed7213 */ /* 0x000fe40000000000 */
[----:B------:R-:W-:Y:S01]  /*3620*/  ISETP.GT.U32.AND P5, PT, R6, R233, PT ;  /* 0x000000e90600720c */ /* 0x000fe20003fa4070 */
[--C-:B------:R-:W-:Y:S01]  /*3630*/  @!P2 IMAD.IADD R225, R225, 0x1, -R6.reuse ;  /* 0x00000001e1e1a824 */ /* 0x100fe200078e0a06 */
[----:B------:R-:W-:Y:S01]  /*3640*/  IADD3 R4, R2, 0x3f, RZ ;  /* 0x0000003f02047810 */ /* 0x000fe20007ffe0ff */
[----:B------:R-:W-:Y:S01]  /*3650*/  IMAD.HI.U32 R5, R3, R237, RZ ;  /* 0x000000ed03057227 */ /* 0x000fe200078e00ff */
[----:B------:R-:W-:Y:S02]  /*3660*/  ISETP.GE.AND P2, PT, R11, RZ, PT ;  /* 0x000000ff0b00720c */ /* 0x000fe40003f46270 */
[----:B------:R-:W-:Y:S01]  /*3670*/  IABS R239, R4 ;  /* 0x0000000400ef7213 */ /* 0x000fe20000000000 */
[----:B------:R-:W-:Y:S01]  /*3680*/  IMAD.MOV R5, RZ, RZ, -R5 ;  /* 0x000000ffff057224 */ /* 0x000fe200078e0a05 */
[----:B------:R-:W-:Y:S01]  /*3690*/  ISETP.GE.AND P1, PT, R8, RZ, PT ;  /* 0x000000ff0800720c */ /* 0x000fe20003f26270 */
[--C-:B------:R-:W-:Y:S01]  /*36a0*/  @!P6 IMAD.IADD R229, R229, 0x1, -R6.reuse ;  /* 0x00000001e5e5e824 */ /* 0x100fe200078e0a06 */
[C---:B------:R-:W-:Y:S01]  /*36b0*/  IADD3 R8, R2.reuse, 0x3c, RZ ;  /* 0x0000003c02087810 */ /* 0x040fe20007ffe0ff */
[--C-:B------:R-:W-:Y:S01]  /*36c0*/  @!P3 IMAD.IADD R235, R235, 0x1, -R6.reuse ;  /* 0x00000001ebebb824 */ /* 0x100fe200078e0a06 */
[----:B------:R-:W-:Y:S01]  /*36d0*/  IADD3 R11, R2, 0x3b, RZ ;  /* 0x0000003b020b7810 */ /* 0x000fe20007ffe0ff */
[----:B------:R-:W-:Y:S01]  /*36e0*/  @!P5 IMAD.IADD R233, R233, 0x1, -R6 ;  /* 0x00000001e9e9d824 */ /* 0x000fe200078e0a06 */
[----:B------:R-:W-:Y:S01]  /*36f0*/  IABS R245, R8 ;  /* 0x0000000800f57213 */ /* 0x000fe20000000000 */
[----:B------:R-:W-:Y:S01]  /*3700*/  IMAD R237, R6, R5, R237 ;  /* 0x0000000506ed7224 */ /* 0x000fe200078e02ed */
[----:B------:R-:W-:Y:S01]  /*3710*/  IADD3 R5, R2, 0x3e, RZ ;  /* 0x0000003e02057810 */ /* 0x000fe20007ffe0ff */
[----:B------:R-:W-:Y:S01]  /*3720*/  @!P4 IMAD.MOV R229, RZ, RZ, -R229 ;  /* 0x000000ffffe5c224 */ /* 0x000fe200078e0ae5 */
[----:B------:R-:W-:Y:S01]  /*3730*/  ISETP.GE.AND P4, PT, R4, RZ, PT ;  /* 0x000000ff0400720c */ /* 0x000fe20003f86270 */
[----:B------:R-:W-:Y:S01]  /*3740*/  IMAD.HI.U32 R4, R3, R239, RZ ;  /* 0x000000ef03047227 */ /* 0x000fe200078e00ff */
[----:B------:R-:W-:-:S02]  /*3750*/  ISETP.GT.U32.AND P3, PT, R6, R235, PT ;  /* 0x000000eb0600720c */ /* 0x000fc40003f64070 */
[----:B------:R-:W-:Y:S01]  /*3760*/  ISETP.GT.U32.AND P5, PT, R6, R233, PT ;  /* 0x000000e90600720c */ /* 0x000fe20003fa4070 */
[----:B------:R-:W-:Y:S01]  /*3770*/  IMAD.MOV R4, RZ, RZ, -R4 ;  /* 0x000000ffff047224 */ /* 0x000fe200078e0a04 */
[----:B------:R-:W-:Y:S01]  /*3780*/  IABS R241, R5 ;  /* 0x0000000500f17213 */ /* 0x000fe20000000000 */
[----:B------:R-:W-:Y:S01]  /*3790*/  @!P0 IMAD.MOV R225, RZ, RZ, -R225 ;  /* 0x000000ffffe18224 */ /* 0x000fe200078e0ae1 */
[----:B------:R-:W-:Y:S01]  /*37a0*/  ISETP.GE.AND P0, PT, R7, RZ, PT ;  /* 0x000000ff0700720c */ /* 0x000fe20003f06270 */
[----:B------:R-:W-:Y:S01]  /*37b0*/  @!P2 IMAD.MOV R231, RZ, RZ, -R231 ;  /* 0x000000ffffe7a224 */ /* 0x000fe200078e0ae7 */
[----:B------:R-:W-:Y:S01]  /*37c0*/  ISETP.GE.AND P2, PT, R5, RZ, PT ;  /* 0x000000ff0500720c */ /* 0x000fe20003f46270 */
[----:B------:R-:W-:Y:S01]  /*37d0*/  IMAD.HI.U32 R5, R3, R241, RZ ;  /* 0x000000f103057227 */ /* 0x000fe200078e00ff */
[----:B------:R-:W-:Y:S02]  /*37e0*/  IADD3 R7, R2, 0x3d, RZ ;  /* 0x0000003d02077810 */ /* 0x000fe40007ffe0ff */
[----:B------:R-:W-:Y:S01]  /*37f0*/  IABS R247, R11 ;  /* 0x0000000b00f77213 */ /* 0x000fe20000000000 */
[----:B------:R-:W-:Y:S01]  /*3800*/  IMAD R239, R6, R4, R239 ;  /* 0x0000000406ef7224 */ /* 0x000fe200078e02ef */
[----:B------:R-:W-:Y:S01]  /*3810*/  IABS R243, R7 ;  /* 0x0000000700f37213 */ /* 0x000fe20000000000 */
[----:B------:R-:W-:Y:S01]  /*3820*/  IMAD.MOV R5, RZ, RZ, -R5 ;  /* 0x000000ffff057224 */ /* 0x000fe200078e0a05 */
[----:B------:R-:W-:Y:S01]  /*3830*/  ISETP.GE.AND P6, PT, R10, RZ, PT ;  /* 0x000000ff0a00720c */ /* 0x000fe20003fc6270 */
[--C-:B------:R-:W-:Y:S01]  /*3840*/  @!P3 IMAD.IADD R235, R235, 0x1, -R6.reuse ;  /* 0x00000001ebebb824 */ /* 0x100fe200078e0a06 */
[C---:B------:R-:W-:Y:S01]  /*3850*/  ISETP.GT.U32.AND P3, PT, R6.reuse, R239, PT ;  /* 0x000000ef0600720c */ /* 0x040fe20003f64070 */
[----:B------:R-:W-:Y:S01]  /*3860*/  @!P5 IMAD.IADD R233, R233, 0x1, -R6 ;  /* 0x00000001e9e9d824 */ /* 0x000fe200078e0a06 */
[C---:B------:R-:W-:Y:S01]  /*3870*/  ISETP.GT.U32.AND P5, PT, R6.reuse, R237, PT ;  /* 0x000000ed0600720c */ /* 0x040fe20003fa4070 */
[----:B------:R-:W-:Y:S01]  /*3880*/  IMAD R241, R6, R5, R241 ;  /* 0x0000000506f17224 */ /* 0x000fe200078e02f1 */
[----:B------:R-:W-:Y:S01]  /*3890*/  IABS R10, R17 ;  /* 0x00000011000a7213 */ /* 0x000fe20000000000 */
[----:B------:R-:W-:-:S02]  /*38a0*/  @!P0 IMAD.MOV R233, RZ, RZ, -R233 ;  /* 0x000000ffffe98224 */ /* 0x000fc400078e0ae9 */
[----:B------:R-:W-:Y:S01]  /*38b0*/  IMAD.HI.U32 R4, R3, R243, RZ ;  /* 0x000000f303047227 */ /* 0x000fe200078e00ff */
[----:B------:R-:W-:-:S03]  /*38c0*/  ISETP.GT.U32.AND P0, PT, R6, R241, PT ;  /* 0x000000f10600720c */ /* 0x000fc60003f04070 */
[----:B------:R-:W-:Y:S02]  /*38d0*/  IMAD.MOV R4, RZ, RZ, -R4 ;  /* 0x000000ffff047224 */ /* 0x000fe400078e0a04 */
[--C-:B------:R-:W-:Y:S02]  /*38e0*/  @!P3 IMAD.IADD R239, R239, 0x1, -R6.reuse ;  /* 0x00000001efefb824 */ /* 0x100fe400078e0a06 */
[--C-:B------:R-:W-:Y:S02]  /*38f0*/  @!P5 IMAD.IADD R237, R237, 0x1, -R6.reuse ;  /* 0x00000001ededd824 */ /* 0x100fe400078e0a06 */
[----:B------:R-:W-:Y:S01]  /*3900*/  IMAD.HI.U32 R5, R3, R245, RZ ;  /* 0x000000f503057227 */ /* 0x000fe200078e00ff */
[C---:B------:R-:W-:Y:S02]  /*3910*/  ISETP.GT.U32.AND P3, PT, R6.reuse, R239, PT ;  /* 0x000000ef0600720c */ /* 0x040fe40003f64070 */
[----:B------:R-:W-:Y:S01]  /*3920*/  ISETP.GT.U32.AND P5, PT, R6, R237, PT ;  /* 0x000000ed0600720c */ /* 0x000fe20003fa4070 */
[----:B------:R-:W-:-:S02]  /*3930*/  @!P0 IMAD.IADD R241, R241, 0x1, -R6 ;  /* 0x00000001f1f18824 */ /* 0x000fc400078e0a06 */
[C---:B------:R-:W-:Y:S02]  /*3940*/  IMAD R243, R6.reuse, R4, R243 ;  /* 0x0000000406f37224 */ /* 0x040fe400078e02f3 */
[----:B------:R-:W-:Y:S01]  /*3950*/  IMAD.MOV R5, RZ, RZ, -R5 ;  /* 0x000000ffff057224 */ /* 0x000fe200078e0a05 */
[----:B------:R-:W-:Y:S01]  /*3960*/  ISETP.GT.U32.AND P0, PT, R6, R241, PT ;  /* 0x000000f10600720c */ /* 0x000fe20003f04070 */
[----:B------:R-:W-:-:S04]  /*3970*/  IMAD.HI.U32 R4, R3, R247, RZ ;  /* 0x000000f703047227 */ /* 0x000fc800078e00ff */
[----:B------:R-:W-:Y:S01]  /*3980*/  @!P3 IMAD.IADD R239, R239, 0x1, -R6 ;  /* 0x00000001efefb824 */ /* 0x000fe200078e0a06 */
[C---:B------:R-:W-:Y:S01]  /*3990*/  ISETP.GT.U32.AND P3, PT, R6.reuse, R243, PT ;  /* 0x000000f30600720c */ /* 0x040fe20003f64070 */
[----:B------:R-:W-:Y:S01]  /*39a0*/  @!P1 IMAD.MOV R235, RZ, RZ, -R235 ;  /* 0x000000ffffeb9224 */ /* 0x000fe200078e0aeb */
[----:B------:R-:W-:Y:S01]  /*39b0*/  ISETP.GE.AND P1, PT, R7, RZ, PT ;  /* 0x000000ff0700720c */ /* 0x000fe20003f26270 */
[C---:B------:R-:W-:Y:S02]  /*39c0*/  IMAD R245, R6.reuse, R5, R245 ;  /* 0x0000000506f57224 */ /* 0x040fe400078e02f5 */
[----:B------:R-:W-:Y:S02]  /*39d0*/  IMAD.MOV R7, RZ, RZ, -R4 ;  /* 0x000000ffff077224 */ /* 0x000fe400078e0a04 */
[----:B------:R-:W-:Y:S01]  /*39e0*/  @!P0 IMAD.IADD R241, R241, 0x1, -R6 ;  /* 0x00000001f1f18824 */ /* 0x000fe200078e0a06 */
[----:B------:R-:W-:Y:S01]  /*39f0*/  ISETP.GT.U32.AND P0, PT, R6, R245, PT ;  /* 0x000000f50600720c */ /* 0x000fe20003f04070 */
[----:B------:R-:W-:-:S04]  /*3a00*/  IMAD.HI.U32 R4, R3, R249, RZ ;  /* 0x000000f903047227 */ /* 0x000fc800078e00ff */
[----:B------:R-:W-:Y:S02]  /*3a10*/  IMAD R247, R6, R7, R247 ;  /* 0x0000000706f77224 */ /* 0x000fe400078e02f7 */
[----:B------:R-:W-:Y:S01]  /*3a20*/  @!P5 IMAD.IADD R237, R237, 0x1, -R6 ;  /* 0x00000001ededd824 */ /* 0x000fe200078e0a06 */
[----:B------:R-:W-:Y:S01]  /*3a30*/  ISETP.GE.AND P5, PT, R8, RZ, PT ;  /* 0x000000ff0800720c */ /* 0x000fe20003fa6270 */
[----:B------:R-:W-:Y:S02]  /*3a40*/  IMAD.MOV R8, RZ, RZ, -R4 ;  /* 0x000000ffff087224 */ /* 0x000fe400078e0a04 */
[--C-:B------:R-:W-:Y:S01]  /*3a50*/  @!P3 IMAD.IADD R243, R243, 0x1, -R6.reuse ;  /* 0x00000001f3f3b824 */ /* 0x100fe200078e0a06 */
[C---:B------:R-:W-:Y:S01]  /*3a60*/  ISETP.GT.U32.AND P3, PT, R6.reuse, R247, PT ;  /* 0x000000f70600720c */ /* 0x040fe20003f64070 */
[----:B------:R-:W-:Y:S02]  /*3a70*/  IMAD R249, R6, R8, R249 ;  /* 0x0000000806f97224 */ /* 0x000fe400078e02f9 */
[----:B------:R-:W-:-:S02]  /*3a80*/  @!P0 IMAD.IADD R245, R245, 0x1, -R6 ;  /* 0x00000001f5f58824 */ /* 0x000fc400078e0a06 */
[----:B------:R-:W-:Y:S01]  /*3a90*/  IMAD.HI.U32 R5, R3, R251, RZ ;  /* 0x000000fb03057227 */ /* 0x000fe200078e00ff */
[----:B------:R-:W-:-:S03]  /*3aa0*/  ISETP.GT.U32.AND P0, PT, R6, R249, PT ;  /* 0x000000f90600720c */ /* 0x000fc60003f04070 */
[----:B------:R-:W-:Y:S02]  /*3ab0*/  IMAD.MOV R5, RZ, RZ, -R5 ;  /* 0x000000ffff057224 */ /* 0x000fe400078e0a05 */
[----:B------:R-:W-:Y:S02]  /*3ac0*/  @!P4 IMAD.MOV R239, RZ, RZ, -R239 ;  /* 0x000000ffffefc224 */ /* 0x000fe400078e0aef */
[----:B------:R-:W-:Y:S01]  /*3ad0*/  @!P3 IMAD.IADD R247, R247, 0x1, -R6 ;  /* 0x00000001f7f7b824 */ /* 0x000fe200078e0a06 */
[C---:B------:R-:W-:Y:S01]  /*3ae0*/  ISETP.GT.U32.AND P3, PT, R6.reuse, R245, PT ;  /* 0x000000f50600720c */ /* 0x040fe20003f64070 */
[C---:B------:R-:W-:Y:S02]  /*3af0*/  IMAD R251, R6.reuse, R5, R251 ;  /* 0x0000000506fb7224 */ /* 0x040fe400078e02fb */
[----:B------:R-:W-:Y:S01]  /*3b00*/  IMAD.HI.U32 R7, R3, R10, RZ ;  /* 0x0000000a03077227 */ /* 0x000fe200078e00ff */
[----:B------:R-:W-:-:S03]  /*3b10*/  ISETP.GT.U32.AND P4, PT, R6, R247, PT ;  /* 0x000000f70600720c */ /* 0x000fc60003f84070 */
[----:B------:R-:W-:-:S04]  /*3b20*/  IMAD.HI.U32 R4, R3, R20, RZ ;  /* 0x0000001403047227 */ /* 0x000fc800078e00ff */
[----:B------:R-:W-:Y:S01]  /*3b30*/  @!P6 IMAD.MOV R237, RZ, RZ, -R237 ;  /* 0x000000ffffede224 */ /* 0x000fe200078e0aed */
[C---:B------:R-:W-:Y:S01]  /*3b40*/  ISETP.GT.U32.AND P6, PT, R6.reuse, R243, PT ;  /* 0x000000f30600720c */ /* 0x040fe20003fc4070 */
[----:B------:R-:W-:Y:S02]  /*3b50*/  @!P0 IMAD.IADD R249, R249, 0x1, -R6 ;  /* 0x00000001f9f98824 */ /* 0x000fe400078e0a06 */
[----:B------:R-:W-:Y:S01]  /*3b60*/  @!P2 IMAD.MOV R241, RZ, RZ, -R241 ;  /* 0x000000fffff1a224 */ /* 0x000fe200078e0af1 */
[C---:B------:R-:W-:Y:S01]  /*3b70*/  ISETP.GT.U32.AND P2, PT, R6.reuse, R251, PT ;  /* 0x000000fb0600720c */ /* 0x040fe20003f44070 */
[----:B------:R-:W-:Y:S01]  /*3b80*/  IMAD.MOV R7, RZ, RZ, -R7 ;  /* 0x000000ffff077224 */ /* 0x000fe200078e0a07 */
[C---:B------:R-:W-:Y:S01]  /*3b90*/  ISETP.GT.U32.AND P0, PT, R6.reuse, R249, PT ;  /* 0x000000f90600720c */ /* 0x040fe20003f04070 */
[----:B------:R-:W-:Y:S02]  /*3ba0*/  IMAD.MOV R5, RZ, RZ, -R4 ;  /* 0x000000ffff057224 */ /* 0x000fe400078e0a04 */
[----:B------:R-:W-:Y:S01]  /*3bb0*/  IMAD R8, R6, R7, R10 ;  /* 0x0000000706087224 */ /* 0x000fe200078e020a */
[----:B------:R-:W-:Y:S01]  /*3bc0*/  IADD3 R10, R2, 0x36, RZ ;  /* 0x00000036020a7810 */ /* 0x000fe20007ffe0ff */
[----:B------:R-:W-:-:S02]  /*3bd0*/  IMAD R20, R6, R5, R20 ;  /* 0x0000000506147224 */ /* 0x000fc400078e0214 */
[--C-:B------:R-:W-:Y:S01]  /*3be0*/  @!P4 IMAD.IADD R247, R247, 0x1, -R6.reuse ;  /* 0x00000001f7f7c824 */ /* 0x100fe200078e0a06 */
[----:B------:R-:W-:Y:S01]  /*3bf0*/  IABS R158, R10 ;  /* 0x0000000a009e7213 */ /* 0x000fe20000000000 */
[--C-:B------:R-:W-:Y:S01]  /*3c00*/  @!P6 IMAD.IADD R243, R243, 0x1, -R6.reuse ;  /* 0x00000001f3f3e824 */ /* 0x100fe200078e0a06 */
[C---:B------:R-:W-:Y:S01]  /*3c10*/  ISETP.GT.U32.AND P4, PT, R6.reuse, R20, PT ;  /* 0x000000140600720c */ /* 0x040fe20003f84070 */
[--C-:B------:R-:W-:Y:S01]  /*3c20*/  @!P3 IMAD.IADD R245, R245, 0x1, -R6.reuse ;  /* 0x00000001f5f5b824 */ /* 0x100fe200078e0a06 */
[----:B------:R-:W-:Y:S01]  /*3c30*/  ISETP.GE.AND P3, PT, R11, RZ, PT ;  /* 0x000000ff0b00720c */ /* 0x000fe20003f66270 */
[----:B------:R-:W-:Y:S01]  /*3c40*/  @!P2 IMAD.IADD R251, R251, 0x1, -R6 ;  /* 0x00000001fbfba824 */ /* 0x000fe200078e0a06 */
[----:B------:R-:W-:Y:S01]  /*3c50*/  ISETP.GT.U32.AND P6, PT, R6, R8, PT ;  /* 0x000000080600720c */ /* 0x000fe20003fc4070 */
[C---:B------:R-:W-:Y:S01]  /*3c60*/  IMAD.HI.U32 R4, R3.reuse, R158, RZ ;  /* 0x0000009e03047227 */ /* 0x040fe200078e00ff */
[----:B------:R-:W-:Y:S02]  /*3c70*/  ISETP.GE.AND P2, PT, R16, RZ, PT ;  /* 0x000000ff1000720c */ /* 0x000fe40003f46270 */
[C---:B------:R-:W-:Y:S01]  /*3c80*/  IADD3 R11, R2.reuse, 0x33, RZ ;  /* 0x00000033020b7810 */ /* 0x040fe20007ffe0ff */
[----:B------:R-:W-:Y:S01]  /*3c90*/  IMAD.HI.U32 R5, R3, R160, RZ ;  /* 0x000000a003057227 */ /* 0x000fe200078e00ff */
[----:B------:R-:W-:-:S02]  /*3ca0*/  IADD3 R16, R2, 0x22, RZ ;  /* 0x0000002202107810 */ /* 0x000fc40007ffe0ff */
[----:B------:R-:W-:Y:S01]  /*3cb0*/  IABS R26, R11 ;  /* 0x0000000b001a7213 */ /* 0x000fe20000000000 */
[----:B------:R-:W-:Y:S01]  /*3cc0*/  @!P0 IMAD.IADD R249, R249, 0x1, -R6 ;  /* 0x00000001f9f98824 */ /* 0x000fe200078e0a06 */
[----:B------:R-:W-:Y:S01]  /*3cd0*/  ISETP.GE.AND P0, PT, R12, RZ, PT ;  /* 0x000000ff0c00720c */ /* 0x000fe20003f06270 */
[----:B------:R-:W-:Y:S01]  /*3ce0*/  @!P1 IMAD.MOV R243, RZ, RZ, -R243 ;  /* 0x000000fffff39224 */ /* 0x000fe200078e0af3 */
[----:B------:R-:W-:Y:S01]  /*3cf0*/  ISETP.GT.U32.AND P1, PT, R6, R251, PT ;  /* 0x000000fb0600720c */ /* 0x000fe20003f24070 */
[----:B------:R-:W-:Y:S01]  /*3d00*/  IMAD.MOV R7, RZ, RZ, -R4 ;  /* 0x000000ffff077224 */ /* 0x000fe200078e0a04 */
[----:B------:R-:W-:Y:S01]  /*3d10*/  IADD3 R12, R2, 0x2c, RZ ;  /* 0x0000002c020c7810 */ /* 0x000fe20007ffe0ff */
[----:B------:R-:W-:Y:S01]  /*3d20*/  IMAD.MOV R5, RZ, RZ, -R5 ;  /* 0x000000ffff057224 */ /* 0x000fe200078e0a05 */
[----:B------:R-:W-:Y:S01]  /*3d30*/  IABS R185, R16 ;  /* 0x0000001000b97213 */ /* 0x000fe20000000000 */
[C---:B------:R-:W-:Y:S01]  /*3d40*/  IMAD R158, R6.reuse, R7, R158 ;  /* 0x00000007069e7224 */ /* 0x040fe200078e029e */
[----:B------:R-:W-:Y:S01]  /*3d50*/  IABS R97, R12 ;  /* 0x0000000c00617213 */ /* 0x000fe20000000000 */
[----:B------:R-:W-:Y:S01]  /*3d60*/  IMAD R160, R6, R5, R160 ;  /* 0x0000000506a07224 */ /* 0x000fe200078e02a0 */
[----:B------:R-:W-:Y:S01]  /*3d70*/  IADD3 R5, R2, 0x34, RZ ;  /* 0x0000003402057810 */ /* 0x000fe20007ffe0ff */
[----:B------:R-:W-:-:S02]  /*3d80*/  @!P4 IMAD.IADD R20, R20, 0x1, -R6 ;  /* 0x000000011414c824 */ /* 0x000fc400078e0a06 */
[----:B------:R-:W-:Y:S01]  /*3d90*/  @!P5 IMAD.MOV R245, RZ, RZ, -R245 ;  /* 0x000000fffff5d224 */ /* 0x000fe200078e0af5 */
[----:B------:R-:W-:Y:S01]  /*3da0*/  IABS R58, R5 ;  /* 0x00000005003a7213 */ /* 0x000fe20000000000 */
[----:B------:R-:W-:Y:S01]  /*3db0*/  @!P3 IMAD.MOV R247, RZ, RZ, -R247 ;  /* 0x000000fffff7b224 */ /* 0x000fe200078e0af7 */
[----:B------:R-:W-:Y:S01]  /*3dc0*/  ISETP.GT.U32.AND P5, PT, R6, R20, PT ;  /* 0x000000140600720c */ /* 0x000fe20003fa4070 */
[--C-:B------:R-:W-:Y:S01]  /*3dd0*/  @!P6 IMAD.IADD R8, R8, 0x1, -R6.reuse ;  /* 0x000000010808e824 */ /* 0x100fe200078e0a06 */
[----:B------:R-:W-:Y:S01]  /*3de0*/  ISETP.GT.U32.AND P3, PT, R6, R158, PT ;  /* 0x0000009e0600720c */ /* 0x000fe20003f64070 */
[----:B------:R-:W-:Y:S01]  /*3df0*/  @!P0 IMAD.MOV R249, RZ, RZ, -R249 ;  /* 0x000000fffff98224 */ /* 0x000fe200078e0af9 */
[----:B------:R-:W-:Y:S01]  /*3e00*/  ISETP.GE.AND P0, PT, R18, RZ, PT ;  /* 0x000000ff1200720c */ /* 0x000fe20003f06270 */
[----:B------:R-:W-:Y:S01]  /*3e10*/  @!P1 IMAD.IADD R251, R251, 0x1, -R6 ;  /* 0x00000001fbfb9824 */ /* 0x000fe200078e0a06 */
[C---:B------:R-:W-:Y:S01]  /*3e20*/  ISETP.GT.U32.AND P1, PT, R6.reuse, R160, PT ;  /* 0x000000a00600720c */ /* 0x040fe20003f24070 */
[----:B------:R-:W-:Y:S01]  /*3e30*/  IMAD.HI.U32 R4, R3, R58, RZ ;  /* 0x0000003a03047227 */ /* 0x000fe200078e00ff */
[----:B------:R-:W-:-:S02]  /*3e40*/  ISETP.GT.U32.AND P4, PT, R6, R8, PT ;  /* 0x000000080600720c */ /* 0x000fc40003f84070 */
[----:B------:R-:W-:Y:S01]  /*3e50*/  ISETP.GE.AND P6, PT, R17, RZ, PT ;  /* 0x000000ff1100720c */ /* 0x000fe20003fc6270 */
[----:B------:R-:W-:Y:S01]  /*3e60*/  IMAD.MOV R7, RZ, RZ, -R4 ;  /* 0x000000ffff077224 */ /* 0x000fe200078e0a04 */
[----:B------:R-:W-:Y:S01]  /*3e70*/  IADD3 R4, R2, 0x32, RZ ;  /* 0x0000003202047810 */ /* 0x000fe20007ffe0ff */
[--C-:B------:R-:W-:Y:S01]  /*3e80*/  @!P5 IMAD.IADD R20, R20, 0x1, -R6.reuse ;  /* 0x000000011414d824 */ /* 0x100fe200078e0a06 */
[----:B------:R-:W-:Y:S01]  /*3e90*/  ISETP.GE.AND P5, PT, R22, RZ, PT ;  /* 0x000000ff1600720c */ /* 0x000fe20003fa6270 */
[----:B------:R-:W-:Y:S01]  /*3ea0*/  @!P3 IMAD.IADD R158, R158, 0x1, -R6 ;  /* 0x000000019e9eb824 */ /* 0x000fe200078e0a06 */
[----:B------:R-:W-:Y:S01]  /*3eb0*/  ISETP.GE.AND P3, PT, R5, RZ, PT ;  /* 0x000000ff0500720c */ /* 0x000fe20003f66270 */
[----:B------:R-:W-:Y:S01]  /*3ec0*/  IMAD R58, R6, R7, R58 ;  /* 0x00000007063a7224 */ /* 0x000fe200078e023a */
[----:B------:R-:W-:Y:S01]  /*3ed0*/  IABS R163, R4 ;  /* 0x0000000400a37213 */ /* 0x000fe20000000000 */
[----:B------:R-:W-:Y:S01]  /*3ee0*/  @!P1 IMAD.IADD R160, R160, 0x1, -R6 ;  /* 0x00000001a0a09824 */ /* 0x000fe200078e0a06 */
[C---:B------:R-:W-:Y:S01]  /*3ef0*/  ISETP.GT.U32.AND P1, PT, R6.reuse, R158, PT ;  /* 0x0000009e0600720c */ /* 0x040fe20003f24070 */
[----:B------:R-:W-:Y:S01]  /*3f00*/  @!P0 IMAD.MOV R20, RZ, RZ, -R20 ;  /* 0x000000ffff148224 */ /* 0x000fe200078e0a14 */
[----:B------:R-:W-:Y:S01]  /*3f10*/  ISETP.GT.U32.AND P0, PT, R6, R58, PT ;  /* 0x0000003a0600720c */ /* 0x000fe20003f04070 */
[----:B------:R-:W-:Y:S01]  /*3f20*/  @!P4 IMAD.IADD R8, R8, 0x1, -R6 ;  /* 0x000000010808c824 */ /* 0x000fe200078e0a06 */
[----:B------:R-:W-:Y:S01]  /*3f30*/  ISETP.GE.AND P4, PT, R10, RZ, PT ;  /* 0x000000ff0a00720c */ /* 0x000fe20003f86270 */
[----:B------:R-:W-:Y:S01]  /*3f40*/  IMAD.HI.U32 R5, R3, R26, RZ ;  /* 0x0000001a03057227 */ /* 0x000fe200078e00ff */
[----:B------:R-:W-:-:S02]  /*3f50*/  IADD3 R10, R2, 0x30, RZ ;  /* 0x00000030020a7810 */ /* 0x000fc40007ffe0ff */
[----:B------:R-:W-:Y:S01]  /*3f60*/  IADD3 R17, R2, 0xc, RZ ;  /* 0x0000000c02117810 */ /* 0x000fe20007ffe0ff */
[----:B------:R-:W-:Y:S01]  /*3f70*/  @!P2 IMAD.MOV R251, RZ, RZ, -R251 ;  /* 0x000000fffffba224 */ /* 0x000fe200078e0afb */
[----:B------:R-:W-:Y:S01]  /*3f80*/  ISETP.GT.U32.AND P2, PT, R6, R160, PT ;  /* 0x000000a00600720c */ /* 0x000fe20003f44070 */
[----:B------:R-:W-:Y:S01]  /*3f90*/  IMAD.MOV R5, RZ, RZ, -R5 ;  /* 0x000000ffff057224 */ /* 0x000fe200078e0a05 */
[----:B------:R-:W-:Y:S01]  /*3fa0*/  IABS R103, R10 ;  /* 0x0000000a00677213 */ /* 0x000fe20000000000 */
[--C-:B------:R-:W-:Y:S01]  /*3fb0*/  @!P1 IMAD.IADD R158, R158, 0x1, -R6.reuse ;  /* 0x000000019e9e9824 */ /* 0x100fe200078e0a06 */
[----:B------:R-:W-:Y:S01]  /*3fc0*/  ISETP.GE.AND P1, PT, R4, RZ, PT ;  /* 0x000000ff0400720c */ /* 0x000fe20003f26270 */
[----:B------:R-:W-:Y:S01]  /*3fd0*/  @!P0 IMAD.IADD R58, R58, 0x1, -R6 ;  /* 0x000000013a3a8824 */ /* 0x000fe200078e0a06 */
[----:B------:R-:W-:Y:S01]  /*3fe0*/  IABS R45, R17 ;  /* 0x00000011002d7213 */ /* 0x000fe20000000000 */
[----:B------:R-:W-:Y:S01]  /*3ff0*/  @!P4 IMAD.MOV R158, RZ, RZ, -R158 ;  /* 0x000000ffff9ec224 */ /* 0x000fe200078e0a9e */
[----:B------:R-:W-:Y:S01]  /*4000*/  IADD3 R18, R2, 0xb, RZ ;  /* 0x0000000b02127810 */ /* 0x000fe20007ffe0ff */
[----:B------:R-:W-:Y:S01]  /*4010*/  IMAD.HI.U32 R4, R3, R163, RZ ;  /* 0x000000a303047227 */ /* 0x000fe200078e00ff */
[----:B------:R-:W-:-:S02]  /*4020*/  ISETP.GT.U32.AND P4, PT, R6, R58, PT ;  /* 0x0000003a0600720c */ /* 0x000fc40003f84070 */
[----:B------:R-:W-:Y:S01]  /*4030*/  IABS R49, R18 ;  /* 0x0000001200317213 */ /* 0x000fe20000000000 */
[----:B------:R-:W-:Y:S01]  /*4040*/  IMAD R26, R6, R5, R26 ;  /* 0x00000005061a7224 */ /* 0x000fe200078e021a */
[C---:B------:R-:W-:Y:S01]  /*4050*/  IADD3 R5, R2.reuse, 0x31, RZ ;  /* 0x0000003102057810 */ /* 0x040fe20007ffe0ff */
[----:B------:R-:W-:Y:S01]  /*4060*/  IMAD.MOV R4, RZ, RZ, -R4 ;  /* 0x000000ffff047224 */ /* 0x000fe200078e0a04 */
[----:B------:R-:W-:Y:S01]  /*4070*/  IADD3 R22, R2, 0xa, RZ ;  /* 0x0000000a02167810 */ /* 0x000fe20007ffe0ff */
[----:B------:R-:W-:Y:S01]  /*4080*/  @!P2 IMAD.IADD R160, R160, 0x1, -R6 ;  /* 0x00000001a0a0a824 */ /* 0x000fe200078e0a06 */
[----:B------:R-:W-:Y:S01]  /*4090*/  IABS R57, R5 ;  /* 0x0000000500397213 */ /* 0x000fe20000000000 */
[C---:B------:R-:W-:Y:S01]  /*40a0*/  IMAD R163, R6.reuse, R4, R163 ;  /* 0x0000000406a37224 */ /* 0x040fe200078e02a3 */
[----:B------:R-:W-:Y:S01]  /*40b0*/  ISETP.GT.U32.AND P2, PT, R6, R26, PT ;  /* 0x0000001a0600720c */ /* 0x000fe20003f44070 */
[----:B------:R-:W-:Y:S01]  /*40c0*/  IMAD.HI.U32 R7, R3, R103, RZ ;  /* 0x0000006703077227 */ /* 0x000fe200078e00ff */
[----:B------:R-:W-:-:S02]  /*40d0*/  ISETP.GE.AND P0, PT, R5, RZ, PT ;  /* 0x000000ff0500720c */ /* 0x000fc40003f06270 */
[----:B------:R-:W-:Y:S01]  /*40e0*/  IABS R177, R22 ;  /* 0x0000001600b17213 */ /* 0x000fe20000000000 */
[----:B------:R-:W-:Y:S01]  /*40f0*/  @!P4 IMAD.IADD R58, R58, 0x1, -R6 ;  /* 0x000000013a3ac824 */ /* 0x000fe200078e0a06 */
[----:B------:R-:W-:Y:S01]  /*4100*/  ISETP.GT.U32.AND P4, PT, R6, R163, PT ;  /* 0x000000a30600720c */ /* 0x000fe20003f84070 */
[----:B------:R-:W-:-:S04]  /*4110*/  IMAD.HI.U32 R5, R3, R57, RZ ;  /* 0x0000003903057227 */ /* 0x000fc800078e00ff */
[----:B------:R-:W-:Y:S02]  /*4120*/  IMAD.MOV R5, RZ, RZ, -R5 ;  /* 0x000000ffff057224 */ /* 0x000fe400078e0a05 */
[----:B------:R-:W-:Y:S02]  /*4130*/  IMAD.MOV R7, RZ, RZ, -R7 ;  /* 0x000000ffff077224 */ /* 0x000fe400078e0a07 */
[----:B------:R-:W-:Y:S01]  /*4140*/  IMAD R57, R6, R5, R57 ;  /* 0x0000000506397224 */ /* 0x000fe200078e0239 */
[----:B------:R-:W-:Y:S01]  /*4150*/  IADD3 R5, R2, 0x2f, RZ ;  /* 0x0000002f02057810 */ /* 0x000fe20007ffe0ff */
[--C-:B------:R-:W-:Y:S02]  /*4160*/  @!P2 IMAD.IADD R26, R26, 0x1, -R6.reuse ;  /* 0x000000011a1aa824 */ /* 0x100fe400078e0a06 */
[C---:B------:R-:W-:Y:S01]  /*4170*/  IMAD R103, R6.reuse, R7, R103 ;  /* 0x0000000706677224 */ /* 0x040fe200078e0267 */
[----:B------:R-:W-:Y:S01]  /*4180*/  IABS R101, R5 ;  /* 0x0000000500657213 */ /* 0x000fe20000000000 */
[----:B------:R-:W-:Y:S01]  /*4190*/  @!P4 IMAD.IADD R163, R163, 0x1, -R6 ;  /* 0x00000001a3a3c824 */ /* 0x000fe200078e0a06 */
[C---:B------:R-:W-:Y:S01]  /*41a0*/  ISETP.GT.U32.AND P2, PT, R6.reuse, R26, PT ;  /* 0x0000001a0600720c */ /* 0x040fe20003f44070 */
[----:B------:R-:W-:Y:S01]  /*41b0*/  @!P3 IMAD.MOV R58, RZ, RZ, -R58 ;  /* 0x000000ffff3ab224 */ /* 0x000fe200078e0a3a */
[C---:B------:R-:W-:Y:S01]  /*41c0*/  ISETP.GT.U32.AND P4, PT, R6.reuse, R103, PT ;  /* 0x000000670600720c */ /* 0x040fe20003f84070 */
[----:B------:R-:W-:Y:S01]  /*41d0*/  IMAD.HI.U32 R4, R3, R101, RZ ;  /* 0x0000006503047227 */ /* 0x000fe200078e00ff */
[----:B------:R-:W-:-:S03]  /*41e0*/  ISETP.GT.U32.AND P3, PT, R6, R163, PT ;  /* 0x000000a30600720c */ /* 0x000fc60003f64070 */
[----:B------:R-:W-:Y:S01]  /*41f0*/  @!P6 IMAD.MOV R8, RZ, RZ, -R8 ;  /* 0x000000ffff08e224 */ /* 0x000fe200078e0a08 */
[----:B------:R-:W-:Y:S01]  /*4200*/  ISETP.GE.AND P6, PT, R11, RZ, PT ;  /* 0x000000ff0b00720c */ /* 0x000fe20003fc6270 */
[----:B------:R-:W-:Y:S01]  /*4210*/  IMAD.MOV R4, RZ, RZ, -R4 ;  /* 0x000000ffff047224 */ /* 0x000fe200078e0a04 */
[----:B------:R-:W-:Y:S01]  /*4220*/  IADD3 R11, R2, 0x2d, RZ ;  /* 0x0000002d020b7810 */ /* 0x000fe20007ffe0ff */
[----:B------:R-:W-:Y:S01]  /*4230*/  @!P5 IMAD.MOV R160, RZ, RZ, -R160 ;  /* 0x000000ffffa0d224 */ /* 0x000fe200078e0aa0 */
[----:B------:R-:W-:Y:S01]  /*4240*/  ISETP.GE.AND P5, PT, R10, RZ, PT ;  /* 0x000000ff0a00720c */ /* 0x000fe20003fa6270 */
[----:B------:R-:W-:Y:S01]  /*4250*/  IMAD R101, R6, R4, R101 ;  /* 0x0000000406657224 */ /* 0x000fe200078e0265 */
[----:B------:R-:W-:Y:S01]  /*4260*/  IABS R167, R11 ;  /* 0x0000000b00a77213 */ /* 0x000fe20000000000 */
[--C-:B------:R-:W-:Y:S01]  /*4270*/  @!P2 IMAD.IADD R26, R26, 0x1, -R6.reuse ;  /* 0x000000011a1aa824 */ /* 0x100fe200078e0a06 */
        /* <DEDUP_REMOVED lines=9> */
[C---:B------:R-:W-:Y:S01]  /*4310*/  ISETP.GT.U32.AND P2, PT, R6.reuse, R57, PT ;  /* 0x000000390600720c */ /* 0x040fe20003f44070 */
[----:B------:R-:W-:Y:S02]  /*4320*/  IMAD.MOV R5, RZ, RZ, -R5 ;  /* 0x000000ffff057224 */ /* 0x000fe400078e0a05 */
[----:B------:R-:W-:Y:S02]  /*4330*/  @!P1 IMAD.MOV R163, RZ, RZ, -R163 ;  /* 0x000000ffffa39224 */ /* 0x000fe400078e0aa3 */
[----:B------:R-:W-:Y:S01]  /*4340*/  IMAD R167, R6, R5, R167 ;  /* 0x0000000506a77224 */ /* 0x000fe200078e02a7 */
[----:B------:R-:W-:Y:S01]  /*4350*/  IADD3 R5, R2, 0x2b, RZ ;  /* 0x0000002b02057810 */ /* 0x000fe20007ffe0ff */
[----:B------:R-:W-:Y:S02]  /*4360*/  @!P3 IMAD.IADD R101, R101, 0x1, -R6 ;  /* 0x000000016565b824 */ /* 0x000fe400078e0a06 */
[----:B------:R-:W-:Y:S01]  /*4370*/  IMAD.HI.U32 R4, R3, R99, RZ ;  /* 0x0000006303047227 */ /* 0x000fe200078e00ff */
[----:B------:R-:W-:-:S02]  /*4380*/  IABS R55, R5 ;  /* 0x0000000500377213 */ /* 0x000fc40000000000 */
[C---:B------:R-:W-:Y:S01]  /*4390*/  ISETP.GT.U32.AND P1, PT, R6.reuse, R101, PT ;  /* 0x000000650600720c */ /* 0x040fe20003f24070 */
[----:B------:R-:W-:Y:S01]  /*43a0*/  @!P4 IMAD.IADD R103, R103, 0x1, -R6 ;  /* 0x000000016767c824 */ /* 0x000fe200078e0a06 */
[----:B------:R-:W-:Y:S01]  /*43b0*/  ISETP.GT.U32.AND P4, PT, R6, R167, PT ;  /* 0x000000a70600720c */ /* 0x000fe20003f84070 */
[----:B------:R-:W-:-:S04]  /*43c0*/  IMAD.HI.U32 R7, R3, R97, RZ ;  /* 0x0000006103077227 */ /* 0x000fc800078e00ff */
[----:B------:R-:W-:Y:S02]  /*43d0*/  IMAD.MOV R4, RZ, RZ, -R4 ;  /* 0x000000ffff047224 */ /* 0x000fe400078e0a04 */
[----:B------:R-:W-:Y:S02]  /*43e0*/  IMAD.MOV R7, RZ, RZ, -R7 ;  /* 0x000000ffff077224 */ /* 0x000fe400078e0a07 */
[C---:B------:R-:W-:Y:S02]  /*43f0*/  IMAD R99, R6.reuse, R4, R99 ;  /* 0x0000000406637224 */ /* 0x040fe400078e0263 */
[----:B------:R-:W-:Y:S01]  /*4400*/  IMAD R97, R6, R7, R97 ;  /* 0x0000000706617224 */ /* 0x000fe200078e0261 */
[----:B------:R-:W-:Y:S01]  /*4410*/  IADD3 R7, R2, 0x2a, RZ ;  /* 0x0000002a02077810 */ /* 0x000fe20007ffe0ff */
[----:B------:R-:W-:Y:S01]  /*4420*/  IMAD.HI.U32 R4, R3, R55, RZ ;  /* 0x0000003703047227 */ /* 0x000fe200078e00ff */
[----:B------:R-:W-:Y:S02]  /*4430*/  ISETP.GT.U32.AND P3, PT, R6, R99, PT ;  /* 0x000000630600720c */ /* 0x000fe40003f64070 */
[----:B------:R-:W-:Y:S01]  /*4440*/  IABS R169, R7 ;  /* 0x0000000700a97213 */ /* 0x000fe20000000000 */
[--C-:B------:R-:W-:Y:S01]  /*4450*/  @!P1 IMAD.IADD R101, R101, 0x1, -R6.reuse ;  /* 0x0000000165659824 */ /* 0x100fe200078e0a06 */
[----:B------:R-:W-:Y:S01]  /*4460*/  ISETP.GE.AND P1, PT, R12, RZ, PT ;  /* 0x000000ff0c00720c */ /* 0x000fe20003f26270 */
[--C-:B------:R-:W-:Y:S01]  /*4470*/  @!P4 IMAD.IADD R167, R167, 0x1, -R6.reuse ;  /* 0x00000001a7a7c824 */ /* 0x100fe200078e0a06 */
[----:B------:R-:W-:Y:S01]  /*4480*/  IADD3 R12, R2, 0x27, RZ ;  /* 0x00000027020c7810 */ /* 0x000fe20007ffe0ff */
[----:B------:R-:W-:-:S02]  /*4490*/  @!P2 IMAD.IADD R57, R57, 0x1, -R6 ;  /* 0x000000013939a824 */ /* 0x000fc400078e0a06 */
[----:B------:R-:W-:Y:S01]  /*44a0*/  IMAD.MOV R4, RZ, RZ, -R4 ;  /* 0x000000ffff047224 */ /* 0x000fe200078e0a04 */
[----:B------:R-:W-:Y:S01]  /*44b0*/  IABS R171, R12 ;  /* 0x0000000c00ab7213 */ /* 0x000fe20000000000 */
[----:B------:R-:W-:Y:S01]  /*44c0*/  @!P5 IMAD.MOV R103, RZ, RZ, -R103 ;  /* 0x000000ffff67d224 */ /* 0x000fe200078e0a67 */
[C---:B------:R-:W-:Y:S01]  /*44d0*/  ISETP.GT.U32.AND P5, PT, R6.reuse, R97, PT ;  /* 0x000000610600720c */ /* 0x040fe20003fa4070 */
[----:B------:R-:W-:Y:S01]  /*44e0*/  @!P6 IMAD.MOV R101, RZ, RZ, -R101 ;  /* 0x000000ffff65e224 */ /* 0x000fe200078e0a65 */
[C---:B------:R-:W-:Y:S01]  /*44f0*/  ISETP.GT.U32.AND P6, PT, R6.reuse, R167, PT ;  /* 0x000000a70600720c */ /* 0x040fe20003fc4070 */
[C---:B------:R-:W-:Y:S01]  /*4500*/  IMAD R55, R6.reuse, R4, R55 ;  /* 0x0000000406377224 */ /* 0x040fe200078e0237 */
[----:B------:R-:W-:Y:S01]  /*4510*/  ISETP.GT.U32.AND P2, PT, R6, R57, PT ;  /* 0x000000390600720c */ /* 0x000fe20003f44070 */
[----:B------:R-:W-:-:S04]  /*4520*/  IMAD.HI.U32 R4, R3, R169, RZ ;  /* 0x000000a903047227 */ /* 0x000fc800078e00ff */
[----:B------:R-:W-:Y:S02]  /*4530*/  IMAD.MOV R4, RZ, RZ, -R4 ;  /* 0x000000ffff047224 */ /* 0x000fe400078e0a04 */
[--C-:B------:R-:W-:Y:S01]  /*4540*/  @!P3 IMAD.IADD R99, R99, 0x1, -R6.reuse ;  /* 0x000000016363b824 */ /* 0x100fe200078e0a06 */
[----:B------:R-:W-:Y:S01]  /*4550*/  ISETP.GE.AND P3, PT, R5, RZ, PT ;  /* 0x000000ff0500720c */ /* 0x000fe20003f66270 */
[C---:B------:R-:W-:Y:S02]  /*4560*/  IMAD R169, R6.reuse, R4, R169 ;  /* 0x0000000406a97224 */ /* 0x040fe400078e02a9 */
[--C-:B------:R-:W-:Y:S01]  /*4570*/  @!P5 IMAD.IADD R97, R97, 0x1, -R6.reuse ;  /* 0x000000016161d824 */ /* 0x100fe200078e0a06 */
[C---:B------:R-:W-:Y:S01]  /*4580*/  ISETP.GT.U32.AND P4, PT, R6.reuse, R99, PT ;  /* 0x000000630600720c */ /* 0x040fe20003f84070 */
[--C-:B------:R-:W-:Y:S01]  /*4590*/  @!P6 IMAD.IADD R167, R167, 0x1, -R6.reuse ;  /* 0x00000001a7a7e824 */ /* 0x100fe200078e0a06 */
[C---:B------:R-:W-:Y:S01]  /*45a0*/  ISETP.GT.U32.AND P6, PT, R6.reuse, R169, PT ;  /* 0x000000a90600720c */ /* 0x040fe20003fc4070 */
[----:B------:R-:W-:Y:S01]  /*45b0*/  @!P2 IMAD.IADD R57, R57, 0x1, -R6 ;  /* 0x000000013939a824 */ /* 0x000fe200078e0a06 */
[----:B------:R-:W-:-:S02]  /*45c0*/  ISETP.GT.U32.AND P5, PT, R6, R97, PT ;  /* 0x000000610600720c */ /* 0x000fc40003fa4070 */
[----:B------:R-:W-:Y:S01]  /*45d0*/  ISETP.GE.AND P2, PT, R10, RZ, PT ;  /* 0x000000ff0a00720c */ /* 0x000fe20003f46270 */
[----:B------:R-:W-:Y:S01]  /*45e0*/  @!P0 IMAD.MOV R57, RZ, RZ, -R57 ;  /* 0x000000ffff398224 */ /* 0x000fe200078e0a39 */
[----:B------:R-:W-:Y:S02]  /*45f0*/  ISETP.GE.AND P0, PT, R11, RZ, PT ;  /* 0x000000ff0b00720c */ /* 0x000fe40003f06270 */
[C---:B------:R-:W-:Y:S02]  /*4600*/  IADD3 R11, R2.reuse, 0x28, RZ ;  /* 0x00000028020b7810 */ /* 0x040fe40007ffe0ff */
[----:B------:R-:W-:Y:S01]  /*4610*/  IADD3 R10, R2, 0x29, RZ ;  /* 0x00000029020a7810 */ /* 0x000fe20007ffe0ff */
[--C-:B------:R-:W-:Y:S01]  /*4620*/  @!P4 IMAD.IADD R99, R99, 0x1, -R6.reuse ;  /* 0x000000016363c824 */ /* 0x100fe200078e0a06 */
[----:B------:R-:W-:Y:S01]  /*4630*/  IABS R93, R11 ;  /* 0x0000000b005d7213 */ /* 0x000fe20000000000 */
[--C-:B------:R-:W-:Y:S01]  /*4640*/  @!P6 IMAD.IADD R169, R169, 0x1, -R6.reuse ;  /* 0x00000001a9a9e824 */ /* 0x100fe200078e0a06 */
[C---:B------:R-:W-:Y:S01]  /*4650*/  ISETP.GT.U32.AND P4, PT, R6.reuse, R55, PT ;  /* 0x000000370600720c */ /* 0x040fe20003f84070 */
[----:B------:R-:W-:Y:S01]  /*4660*/  @!P5 IMAD.IADD R97, R97, 0x1, -R6 ;  /* 0x000000016161d824 */ /* 0x000fe200078e0a06 */
[----:B------:R-:W-:Y:S01]  /*4670*/  ISETP.GE.AND P5, PT, R7, RZ, PT ;  /* 0x000000ff0700720c */ /* 0x000fe20003fa6270 */
[----:B------:R-:W-:Y:S01]  /*4680*/  IMAD.HI.U32 R5, R3, R93, RZ ;  /* 0x0000005d03057227 */ /* 0x000fe200078e00ff */
[----:B------:R-:W-:-:S02]  /*4690*/  ISETP.GT.U32.AND P6, PT, R6, R169, PT ;  /* 0x000000a90600720c */ /* 0x000fc40003fc4070 */
[----:B------:R-:W-:Y:S01]  /*46a0*/  IABS R95, R10 ;  /* 0x0000000a005f7213 */ /* 0x000fe20000000000 */
[----:B------:R-:W-:-:S04]  /*46b0*/  IMAD.HI.U32 R7, R3, R171, RZ ;  /* 0x000000ab03077227 */ /* 0x000fc800078e00ff */
[----:B------:R-:W-:Y:S02]  /*46c0*/  IMAD.MOV R5, RZ, RZ, -R5 ;  /* 0x000000ffff057224 */ /* 0x000fe400078e0a05 */
[----:B------:R-:W-:Y:S02]  /*46d0*/  IMAD.MOV R7, RZ, RZ, -R7 ;  /* 0x000000ffff077224 */ /* 0x000fe400078e0a07 */
[C---:B------:R-:W-:Y:S02]  /*46e0*/  IMAD R93, R6.reuse, R5, R93 ;  /* 0x00000005065d7224 */ /* 0x040fe400078e025d */
[----:B------:R-:W-:Y:S01]  /*46f0*/  IMAD R171, R6, R7, R171 ;  /* 0x0000000706ab7224 */ /* 0x000fe200078e02ab */
[----:B------:R-:W-:Y:S01]  /*4700*/  IADD3 R7, R2, 0x26, RZ ;  /* 0x0000002602077810 */ /* 0x000fe20007ffe0ff */
[----:B------:R-:W-:Y:S01]  /*4710*/  @!P1 IMAD.MOV R97, RZ, RZ, -R97 ;  /* 0x000000ffff619224 */ /* 0x000fe200078e0a61 */
[C---:B------:R-:W-:Y:S01]  /*4720*/  ISETP.GT.U32.AND P1, PT, R6.reuse, R93, PT ;  /* 0x0000005d0600720c */ /* 0x040fe20003f24070 */
[----:B------:R-:W-:Y:S01]  /*4730*/  @!P6 IMAD.IADD R169, R169, 0x1, -R6 ;  /* 0x00000001a9a9e824 */ /* 0x000fe200078e0a06 */
[----:B------:R-:W-:Y:S01]  /*4740*/  ISETP.GT.U32.AND P6, PT, R6, R171, PT ;  /* 0x000000ab0600720c */ /* 0x000fe20003fc4070 */
[----:B------:R-:W-:Y:S01]  /*4750*/  IMAD.HI.U32 R4, R3, R95, RZ ;  /* 0x0000005f03047227 */ /* 0x000fe200078e00ff */
[----:B------:R-:W-:-:S03]  /*4760*/  IABS R91, R7 ;  /* 0x00000007005b7213 */ /* 0x000fc60000000000 */
        /* <DEDUP_REMOVED lines=8> */
[----:B------:R-:W-:Y:S02]  /*47f0*/  @!P1 IMAD.IADD R93, R93, 0x1, -R6 ;  /* 0x000000015d5d9824 */ /* 0x000fe400078e0a06 */
[----:B------:R-:W-:-:S04]  /*4800*/  IMAD.HI.U32 R4, R3, R91, RZ ;  /* 0x0000005b03047227 */ /* 0x000fc800078e00ff */
[----:B------:R-:W-:Y:S01]  /*4810*/  @!P6 IMAD.IADD R171, R171, 0x1, -R6 ;  /* 0x00000001ababe824 */ /* 0x000fe200078e0a06 */
[----:B------:R-:W-:Y:S01]  /*4820*/  ISETP.GT.U32.AND P6, PT, R6, R93, PT ;  /* 0x0000005d0600720c */ /* 0x000fe20003fc4070 */
[----:B------:R-:W-:Y:S02]  /*4830*/  IMAD.MOV R5, RZ, RZ, -R4 ;  /* 0x000000ffff057224 */ /* 0x000fe400078e0a04 */
[----:B------:R-:W-:-:S04]  /*4840*/  IMAD.HI.U32 R4, R3, R53, RZ ;  /* 0x0000003503047227 */ /* 0x000fc800078e00ff */
[----:B------:R-:W-:Y:S02]  /*4850*/  IMAD.MOV R4, RZ, RZ, -R4 ;  /* 0x000000ffff047224 */ /* 0x000fe400078e0a04 */
[----:B------:R-:W-:Y:S01]  /*4860*/  @!P0 IMAD.MOV R167, RZ, RZ, -R167 ;  /* 0x000000ffffa78224 */ /* 0x000fe200078e0aa7 */
[C---:B------:R-:W-:Y:S01]  /*4870*/  ISETP.GT.U32.AND P0, PT, R6.reuse, R95, PT ;  /* 0x0000005f0600720c */ /* 0x040fe20003f04070 */
[C---:B------:R-:W-:Y:S02]  /*4880*/  IMAD R53, R6.reuse, R4, R53 ;  /* 0x0000000406357224 */ /* 0x040fe400078e0235 */
[--C-:B------:R-:W-:Y:S02]  /*4890*/  @!P6 IMAD.IADD R93, R93, 0x1, -R6.reuse ;  /* 0x000000015d5de824 */ /* 0x100fe400078e0a06 */
[--C-:B------:R-:W-:Y:S01]  /*48a0*/  @!P2 IMAD.IADD R55, R55, 0x1, -R6.reuse ;  /* 0x000000013737a824 */ /* 0x100fe200078e0a06 */
[C---:B------:R-:W-:Y:S01]  /*48b0*/  ISETP.GT.U32.AND P6, PT, R6.reuse, R53, PT ;  /* 0x000000350600720c */ /* 0x040fe20003fc4070 */
[----:B------:R-:W-:Y:S01]  /*48c0*/  IMAD R91, R6, R5, R91 ;  /* 0x00000005065b7224 */ /* 0x000fe200078e025b */
[----:B------:R-:W-:Y:S01]  /*48d0*/  ISETP.GE.AND P2, PT, R11, RZ, PT ;  /* 0x000000ff0b00720c */ /* 0x000fe20003f46270 */
[----:B------:R-:W-:Y:S01]  /*48e0*/  @!P5 IMAD.MOV R169, RZ, RZ, -R169 ;  /* 0x000000ffffa9d224 */ /* 0x000fe200078e0aa9 */
[----:B------:R-:W-:Y:S01]  /*48f0*/  IADD3 R11, R2, 0x24, RZ ;  /* 0x00000024020b7810 */ /* 0x000fe20007ffe0ff */
[----:B------:R-:W-:Y:S01]  /*4900*/  @!P3 IMAD.MOV R55, RZ, RZ, -R55 ;  /* 0x000000ffff37b224 */ /* 0x000fe200078e0a37 */
[----:B------:R-:W-:Y:S01]  /*4910*/  ISETP.GT.U32.AND P3, PT, R6, R171, PT ;  /* 0x000000ab0600720c */ /* 0x000fe20003f64070 */
[----:B------:R-:W-:Y:S01]  /*4920*/  @!P0 IMAD.IADD R95, R95, 0x1, -R6 ;  /* 0x000000015f5f8824 */ /* 0x000fe200078e0a06 */
[----:B------:R-:W-:-:S02]  /*4930*/  ISETP.GE.AND P0, PT, R12, RZ, PT ;  /* 0x000000ff0c00720c */ /* 0x000fc40003f06270 */
[----:B------:R-:W-:Y:S02]  /*4940*/  IABS R183, R11 ;  /* 0x0000000b00b77213 */ /* 0x000fe40000000000 */
[----:B------:R-:W-:Y:S01]  /*4950*/  IADD3 R12, R2, 0x23, RZ ;  /* 0x00000023020c7810 */ /* 0x000fe20007ffe0ff */
[----:B------:R-:W-:Y:S01]  /*4960*/  @!P6 IMAD.IADD R53, R53, 0x1, -R6 ;  /* 0x000000013535e824 */ /* 0x000fe200078e0a06 */
[C---:B------:R-:W-:Y:S01]  /*4970*/  ISETP.GT.U32.AND P1, PT, R6.reuse, R95, PT ;  /* 0x0000005f0600720c */ /* 0x040fe20003f24070 */
[C---:B------:R-:W-:Y:S01]  /*4980*/  IMAD.HI.U32 R4, R3.reuse, R183, RZ ;  /* 0x000000b703047227 */ /* 0x040fe200078e00ff */
[----:B------:R-:W-:Y:S02]  /*4990*/  IABS R89, R12 ;  /* 0x0000000c00597213 */ /* 0x000fe40000000000 */
[----:B------:R-:W-:Y:S01]  /*49a0*/  ISETP.GT.U32.AND P5, PT, R6, R53, PT ;  /* 0x000000350600720c */ /* 0x000fe20003fa4070 */
[----:B------:R-:W-:Y:S02]  /*49b0*/  IMAD.MOV R5, RZ, RZ, -R4 ;  /* 0x000000ffff057224 */ /* 0x000fe400078e0a04 */
[----:B------:R-:W-:-:S04]  /*49c0*/  IMAD.HI.U32 R4, R3, R89, RZ ;  /* 0x0000005903047227 */ /* 0x000fc800078e00ff */
[C---:B------:R-:W-:Y:S02]  /*49d0*/  IMAD R183, R6.reuse, R5, R183 ;  /* 0x0000000506b77224 */ /* 0x040fe400078e02b7 */
[----:B------:R-:W-:Y:S02]  /*49e0*/  IMAD.MOV R5, RZ, RZ, -R4 ;  /* 0x000000ffff057224 */ /* 0x000fe400078e0a04 */
[--C-:B------:R-:W-:Y:S01]  /*49f0*/  @!P1 IMAD.IADD R95, R95, 0x1, -R6.reuse ;  /* 0x000000015f5f9824 */ /* 0x100fe200078e0a06 */
[C---:B------:R-:W-:Y:S01]  /*4a00*/  ISETP.GT.U32.AND P1, PT, R6.reuse, R91, PT ;  /* 0x0000005b0600720c */ /* 0x040fe20003f24070 */
[----:B------:R-:W-:Y:S01]  /*4a10*/  IMAD R89, R6, R5, R89 ;  /* 0x0000000506597224 */ /* 0x000fe200078e0259 */
[----:B------:R-:W-:Y:S01]  /*4a20*/  IADD3 R5, R2, 0x21, RZ ;  /* 0x0000002102057810 */ /* 0x000fe20007ffe0ff */
[----:B------:R-:W-:Y:S02]  /*4a30*/  @!P5 IMAD.IADD R53, R53, 0x1, -R6 ;  /* 0x000000013535d824 */ /* 0x000fe400078e0a06 */
[----:B------:R-:W-:Y:S01]  /*4a40*/  IMAD.HI.U32 R4, R3, R185, RZ ;  /* 0x000000b903047227 */ /* 0x000fe200078e00ff */
[----:B------:R-:W-:-:S02]  /*4a50*/  ISETP.GT.U32.AND P5, PT, R6, R89, PT ;  /* 0x000000590600720c */ /* 0x000fc40003fa4070 */
[----:B------:R-:W-:Y:S01]  /*4a60*/  IABS R87, R5 ;  /* 0x0000000500577213 */ /* 0x000fe20000000000 */
[----:B------:R-:W-:Y:S02]  /*4a70*/  IMAD.MOV R4, RZ, RZ, -R4 ;  /* 0x000000ffff047224 */ /* 0x000fe400078e0a04 */
[--C-:B------:R-:W-:Y:S01]  /*4a80*/  @!P3 IMAD.IADD R171, R171, 0x1, -R6.reuse ;  /* 0x00000001ababb824 */ /* 0x100fe200078e0a06 */
[----:B------:R-:W-:Y:S01]  /*4a90*/  ISETP.GE.AND P3, PT, R7, RZ, PT ;  /* 0x000000ff0700720c */ /* 0x000fe20003f66270 */
[----:B------:R-:W-:Y:S01]  /*4aa0*/  @!P1 IMAD.IADD R91, R91, 0x1, -R6 ;  /* 0x000000015b5b9824 */ /* 0x000fe200078e0a06 */
[----:B------:R-:W-:Y:S01]  /*4ab0*/  ISETP.GE.AND P1, PT, R10, RZ, PT ;  /* 0x000000ff0a00720c */ /* 0x000fe20003f26270 */
[----:B------:R-:W-:Y:S01]  /*4ac0*/  IMAD R185, R6, R4, R185 ;  /* 0x0000000406b97224 */ /* 0x000fe200078e02b9 */
[----:B------:R-:W-:Y:S01]  /*4ad0*/  IADD3 R10, R2, 0x1e, RZ ;  /* 0x0000001e020a7810 */ /* 0x000fe20007ffe0ff */
[----:B------:R-:W-:Y:S01]  /*4ae0*/  IMAD.HI.U32 R4, R3, R87, RZ ;  /* 0x0000005703047227 */ /* 0x000fe200078e00ff */
[----:B------:R-:W-:-:S02]  /*4af0*/  ISETP.GT.U32.AND P6, PT, R6, R91, PT ;  /* 0x0000005b0600720c */ /* 0x000fc40003fc4070 */
[----:B------:R-:W-:Y:S01]  /*4b00*/  IABS R189, R10 ;  /* 0x0000000a00bd7213 */ /* 0x000fe20000000000 */
[----:B------:R-:W-:Y:S01]  /*4b10*/  @!P5 IMAD.IADD R89, R89, 0x1, -R6 ;  /* 0x000000015959d824 */ /* 0x000fe200078e0a06 */
[----:B------:R-:W-:Y:S01]  /*4b20*/  IADD3 R7, R2, 0x1f, RZ ;  /* 0x0000001f02077810 */ /* 0x000fe20007ffe0ff */
[----:B------:R-:W-:Y:S01]  /*4b30*/  @!P4 IMAD.MOV R95, RZ, RZ, -R95 ;  /* 0x000000ffff5fc224 */ /* 0x000fe200078e0a5f */
[C---:B------:R-:W-:Y:S01]  /*4b40*/  ISETP.GT.U32.AND P4, PT, R6.reuse, R183, PT ;  /* 0x000000b70600720c */ /* 0x040fe20003f84070 */
[----:B------:R-:W-:Y:S01]  /*4b50*/  IMAD.MOV R4, RZ, RZ, -R4 ;  /* 0x000000ffff047224 */ /* 0x000fe200078e0a04 */
[C---:B------:R-:W-:Y:S01]  /*4b60*/  ISETP.GT.U32.AND P5, PT, R6.reuse, R89, PT ;  /* 0x000000590600720c */ /* 0x040fe20003fa4070 */
[----:B------:R-:W-:Y:S01]  /*4b70*/  @!P1 IMAD.MOV R53, RZ, RZ, -R53 ;  /* 0x000000ffff359224 */ /* 0x000fe200078e0a35 */
[C---:B------:R-:W-:Y:S01]  /*4b80*/  ISETP.GT.U32.AND P1, PT, R6.reuse, R185, PT ;  /* 0x000000b90600720c */ /* 0x040fe20003f24070 */
[----:B------:R-:W-:Y:S01]  /*4b90*/  IMAD R87, R6, R4, R87 ;  /* 0x0000000406577224 */ /* 0x000fe200078e0257 */
[----:B------:R-:W-:Y:S01]  /*4ba0*/  IABS R85, R7 ;  /* 0x0000000700557213 */ /* 0x000fe20000000000 */
[--C-:B------:R-:W-:Y:S01]  /*4bb0*/  @!P6 IMAD.IADD R91, R91, 0x1, -R6.reuse ;  /* 0x000000015b5be824 */ /* 0x100fe200078e0a06 */
[----:B------:R-:W-:Y:S01]  /*4bc0*/  ISETP.GE.AND P6, PT, R16, RZ, PT ;  /* 0x000000ff1000720c */ /* 0x000fe20003fc6270 */
[----:B------:R-:W-:Y:S01]  /*4bd0*/  @!P0 IMAD.MOV R171, RZ, RZ, -R171 ;  /* 0x000000ffffab8224 */ /* 0x000fe200078e0aab */
[----:B------:R-:W-:Y:S01]  /*4be0*/  ISETP.GE.AND P0, PT, R12, RZ, PT ;  /* 0x000000ff0c00720c */ /* 0x000fe20003f06270 */
[----:B------:R-:W-:Y:S01]  /*4bf0*/  @!P3 IMAD.MOV R91, RZ, RZ, -R91 ;  /* 0x000000ffff5bb224 */ /* 0x000fe200078e0a5b */
[----:B------:R-:W-:Y:S01]  /*4c00*/  ISETP.GE.AND P3, PT, R5, RZ, PT ;  /* 0x000000ff0500720c */ /* 0x000fe20003f66270 */
[--C-:B------:R-:W-:Y:S01]  /*4c10*/  @!P4 IMAD.IADD R183, R183, 0x1, -R6.reuse ;  /* 0x00000001b7b7c824 */ /* 0x100fe200078e0a06 */
[----:B------:R-:W-:Y:S01]  /*4c20*/  IADD3 R5, R2, 0x20, RZ ;  /* 0x0000002002057810 */ /* 0x000fe20007ffe0ff */
[--C-:B------:R-:W-:Y:S01]  /*4c30*/  @!P5 IMAD.IADD R89, R89, 0x1, -R6.reuse ;  /* 0x000000015959d824 */ /* 0x100fe200078e0a06 */
[C---:B------:R-:W-:Y:S01]  /*4c40*/  ISETP.GT.U32.AND P5, PT, R6.reuse, R87, PT ;  /* 0x000000570600720c */ /* 0x040fe20003fa4070 */
[----:B------:R-:W-:Y:S01]  /*4c50*/  @!P1 IMAD.IADD R185, R185, 0x1, -R6 ;  /* 0x00000001b9b99824 */ /* 0x000fe200078e0a06 */
[----:B------:R-:W-:Y:S01]  /*4c60*/  IABS R187, R5 ;  /* 0x0000000500bb7213 */ /* 0x000fe20000000000 */
[----:B------:R-:W-:Y:S01]  /*4c70*/  @!P2 IMAD.MOV R93, RZ, RZ, -R93 ;  /* 0x000000ffff5da224 */ /* 0x000fe200078e0a5d */
[----:B------:R-:W-:-:S02]  /*4c80*/  ISETP.GT.U32.AND P4, PT, R6, R183, PT ;  /* 0x000000b70600720c */ /* 0x000fc40003f84070 */
[----:B------:R-:W-:Y:S01]  /*4c90*/  ISETP.GT.U32.AND P1, PT, R6, R185, PT ;  /* 0x000000b90600720c */ /* 0x000fe20003f24070 */
[----:B------:R-:W-:Y:S01]  /*4ca0*/  IMAD.HI.U32 R4, R3, R187, RZ ;  /* 0x000000bb03047227 */ /* 0x000fe200078e00ff */
[----:B------:R-:W-:Y:S02]  /*4cb0*/  ISETP.GE.AND P2, PT, R11, RZ, PT ;  /* 0x000000ff0b00720c */ /* 0x000fe40003f46270 */
[C---:B------:R-:W-:Y:S01]  /*4cc0*/  IADD3 R11, R2.reuse, 0x1b, RZ ;  /* 0x0000001b020b7810 */ /* 0x040fe20007ffe0ff */
[----:B------:R-:W-:Y:S01]  /*4cd0*/  IMAD.MOV R4, RZ, RZ, -R4 ;  /* 0x000000ffff047224 */ /* 0x000fe200078e0a04 */
[----:B------:R-:W-:Y:S01]  /*4ce0*/  IADD3 R12, R2, 0x16, RZ ;  /* 0x00000016020c7810 */ /* 0x000fe20007ffe0ff */
[----:B------:R-:W-:Y:S01]  /*4cf0*/  @!P5 IMAD.IADD R87, R87, 0x1, -R6 ;  /* 0x000000015757d824 */ /* 0x000fe200078e0a06 */
[----:B------:R-:W-:Y:S01]  /*4d00*/  IABS R81, R11 ;  /* 0x0000000b00517213 */ /* 0x000fe20000000000 */
[C---:B------:R-:W-:Y:S01]  /*4d10*/  IMAD R187, R6.reuse, R4, R187 ;  /* 0x0000000406bb7224 */ /* 0x040fe200078e02bb */
[----:B------:R-:W-:Y:S01]  /*4d20*/  IABS R197, R12 ;  /* 0x0000000c00c57213 */ /* 0x000fe20000000000 */
[----:B------:R-:W-:Y:S01]  /*4d30*/  IMAD.HI.U32 R4, R3, R189, RZ ;  /* 0x000000bd03047227 */ /* 0x000fe200078e00ff */
[----:B------:R-:W-:-:S02]  /*4d40*/  ISETP.GT.U32.AND P5, PT, R6, R87, PT ;  /* 0x000000570600720c */ /* 0x000fc40003fa4070 */
[----:B------:R-:W-:Y:S01]  /*4d50*/  IADD3 R16, R2, 0xf, RZ ;  /* 0x0000000f02107810 */ /* 0x000fe20007ffe0ff */
[--C-:B------:R-:W-:Y:S01]  /*4d60*/  @!P4 IMAD.IADD R183, R183, 0x1, -R6.reuse ;  /* 0x00000001b7b7c824 */ /* 0x100fe200078e0a06 */
[----:B------:R-:W-:Y:S01]  /*4d70*/  ISETP.GE.AND P4, PT, R5, RZ, PT ;  /* 0x000000ff0500720c */ /* 0x000fe20003f86270 */
[----:B------:R-:W-:Y:S01]  /*4d80*/  @!P1 IMAD.IADD R185, R185, 0x1, -R6 ;  /* 0x00000001b9b99824 */ /* 0x000fe200078e0a06 */
[----:B------:R-:W-:Y:S01]  /*4d90*/  ISETP.GT.U32.AND P1, PT, R6, R187, PT ;  /* 0x000000bb0600720c */ /* 0x000fe20003f24070 */
[----:B------:R-:W-:Y:S01]  /*4da0*/  IMAD.MOV R4, RZ, RZ, -R4 ;  /* 0x000000ffff047224 */ /* 0x000fe200078e0a04 */
[----:B------:R-:W-:Y:S01]  /*4db0*/  IABS R67, R16 ;  /* 0x0000001000437213 */ /* 0x000fe20000000000 */
[----:B------:R-:W-:-:S04]  /*4dc0*/  IMAD.HI.U32 R5, R3, R85, RZ ;  /* 0x0000005503057227 */ /* 0x000fc800078e00ff */
[C---:B------:R-:W-:Y:S02]  /*4dd0*/  IMAD R189, R6.reuse, R4, R189 ;  /* 0x0000000406bd7224 */ /* 0x040fe400078e02bd */
[----:B------:R-:W-:Y:S02]  /*4de0*/  IMAD.MOV R5, RZ, RZ, -R5 ;  /* 0x000000ffff057224 */ /* 0x000fe400078e0a05 */
[--C-:B------:R-:W-:Y:S01]  /*4df0*/  @!P5 IMAD.IADD R87, R87, 0x1, -R6.reuse ;  /* 0x000000015757d824 */ /* 0x100fe200078e0a06 */
[C---:B------:R-:W-:Y:S01]  /*4e00*/  ISETP.GT.U32.AND P5, PT, R6.reuse, R189, PT ;  /* 0x000000bd0600720c */ /* 0x040fe20003fa4070 */
[----:B------:R-:W-:Y:S02]  /*4e10*/  IMAD R85, R6, R5, R85 ;  /* 0x0000000506557224 */ /* 0x000fe400078e0255 */
[----:B------:R-:W-:Y:S01]  /*4e20*/  @!P0 IMAD.MOV R89, RZ, RZ, -R89 ;  /* 0x000000ffff598224 */ /* 0x000fe200078e0a59 */
[----:B------:R-:W-:Y:S01]  /*4e30*/  ISETP.GE.AND P0, PT, R10, RZ, PT ;  /* 0x000000ff0a00720c */ /* 0x000fe20003f06270 */
[----:B------:R-:W-:Y:S01]  /*4e40*/  @!P6 IMAD.MOV R185, RZ, RZ, -R185 ;  /* 0x000000ffffb9e224 */ /* 0x000fe200078e0ab9 */
[----:B------:R-:W-:Y:S01]  /*4e50*/  IADD3 R10, R2, 0x1c, RZ ;  /* 0x0000001c020a7810 */ /* 0x000fe20007ffe0ff */
[--C-:B------:R-:W-:Y:S01]  /*4e60*/  @!P1 IMAD.IADD R187, R187, 0x1, -R6.reuse ;  /* 0x00000001bbbb9824 */ /* 0x100fe200078e0a06 */
[C---:B------:R-:W-:Y:S01]  /*4e70*/  ISETP.GT.U32.AND P6, PT, R6.reuse, R85, PT ;  /* 0x000000550600720c */ /* 0x040fe20003fc4070 */
[----:B------:R-:W-:Y:S01]  /*4e80*/  @!P2 IMAD.MOV R183, RZ, RZ, -R183 ;  /* 0x000000ffffb7a224 */ /* 0x000fe200078e0ab7 */
[----:B------:R-:W-:Y:S01]  /*4e90*/  IABS R191, R10 ;  /* 0x0000000a00bf7213 */ /* 0x000fe20000000000 */
[----:B------:R-:W-:Y:S01]  /*4ea0*/  @!P3 IMAD.MOV R87, RZ, RZ, -R87 ;  /* 0x000000ffff57b224 */ /* 0x000fe200078e0a57 */
[----:B------:R-:W-:Y:S01]  /*4eb0*/  ISETP.GT.U32.AND P1, PT, R6, R187, PT ;  /* 0x000000bb0600720c */ /* 0x000fe20003f24070 */
[----:B------:R-:W-:Y:S01]  /*4ec0*/  @!P5 IMAD.IADD R189, R189, 0x1, -R6 ;  /* 0x00000001bdbdd824 */ /* 0x000fe200078e0a06 */
[----:B------:R-:W-:Y:S01]  /*4ed0*/  ISETP.GE.AND P2, PT, R7, RZ, PT ;  /* 0x000000ff0700720c */ /* 0x000fe20003f46270 */
[----:B------:R-:W-:Y:S01]  /*4ee0*/  IMAD.HI.U32 R5, R3, R191, RZ ;  /* 0x000000bf03057227 */ /* 0x000fe200078e00ff */
[----:B------:R-:W-:-:S02]  /*4ef0*/  IADD3 R7, R2, 0x1d, RZ ;  /* 0x0000001d02077810 */ /* 0x000fc40007ffe0ff */
[----:B------:R-:W-:Y:S01]  /*4f00*/  ISETP.GT.U32.AND P5, PT, R6, R189, PT ;  /* 0x000000bd0600720c */ /* 0x000fe20003fa4070 */
[----:B------:R-:W-:Y:S01]  /*4f10*/  IMAD.MOV R5, RZ, RZ, -R5 ;  /* 0x000000ffff057224 */ /* 0x000fe200078e0a05 */
[----:B------:R-:W-:Y:S01]  /*4f20*/  IABS R83, R7 ;  /* 0x0000000700537213 */ /* 0x000fe20000000000 */
[----:B------:R-:W-:Y:S01]  /*4f30*/  @!P6 IMAD.IADD R85, R85, 0x1, -R6 ;  /* 0x000000015555e824 */ /* 0x000fe200078e0a06 */
[----:B------:R-:W-:Y:S01]  /*4f40*/  ISETP.GE.AND P3, PT, R7, RZ, PT ;  /* 0x000000ff0700720c */ /* 0x000fe20003f66270 */
[----:B------:R-:W-:-:S03]  /*4f50*/  IMAD.HI.U32 R7, R3, R81, RZ ;  /* 0x0000005103077227 */ /* 0x000fc600078e00ff */
[----:B------:R-:W-:Y:S01]  /*4f60*/  ISETP.GT.U32.AND P6, PT, R6, R85, PT ;  /* 0x000000550600720c */ /* 0x000fe20003fc4070 */
[----:B------:R-:W-:Y:S01]  /*4f70*/  @!P1 IMAD.IADD R187, R187, 0x1, -R6 ;  /* 0x00000001bbbb9824 */ /* 0x000fe200078e0a06 */
[----:B------:R-:W-:Y:S01]  /*4f80*/  ISETP.GE.AND P1, PT, R10, RZ, PT ;  /* 0x000000ff0a00720c */ /* 0x000fe20003f26270 */
[----:B------:R-:W-:Y:S01]  /*4f90*/  IMAD.MOV R7, RZ, RZ, -R7 ;  /* 0x000000ffff077224 */ /* 0x000fe200078e0a07 */
[----:B------:R-:W-:Y:S01]  /*4fa0*/  IADD3 R10, R2, 0x18, RZ ;  /* 0x00000018020a7810 */ /* 0x000fe20007ffe0ff */
[----:B------:R-:W-:Y:S02]  /*4fb0*/  IMAD R191, R6, R5, R191 ;  /* 0x0000000506bf7224 */ /* 0x000fe400078e02bf */
[----:B------:R-:W-:Y:S01]  /*4fc0*/  IMAD.HI.U32 R4, R3, R83, RZ ;  /* 0x0000005303047227 */ /* 0x000fe200078e00ff */
[----:B------:R-:W-:-:S03]  /*4fd0*/  IABS R195, R10 ;  /* 0x0000000a00c37213 */ /* 0x000fc60000000000 */
[----:B------:R-:W-:Y:S01]  /*4fe0*/  IMAD R81, R6, R7, R81 ;  /* 0x0000000706517224 */ /* 0x000fe200078e0251 */
[----:B------:R-:W-:Y:S01]  /*4ff0*/  IADD3 R7, R2, 0x19, RZ ;  /* 0x0000001902077810 */ /* 0x000fe20007ffe0ff */
[----:B------:R-:W-:Y:S01]  /*5000*/  @!P4 IMAD.MOV R187, RZ, RZ, -R187 ;  /* 0x000000ffffbbc224 */ /* 0x000fe200078e0abb */
[C---:B------:R-:W-:Y:S01]  /*5010*/  ISETP.GT.U32.AND P4, PT, R6.reuse, R191, PT ;  /* 0x000000bf0600720c */ /* 0x040fe20003f84070 */
[----:B------:R-:W-:Y:S01]  /*5020*/  IMAD.MOV R4, RZ, RZ, -R4 ;  /* 0x000000ffff047224 */ /* 0x000fe200078e0a04 */
[----:B------:R-:W-:Y:S01]  /*5030*/  IABS R79, R7 ;  /* 0x00000007004f7213 */ /* 0x000fe20000000000 */
[--C-:B------:R-:W-:Y:S01]  /*5040*/  @!P5 IMAD.IADD R189, R189, 0x1, -R6.reuse ;  /* 0x00000001bdbdd824 */ /* 0x100fe200078e0a06 */
[C---:B------:R-:W-:Y:S01]  /*5050*/  ISETP.GT.U32.AND P5, PT, R6.reuse, R81, PT ;  /* 0x000000510600720c */ /* 0x040fe20003fa4070 */
[----:B------:R-:W-:Y:S01]  /*5060*/  IMAD R83, R6, R4, R83 ;  /* 0x0000000406537224 */ /* 0x000fe200078e0253 */
[----:B------:R-:W-:Y:S01]  /*5070*/  IADD3 R4, R2, 0x1a, RZ ;  /* 0x0000001a02047810 */ /* 0x000fe20007ffe0ff */
[----:B------:R-:W-:-:S02]  /*5080*/  @!P6 IMAD.IADD R85, R85, 0x1, -R6 ;  /* 0x000000015555e824 */ /* 0x000fc400078e0a06 */
[----:B------:R-:W-:Y:S01]  /*5090*/  IMAD.HI.U32 R5, R3, R79, RZ ;  /* 0x0000004f03057227 */ /* 0x000fe200078e00ff */
[C---:B------:R-:W-:Y:S02]  /*50a0*/  ISETP.GT.U32.AND P6, PT, R6.reuse, R83, PT ;  /* 0x000000530600720c */ /* 0x040fe40003fc4070 */
[----:B------:R-:W-:Y:S01]  /*50b0*/  IABS R193, R4 ;  /* 0x0000000400c17213 */ /* 0x000fe20000000000 */
[--C-:B------:R-:W-:Y:S02]  /*50c0*/  @!P4 IMAD.IADD R191, R191, 0x1, -R6.reuse ;  /* 0x00000001bfbfc824 */ /* 0x100fe400078e0a06 */
[----:B------:R-:W-:Y:S02]  /*50d0*/  IMAD.MOV R5, RZ, RZ, -R5 ;  /* 0x000000ffff057224 */ /* 0x000fe400078e0a05 */
[----:B------:R-:W-:Y:S01]  /*50e0*/  @!P5 IMAD.IADD R81, R81, 0x1, -R6 ;  /* 0x000000015151d824 */ /* 0x000fe200078e0a06 */
[C---:B------:R-:W-:Y:S01]  /*50f0*/  ISETP.GT.U32.AND P5, PT, R6.reuse, R191, PT ;  /* 0x000000bf0600720c */ /* 0x040fe20003fa4070 */
[----:B------:R-:W-:-:S02]  /*5100*/  IMAD R79, R6, R5, R79 ;  /* 0x00000005064f7224 */ /* 0x000fc400078e024f */
[----:B------:R-:W-:Y:S01]  /*5110*/  @!P2 IMAD.MOV R85, RZ, RZ, -R85 ;  /* 0x000000ffff55a224 */ /* 0x000fe200078e0a55 */
[----:B------:R-:W-:Y:S01]  /*5120*/  ISETP.GE.AND P2, PT, R11, RZ, PT ;  /* 0x000000ff0b00720c */ /* 0x000fe20003f46270 */
[----:B------:R-:W-:Y:S01]  /*5130*/  @!P6 IMAD.IADD R83, R83, 0x1, -R6 ;  /* 0x000000015353e824 */ /* 0x000fe200078e0a06 */
[----:B------:R-:W-:Y:S01]  /*5140*/  ISETP.GE.AND P6, PT, R4, RZ, PT ;  /* 0x000000ff0400720c */ /* 0x000fe20003fc6270 */
[----:B------:R-:W-:Y:S01]  /*5150*/  IMAD.HI.U32 R4, R3, R193, RZ ;  /* 0x000000c103047227 */ /* 0x000fe200078e00ff */
[----:B------:R-:W-:Y:S02]  /*5160*/  IADD3 R11, R2, 0x17, RZ ;  /* 0x00000017020b7810 */ /* 0x000fe40007ffe0ff */
[C---:B------:R-:W-:Y:S01]  /*5170*/  ISETP.GT.U32.AND P4, PT, R6.reuse, R83, PT ;  /* 0x000000530600720c */ /* 0x040fe20003f84070 */
[----:B------:R-:W-:Y:S01]  /*5180*/  IMAD.MOV R4, RZ, RZ, -R4 ;  /* 0x000000ffff047224 */ /* 0x000fe200078e0a04 */
[----:B------:R-:W-:Y:S01]  /*5190*/  IABS R77, R11 ;  /* 0x0000000b004d7213 */ /* 0x000fe20000000000 */
[----:B------:R-:W-:Y:S01]  /*51a0*/  @!P5 IMAD.IADD R191, R191, 0x1, -R6 ;  /* 0x00000001bfbfd824 */ /* 0x000fe200078e0a06 */
[C---:B------:R-:W-:Y:S01]  /*51b0*/  ISETP.GT.U32.AND P5, PT, R6.reuse, R79, PT ;  /* 0x0000004f0600720c */ /* 0x040fe20003fa4070 */
[----:B------:R-:W-:-:S02]  /*51c0*/  IMAD R193, R6, R4, R193 ;  /* 0x0000000406c17224 */ /* 0x000fc400078e02c1 */
[----:B------:R-:W-:-:S04]  /*51d0*/  IMAD.HI.U32 R4, R3, R195, RZ ;  /* 0x000000c303047227 */ /* 0x000fc800078e00ff */
[----:B------:R-:W-:Y:S02]  /*51e0*/  IMAD.MOV R5, RZ, RZ, -R4 ;  /* 0x000000ffff057224 */ /* 0x000fe400078e0a04 */
[----:B------:R-:W-:Y:S01]  /*51f0*/  @!P4 IMAD.IADD R83, R83, 0x1, -R6 ;  /* 0x000000015353c824 */ /* 0x000fe200078e0a06 */
[----:B------:R-:W-:Y:S01]  /*5200*/  ISETP.GT.U32.AND P4, PT, R6, R193, PT ;  /* 0x000000c10600720c */ /* 0x000fe20003f84070 */
[----:B------:R-:W-:-:S04]  /*5210*/  IMAD.HI.U32 R4, R3, R77, RZ ;  /* 0x0000004d03047227 */ /* 0x000fc800078e00ff */
[----:B------:R-:W-:Y:S02]  /*5220*/  @!P5 IMAD.IADD R79, R79, 0x1, -R6 ;  /* 0x000000014f4fd824 */ /* 0x000fe400078e0a06 */
[----:B------:R-:W-:Y:S02]  /*5230*/  IMAD.MOV R4, RZ, RZ, -R4 ;  /* 0x000000ffff047224 */ /* 0x000fe400078e0a04 */
[C---:B------:R-:W-:Y:S01]  /*5240*/  IMAD R195, R6.reuse, R5, R195 ;  /* 0x0000000506c37224 */ /* 0x040fe200078e02c3 */
[C---:B------:R-:W-:Y:S01]  /*5250*/  ISETP.GT.U32.AND P5, PT, R6.reuse, R79, PT ;  /* 0x0000004f0600720c */ /* 0x040fe20003fa4070 */
[----:B------:R-:W-:Y:S02]  /*5260*/  IMAD R77, R6, R4, R77 ;  /* 0x00000004064d7224 */ /* 0x000fe400078e024d */
[----:B------:R-:W-:Y:S02]  /*5270*/  @!P4 IMAD.IADD R193, R193, 0x1, -R6 ;  /* 0x00000001c1c1c824 */ /* 0x000fe400078e0a06 */
[----:B------:R-:W-:-:S03]  /*5280*/  IMAD.HI.U32 R5, R3, R197, RZ ;  /* 0x000000c503057227 */ /* 0x000fc600078e00ff */
[C---:B------:R-:W-:Y:S01]  /*5290*/  ISETP.GT.U32.AND P4, PT, R6.reuse, R193, PT ;  /* 0x000000c10600720c */ /* 0x040fe20003f84070 */
[----:B------:R-:W-:Y:S01]  /*52a0*/  @!P0 IMAD.MOV R189, RZ, RZ, -R189 ;  /* 0x000000ffffbd8224 */ /* 0x000fe200078e0abd */
[C---:B------:R-:W-:Y:S01]  /*52b0*/  ISETP.GT.U32.AND P0, PT, R6.reuse, R81, PT ;  /* 0x000000510600720c */ /* 0x040fe20003f04070 */
[----:B------:R-:W-:Y:S02]  /*52c0*/  IMAD.MOV R5, RZ, RZ, -R5 ;  /* 0x000000ffff057224 */ /* 0x000fe400078e0a05 */
[--C-:B------:R-:W-:Y:S01]  /*52d0*/  @!P5 IMAD.IADD R79, R79, 0x1, -R6.reuse ;  /* 0x000000014f4fd824 */ /* 0x100fe200078e0a06 */
[C---:B------:R-:W-:Y:S01]  /*52e0*/  ISETP.GT.U32.AND P5, PT, R6.reuse, R77, PT ;  /* 0x0000004d0600720c */ /* 0x040fe20003fa4070 */
[----:B------:R-:W-:Y:S01]  /*52f0*/  IMAD R197, R6, R5, R197 ;  /* 0x0000000506c57224 */ /* 0x000fe200078e02c5 */
[----:B------:R-:W-:Y:S01]  /*5300*/  IADD3 R5, R2, 0x15, RZ ;  /* 0x0000001502057810 */ /* 0x000fe20007ffe0ff */
[----:B------:R-:W-:Y:S01]  /*5310*/  @!P3 IMAD.MOV R83, RZ, RZ, -R83 ;  /* 0x000000ffff53b224 */ /* 0x000fe200078e0a53 */
[----:B------:R-:W-:Y:S01]  /*5320*/  ISETP.GE.AND P3, PT, R10, RZ, PT ;  /* 0x000000ff0a00720c */ /* 0x000fe20003f66270 */
[----:B------:R-:W-:Y:S01]  /*5330*/  @!P1 IMAD.MOV R191, RZ, RZ, -R191 ;  /* 0x000000ffffbf9224 */ /* 0x000fe200078e0abf */
[----:B------:R-:W-:Y:S01]  /*5340*/  IABS R75, R5 ;  /* 0x00000005004b7213 */ /* 0x000fe20000000000 */
[--C-:B------:R-:W-:Y:S01]  /*5350*/  @!P4 IMAD.IADD R193, R193, 0x1, -R6.reuse ;  /* 0x00000001c1c1c824 */ /* 0x100fe200078e0a06 */
[----:B------:R-:W-:Y:S01]  /*5360*/  IADD3 R10, R2, 0x14, RZ ;  /* 0x00000014020a7810 */ /* 0x000fe20007ffe0ff */
[--C-:B------:R-:W-:Y:S01]  /*5370*/  @!P0 IMAD.IADD R81, R81, 0x1, -R6.reuse ;  /* 0x0000000151518824 */ /* 0x100fe200078e0a06 */
[----:B------:R-:W-:Y:S01]  /*5380*/  ISETP.GE.AND P0, PT, R7, RZ, PT ;  /* 0x000000ff0700720c */ /* 0x000fe20003f06270 */
[----:B------:R-:W-:Y:S01]  /*5390*/  @!P6 IMAD.MOV R193, RZ, RZ, -R193 ;  /* 0x000000ffffc1e224 */ /* 0x000fe200078e0ac1 */
[C---:B------:R-:W-:Y:S01]  /*53a0*/  ISETP.GT.U32.AND P6, PT, R6.reuse, R197, PT ;  /* 0x000000c50600720c */ /* 0x040fe20003fc4070 */
[----:B------:R-:W-:Y:S01]  /*53b0*/  @!P5 IMAD.IADD R77, R77, 0x1, -R6 ;  /* 0x000000014d4dd824 */ /* 0x000fe200078e0a06 */
[----:B------:R-:W-:Y:S01]  /*53c0*/  ISETP.GT.U32.AND P1, PT, R6, R195, PT ;  /* 0x000000c30600720c */ /* 0x000fe20003f24070 */
[----:B------:R-:W-:Y:S01]  /*53d0*/  IMAD.HI.U32 R4, R3, R75, RZ ;  /* 0x0000004b03047227 */ /* 0x000fe200078e00ff */
[----:B------:R-:W-:-:S02]  /*53e0*/  ISETP.GE.AND P4, PT, R12, RZ, PT ;  /* 0x000000ff0c00720c */ /* 0x000fc40003f86270 */
[----:B------:R-:W-:Y:S01]  /*53f0*/  ISETP.GT.U32.AND P5, PT, R6, R77, PT ;  /* 0x0000004d0600720c */ /* 0x000fe20003fa4070 */
[----:B------:R-:W-:Y:S01]  /*5400*/  @!P2 IMAD.MOV R81, RZ, RZ, -R81 ;  /* 0x000000ffff51a224 */ /* 0x000fe200078e0a51 */
[----:B------:R-:W-:Y:S01]  /*5410*/  ISETP.GE.AND P2, PT, R11, RZ, PT ;  /* 0x000000ff0b00720c */ /* 0x000fe20003f46270 */
[----:B------:R-:W-:Y:S01]  /*5420*/  IMAD.MOV R7, RZ, RZ, -R4 ;  /* 0x000000ffff077224 */ /* 0x000fe200078e0a04 */
[----:B------:R-:W-:Y:S01]  /*5430*/  IABS R11, R10 ;  /* 0x0000000a000b7213 */ /* 0x000fe20000000000 */
[----:B------:R-:W-:Y:S01]  /*5440*/  @!P0 IMAD.MOV R79, RZ, RZ, -R79 ;  /* 0x000000ffff4f8224 */ /* 0x000fe200078e0a4f */
[----:B------:R-:W-:Y:S01]  /*5450*/  IADD3 R12, R2, 0x13, RZ ;  /* 0x00000013020c7810 */ /* 0x000fe20007ffe0ff */
[----:B------:R-:W-:Y:S01]  /*5460*/  IMAD R75, R6, R7, R75 ;  /* 0x00000007064b7224 */ /* 0x000fe200078e024b */
[----:B------:R-:W-:Y:S01]  /*5470*/  ISETP.GE.AND P0, PT, R5, RZ, PT ;  /* 0x000000ff0500720c */ /* 0x000fe20003f06270 */
[----:B------:R-:W-:Y:S01]  /*5480*/  @!P6 IMAD.IADD R197, R197, 0x1, -R6 ;  /* 0x00000001c5c5e824 */ /* 0x000fe200078e0a06 */
[----:B------:R-:W-:Y:S01]  /*5490*/  IABS R73, R12 ;  /* 0x0000000c00497213 */ /* 0x000fe20000000000 */
[----:B------:R-:W-:-:S03]  /*54a0*/  IMAD.HI.U32 R4, R3, R11, RZ ;  /* 0x0000000b03047227 */ /* 0x000fc600078e00ff */
[C---:B------:R-:W-:Y:S01]  /*54b0*/  ISETP.GT.U32.AND P6, PT, R6.reuse, R197, PT ;  /* 0x000000c50600720c */ /* 0x040fe20003fc4070 */
[----:B------:R-:W-:Y:S01]  /*54c0*/  @!P5 IMAD.IADD R77, R77, 0x1, -R6 ;  /* 0x000000014d4dd824 */ /* 0x000fe200078e0a06 */
[----:B------:R-:W-:Y:S01]  /*54d0*/  ISETP.GT.U32.AND P5, PT, R6, R75, PT ;  /* 0x0000004b0600720c */ /* 0x000fe20003fa4070 */
[----:B------:R-:W-:Y:S02]  /*54e0*/  IMAD.MOV R4, RZ, RZ, -R4 ;  /* 0x000000ffff047224 */ /* 0x000fe400078e0a04 */
[----:B------:R-:W-:-:S04]  /*54f0*/  IMAD.HI.U32 R5, R3, R73, RZ ;  /* 0x0000004903057227 */ /* 0x000fc800078e00ff */
[----:B------:R-:W-:Y:S01]  /*5500*/  IMAD R11, R6, R4, R11 ;  /* 0x00000004060b7224 */ /* 0x000fe200078e020b */
[----:B------:R-:W-:Y:S01]  /*5510*/  IADD3 R4, R2, 0x12, RZ ;  /* 0x0000001202047810 */ /* 0x000fe20007ffe0ff */
[--C-:B------:R-:W-:Y:S02]  /*5520*/  @!P1 IMAD.IADD R195, R195, 0x1, -R6.reuse ;  /* 0x00000001c3c39824 */ /* 0x100fe400078e0a06 */
[----:B------:R-:W-:Y:S01]  /*5530*/  @!P2 IMAD.MOV R77, RZ, RZ, -R77 ;  /* 0x000000ffff4da224 */ /* 0x000fe200078e0a4d */
[C---:B------:R-:W-:Y:S01]  /*5540*/  ISETP.GT.U32.AND P2, PT, R6.reuse, R11, PT ;  /* 0x0000000b0600720c */ /* 0x040fe20003f44070 */
[----:B------:R-:W-:Y:S01]  /*5550*/  IMAD.MOV R5, RZ, RZ, -R5 ;  /* 0x000000ffff057224 */ /* 0x000fe200078e0a05 */
[C---:B------:R-:W-:Y:S01]  /*5560*/  ISETP.GT.U32.AND P1, PT, R6.reuse, R195, PT ;  /* 0x000000c30600720c */ /* 0x040fe20003f24070 */
[--C-:B------:R-:W-:Y:S01]  /*5570*/  @!P6 IMAD.IADD R197, R197, 0x1, -R6.reuse ;  /* 0x00000001c5c5e824 */ /* 0x100fe200078e0a06 */
[----:B------:R-:W-:Y:S01]  /*5580*/  IABS R71, R4 ;  /* 0x0000000400477213 */ /* 0x000fe20000000000 */
[----:B------:R-:W-:Y:S01]  /*5590*/  IMAD R73, R6, R5, R73 ;  /* 0x0000000506497224 */ /* 0x000fe200078e0249 */
[----:B------:R-:W-:Y:S01]  /*55a0*/  ISETP.GE.AND P6, PT, R4, RZ, PT ;  /* 0x000000ff0400720c */ /* 0x000fe20003fc6270 */
[----:B------:R-:W-:-:S02]  /*55b0*/  @!P5 IMAD.IADD R75, R75, 0x1, -R6 ;  /* 0x000000014b4bd824 */ /* 0x000fc400078e0a06 */
[----:B------:R-:W-:Y:S01]  /*55c0*/  @!P4 IMAD.MOV R197, RZ, RZ, -R197 ;  /* 0x000000ffffc5c224 */ /* 0x000fe200078e0ac5 */
[C---:B------:R-:W-:Y:S01]  /*55d0*/  ISETP.GT.U32.AND P4, PT, R6.reuse, R73, PT ;  /* 0x000000490600720c */ /* 0x040fe20003f84070 */
[----:B------:R-:W-:Y:S01]  /*55e0*/  IMAD.HI.U32 R4, R3, R71, RZ ;  /* 0x0000004703047227 */ /* 0x000fe200078e00ff */
[----:B------:R-:W-:-:S03]  /*55f0*/  ISETP.GT.U32.AND P5, PT, R6, R75, PT ;  /* 0x0000004b0600720c */ /* 0x000fc60003fa4070 */
[--C-:B------:R-:W-:Y:S02]  /*5600*/  @!P2 IMAD.IADD R11, R11, 0x1, -R6.reuse ;  /* 0x000000010b0ba824 */ /* 0x100fe400078e0a06 */
[----:B------:R-:W-:Y:S01]  /*5610*/  @!P1 IMAD.IADD R195, R195, 0x1, -R6 ;  /* 0x00000001c3c39824 */ /* 0x000fe200078e0a06 */
[----:B------:R-:W-:Y:S01]  /*5620*/  ISETP.GE.AND P1, PT, R10, RZ, PT ;  /* 0x000000ff0a00720c */ /* 0x000fe20003f26270 */
[----:B------:R-:W-:Y:S01]  /*5630*/  IMAD.MOV R7, RZ, RZ, -R4 ;  /* 0x000000ffff077224 */ /* 0x000fe200078e0a04 */
[----:B------:R-:W-:Y:S01]  /*5640*/  ISETP.GT.U32.AND P2, PT, R6, R11, PT ;  /* 0x0000000b0600720c */ /* 0x000fe20003f44070 */
[----:B------:R-:W-:Y:S01]  /*5650*/  @!P3 IMAD.MOV R195, RZ, RZ, -R195 ;  /* 0x000000ffffc3b224 */ /* 0x000fe200078e0ac3 */
[----:B------:R-:W-:Y:S01]  /*5660*/  IADD3 R10, R2, 0x11, RZ ;  /* 0x00000011020a7810 */ /* 0x000fe20007ffe0ff */
[--C-:B------:R-:W-:Y:S01]  /*5670*/  @!P4 IMAD.IADD R73, R73, 0x1, -R6.reuse ;  /* 0x000000014949c824 */ /* 0x100fe200078e0a06 */
[----:B------:R-:W-:Y:S01]  /*5680*/  ISETP.GE.AND P3, PT, R12, RZ, PT ;  /* 0x000000ff0c00720c */ /* 0x000fe20003f66270 */
[----:B------:R-:W-:Y:S01]  /*5690*/  @!P5 IMAD.IADD R75, R75, 0x1, -R6 ;  /* 0x000000014b4bd824 */ /* 0x000fe200078e0a06 */
[----:B------:R-:W-:Y:S01]  /*56a0*/  IABS R69, R10 ;  /* 0x0000000a00457213 */ /* 0x000fe20000000000 */
[----:B------:R-:W-:Y:S01]  /*56b0*/  IMAD R71, R6, R7, R71 ;  /* 0x0000000706477224 */ /* 0x000fe200078e0247 */
[----:B------:R-:W-:Y:S01]  /*56c0*/  IADD3 R12, R2, 0x10, RZ ;  /* 0x00000010020c7810 */ /* 0x000fe20007ffe0ff */
[----:B------:R-:W-:Y:S01]  /*56d0*/  @!P0 IMAD.MOV R75, RZ, RZ, -R75 ;  /* 0x000000ffff4b8224 */ /* 0x000fe200078e0a4b */
[----:B------:R-:W-:Y:S01]  /*56e0*/  ISETP.GT.U32.AND P0, PT, R6, R73, PT ;  /* 0x000000490600720c */ /* 0x000fe20003f04070 */
[----:B------:R-:W-:Y:S01]  /*56f0*/  IMAD.HI.U32 R4, R3, R69, RZ ;  /* 0x0000004503047227 */ /* 0x000fe200078e00ff */
[----:B------:R-:W-:-:S02]  /*5700*/  IABS R173, R12 ;  /* 0x0000000c00ad7213 */ /* 0x000fc40000000000 */
[----:B------:R-:W-:Y:S01]  /*5710*/  ISETP.GE.AND P5, PT, R10, RZ, PT ;  /* 0x000000ff0a00720c */ /* 0x000fe20003fa6270 */
[----:B------:R-:W-:Y:S01]  /*5720*/  @!P2 IMAD.IADD R11, R11, 0x1, -R6 ;  /* 0x000000010b0ba824 */ /* 0x000fe200078e0a06 */
[----:B------:R-:W-:Y:S01]  /*5730*/  ISETP.GT.U32.AND P2, PT, R6, R71, PT ;  /* 0x000000470600720c */ /* 0x000fe20003f44070 */
[----:B------:R-:W-:Y:S01]  /*5740*/  IMAD.MOV R4, RZ, RZ, -R4 ;  /* 0x000000ffff047224 */ /* 0x000fe200078e0a04 */
[----:B------:R-:W-:Y:S01]  /*5750*/  IADD3 R10, R2, 0xe, RZ ;  /* 0x0000000e020a7810 */ /* 0x000fe20007ffe0ff */
[----:B------:R-:W-:Y:S01]  /*5760*/  IMAD.HI.U32 R7, R3, R67, RZ ;  /* 0x0000004303077227 */ /* 0x000fe200078e00ff */
[----:B------:R-:W-:Y:S02]  /*5770*/  ISETP.GE.AND P4, PT, R12, RZ, PT ;  /* 0x000000ff0c00720c */ /* 0x000fe40003f86270 */
[----:B------:R-:W-:Y:S01]  /*5780*/  IADD3 R12, R2, 0xd, RZ ;  /* 0x0000000d020c7810 */ /* 0x000fe20007ffe0ff */
[C---:B------:R-:W-:Y:S01]  /*5790*/  IMAD R69, R6.reuse, R4, R69 ;  /* 0x0000000406457224 */ /* 0x040fe200078e0245 */
[----:B------:R-:W-:Y:S01]  /*57a0*/  IABS R65, R10 ;  /* 0x0000000a00417213 */ /* 0x000fe20000000000 */
[----:B------:R-:W-:Y:S01]  /*57b0*/  @!P0 IMAD.IADD R73, R73, 0x1, -R6 ;  /* 0x0000000149498824 */ /* 0x000fe200078e0a06 */
[----:B------:R-:W-:Y:S01]  /*57c0*/  IABS R43, R12 ;  /* 0x0000000c002b7213 */ /* 0x000fe20000000000 */
[----:B------:R-:W-:Y:S01]  /*57d0*/  IMAD.HI.U32 R5, R3, R173, RZ ;  /* 0x000000ad03057227 */ /* 0x000fe200078e00ff */
[----:B------:R-:W-:-:S03]  /*57e0*/  ISETP.GT.U32.AND P0, PT, R6, R69, PT ;  /* 0x000000450600720c */ /* 0x000fc60003f04070 */
[----:B------:R-:W-:Y:S02]  /*57f0*/  @!P2 IMAD.IADD R71, R71, 0x1, -R6 ;  /* 0x000000014747a824 */ /* 0x000fe400078e0a06 */
[----:B------:R-:W-:Y:S02]  /*5800*/  IMAD.MOV R7, RZ, RZ, -R7 ;  /* 0x000000ffff077224 */ /* 0x000fe400078e0a07 */
[----:B------:R-:W-:Y:S01]  /*5810*/  IMAD.MOV R5, RZ, RZ, -R5 ;  /* 0x000000ffff057224 */ /* 0x000fe200078e0a05 */
[----:B------:R-:W-:Y:S01]  /*5820*/  ISETP.GT.U32.AND P2, PT, R6, R71, PT ;  /* 0x000000470600720c */ /* 0x000fe20003f44070 */
[----:B------:R-:W-:-:S04]  /*5830*/  IMAD.HI.U32 R4, R3, R65, RZ ;  /* 0x0000004103047227 */ /* 0x000fc800078e00ff */
[----:B------:R-:W-:Y:S02]  /*5840*/  @!P0 IMAD.IADD R69, R69, 0x1, -R6 ;  /* 0x0000000145458824 */ /* 0x000fe400078e0a06 */
[C---:B------:R-:W-:Y:S02]  /*5850*/  IMAD R67, R6.reuse, R7, R67 ;  /* 0x0000000706437224 */ /* 0x040fe400078e0243 */
[C---:B------:R-:W-:Y:S02]  /*5860*/  IMAD R173, R6.reuse, R5, R173 ;  /* 0x0000000506ad7224 */ /* 0x040fe400078e02ad */
[----:B------:R-:W-:Y:S01]  /*5870*/  @!P1 IMAD.MOV R11, RZ, RZ, -R11 ;  /* 0x000000ffff0b9224 */ /* 0x000fe200078e0a0b */
[C---:B------:R-:W-:Y:S01]  /*5880*/  ISETP.GT.U32.AND P1, PT, R6.reuse, R69, PT ;  /* 0x000000450600720c */ /* 0x040fe20003f24070 */
[----:B------:R-:W-:Y:S01]  /*5890*/  IMAD.HI.U32 R5, R3, R43, RZ ;  /* 0x0000002b03057227 */ /* 0x000fe200078e00ff */
[----:B------:R-:W-:-:S03]  /*58a0*/  ISETP.GT.U32.AND P0, PT, R6, R67, PT ;  /* 0x000000430600720c */ /* 0x000fc60003f04070 */
[----:B------:R-:W-:Y:S02]  /*58b0*/  IMAD.MOV R4, RZ, RZ, -R4 ;  /* 0x000000ffff047224 */ /* 0x000fe400078e0a04 */
[----:B------:R-:W-:-:S04]  /*58c0*/  IMAD.HI.U32 R7, R3, R45, RZ ;  /* 0x0000002d03077227 */ /* 0x000fc800078e00ff */
[----:B------:R-:W-:Y:S02]  /*58d0*/  IMAD.MOV R5, RZ, RZ, -R5 ;  /* 0x000000ffff057224 */ /* 0x000fe400078e0a05 */
[----:B------:R-:W-:Y:S01]  /*58e0*/  @!P2 IMAD.IADD R71, R71, 0x1, -R6 ;  /* 0x000000014747a824 */ /* 0x000fe200078e0a06 */
[C---:B------:R-:W-:Y:S01]  /*58f0*/  ISETP.GT.U32.AND P2, PT, R6.reuse, R173, PT ;  /* 0x000000ad0600720c */ /* 0x040fe20003f44070 */
[----:B------:R-:W-:Y:S02]  /*5900*/  IMAD R65, R6, R4, R65 ;  /* 0x0000000406417224 */ /* 0x000fe400078e0241 */
[----:B------:R-:W-:Y:S02]  /*5910*/  IMAD.MOV R7, RZ, RZ, -R7 ;  /* 0x000000ffff077224 */ /* 0x000fe400078e0a07 */
[----:B------:R-:W-:-:S04]  /*5920*/  IMAD.HI.U32 R4, R3, R49, RZ ;  /* 0x0000003103047227 */ /* 0x000fc800078e00ff */
[C---:B------:R-:W-:Y:S02]  /*5930*/  IMAD R43, R6.reuse, R5, R43 ;  /* 0x00000005062b7224 */ /* 0x040fe400078e022b */
[----:B------:R-:W-:Y:S02]  /*5940*/  IMAD R45, R6, R7, R45 ;  /* 0x00000007062d7224 */ /* 0x000fe400078e022d */
[----:B------:R-:W-:Y:S02]  /*5950*/  IMAD.MOV R5, RZ, RZ, -R4 ;  /* 0x000000ffff057224 */ /* 0x000fe400078e0a04 */
[----:B------:R-:W-:-:S04]  /*5960*/  IMAD.HI.U32 R4, R3, R177, RZ ;  /* 0x000000b103047227 */ /* 0x000fc800078e00ff */
[C---:B------:R-:W-:Y:S02]  /*5970*/  IMAD R49, R6.reuse, R5, R49 ;  /* 0x0000000506317224 */ /* 0x040fe400078e0231 */
[----:B------:R-:W-:Y:S01]  /*5980*/  @!P1 IMAD.IADD R69, R69, 0x1, -R6 ;  /* 0x0000000145459824 */ /* 0x000fe200078e0a06 */
[----:B------:R-:W-:Y:S01]  /*5990*/  ISETP.GT.U32.AND P1, PT, R6, R45, PT ;  /* 0x0000002d0600720c */ /* 0x000fe20003f24070 */
[----:B------:R-:W-:Y:S02]  /*59a0*/  IMAD.MOV R5, RZ, RZ, -R4 ;  /* 0x000000ffff057224 */ /* 0x000fe400078e0a04 */
[----:B------:R-:W-:-:S04]  /*59b0*/  IMAD.HI.U32 R4, R3, R37, RZ ;  /* 0x0000002503047227 */ /* 0x000fc800078e00ff */
[--C-:B------:R-:W-:Y:S01]  /*59c0*/  @!P0 IMAD.IADD R67, R67, 0x1, -R6.reuse ;  /* 0x0000000143438824 */ /* 0x100fe200078e0a06 */
[C---:B------:R-:W-:Y:S01]  /*59d0*/  ISETP.GT.U32.AND P0, PT, R6.reuse, R43, PT ;  /* 0x0000002b0600720c */ /* 0x040fe20003f04070 */
[----:B------:R-:W-:Y:S01]  /*59e0*/  @!P2 IMAD.IADD R173, R173, 0x1, -R6 ;  /* 0x00000001adada824 */ /* 0x000fe200078e0a06 */
[C---:B------:R-:W-:Y:S01]  /*59f0*/  ISETP.GT.U32.AND P2, PT, R6.reuse, R65, PT ;  /* 0x000000410600720c */ /* 0x040fe20003f44070 */
[----:B------:R-:W-:Y:S02]  /*5a00*/  IMAD.MOV R7, RZ, RZ, -R4 ;  /* 0x000000ffff077224 */ /* 0x000fe400078e0a04 */
[----:B------:R-:W-:Y:S02]  /*5a10*/  @!P1 IMAD.IADD R45, R45, 0x1, -R6 ;  /* 0x000000012d2d9824 */ /* 0x000fe400078e0a06 */
[C---:B------:R-:W-:Y:S02]  /*5a20*/  IMAD R37, R6.reuse, R7, R37 ;  /* 0x0000000706257224 */ /* 0x040fe400078e0225 */
[----:B------:R-:W-:Y:S01]  /*5a30*/  @!P3 IMAD.MOV R73, RZ, RZ, -R73 ;  /* 0x000000ffff49b224 */ /* 0x000fe200078e0a49 */
[C---:B------:R-:W-:Y:S01]  /*5a40*/  ISETP.GT.U32.AND P3, PT, R6.reuse, R67, PT ;  /* 0x000000430600720c */ /* 0x040fe20003f64070 */
[----:B------:R-:W-:Y:S01]  /*5a50*/  IMAD.HI.U32 R4, R3, R29, RZ ;  /* 0x0000001d03047227 */ /* 0x000fe200078e00ff */
[----:B------:R-:W-:-:S03]  /*5a60*/  ISETP.GT.U32.AND P1, PT, R6, R37, PT ;  /* 0x000000250600720c */ /* 0x000fc60003f24070 */
[--C-:B------:R-:W-:Y:S02]  /*5a70*/  @!P0 IMAD.IADD R43, R43, 0x1, -R6.reuse ;  /* 0x000000012b2b8824 */ /* 0x100fe400078e0a06 */
[----:B------:R-:W-:Y:S01]  /*5a80*/  @!P2 IMAD.IADD R65, R65, 0x1, -R6 ;  /* 0x000000014141a824 */ /* 0x000fe200078e0a06 */
[C---:B------:R-:W-:Y:S01]  /*5a90*/  ISETP.GT.U32.AND P2, PT, R6.reuse, R173, PT ;  /* 0x000000ad0600720c */ /* 0x040fe20003f44070 */
[----:B------:R-:W-:Y:S01]  /*5aa0*/  IMAD.MOV R4, RZ, RZ, -R4 ;  /* 0x000000ffff047224 */ /* 0x000fe200078e0a04 */
[C---:B------:R-:W-:Y:S01]  /*5ab0*/  ISETP.GT.U32.AND P0, PT, R6.reuse, R43, PT ;  /* 0x0000002b0600720c */ /* 0x040fe20003f04070 */
[C---:B------:R-:W-:Y:S02]  /*5ac0*/  IMAD R177, R6.reuse, R5, R177 ;  /* 0x0000000506b17224 */ /* 0x040fe400078e02b1 */
[----:B------:R-:W-:Y:S02]  /*5ad0*/  IMAD R29, R6, R4, R29 ;  /* 0x00000004061d7224 */ /* 0x000fe400078e021d */
[----:B------:R-:W-:-:S02]  /*5ae0*/  @!P1 IMAD.IADD R37, R37, 0x1, -R6 ;  /* 0x0000000125259824 */ /* 0x000fc400078e0a06 */
[----:B------:R-:W-:Y:S01]  /*5af0*/  @!P3 IMAD.IADD R67, R67, 0x1, -R6 ;  /* 0x000000014343b824 */ /* 0x000fe200078e0a06 */
[C---:B------:R-:W-:Y:S01]  /*5b00*/  ISETP.GT.U32.AND P1, PT, R6.reuse, R29, PT ;  /* 0x0000001d0600720c */ /* 0x040fe20003f24070 */
[----:B------:R-:W-:Y:S01]  /*5b10*/  IMAD.HI.U32 R5, R3, R23, RZ ;  /* 0x0000001703057227 */ /* 0x000fe200078e00ff */
[----:B------:R-:W-:-:S03]  /*5b20*/  ISETP.GT.U32.AND P3, PT, R6, R177, PT ;  /* 0x000000b10600720c */ /* 0x000fc60003f64070 */
[----:B------:R-:W-:Y:S01]  /*5b30*/  @!P6 IMAD.MOV R71, RZ, RZ, -R71 ;  /* 0x000000ffff47e224 */ /* 0x000fe200078e0a47 */
[C---:B------:R-:W-:Y:S01]  /*5b40*/  ISETP.GT.U32.AND P6, PT, R6.reuse, R65, PT ;  /* 0x000000410600720c */ /* 0x040fe20003fc4070 */
[--C-:B------:R-:W-:Y:S01]  /*5b50*/  @!P2 IMAD.IADD R173, R173, 0x1, -R6.reuse ;  /* 0x00000001adada824 */ /* 0x100fe200078e0a06 */
[----:B------:R-:W-:Y:S01]  /*5b60*/  ISETP.GT.U32.AND P2, PT, R6, R49, PT ;  /* 0x000000310600720c */ /* 0x000fe20003f44070 */
[----:B------:R-:W-:Y:S02]  /*5b70*/  IMAD.MOV R5, RZ, RZ, -R5 ;  /* 0x000000ffff057224 */ /* 0x000fe400078e0a05 */
[--C-:B------:R-:W-:Y:S01]  /*5b80*/  @!P0 IMAD.IADD R43, R43, 0x1, -R6.reuse ;  /* 0x000000012b2b8824 */ /* 0x100fe200078e0a06 */
[----:B------:R-:W-:Y:S01]  /*5b90*/  ISETP.GE.AND P0, PT, R10, RZ, PT ;  /* 0x000000ff0a00720c */ /* 0x000fe20003f06270 */
[----:B------:R-:W-:Y:S02]  /*5ba0*/  IMAD R23, R6, R5, R23 ;  /* 0x0000000506177224 */ /* 0x000fe400078e0217 */
[----:B------:R-:W-:-:S02]  /*5bb0*/  @!P1 IMAD.IADD R29, R29, 0x1, -R6 ;  /* 0x000000011d1d9824 */ /* 0x000fc400078e0a06 */
[--C-:B------:R-:W-:Y:S01]  /*5bc0*/  @!P3 IMAD.IADD R177, R177, 0x1, -R6.reuse ;  /* 0x00000001b1b1b824 */ /* 0x100fe200078e0a06 */
[----:B------:R-:W-:Y:S01]  /*5bd0*/  ISETP.GT.U32.AND P1, PT, R6, R23, PT ;  /* 0x000000170600720c */ /* 0x000fe20003f24070 */
[--C-:B------:R-:W-:Y:S01]  /*5be0*/  @!P6 IMAD.IADD R65, R65, 0x1, -R6.reuse ;  /* 0x000000014141e824 */ /* 0x100fe200078e0a06 */
[----:B------:R-:W-:Y:S01]  /*5bf0*/  ISETP.GE.AND P3, PT, R17, RZ, PT ;  /* 0x000000ff1100720c */ /* 0x000fe20003f66270 */
[----:B------:R-:W-:Y:S01]  /*5c00*/  @!P2 IMAD.IADD R49, R49, 0x1, -R6 ;  /* 0x000000013131a824 */ /* 0x000fe200078e0a06 */
[----:B------:R-:W-:Y:S01]  /*5c10*/  IABS R17, R34 ;  /* 0x0000002200117213 */ /* 0x000fe20000000000 */
[----:B------:R-:W-:Y:S01]  /*5c20*/  @!P4 IMAD.MOV R173, RZ, RZ, -R173 ;  /* 0x000000ffffadc224 */ /* 0x000fe200078e0aad */
[----:B------:R-:W-:Y:S01]  /*5c30*/  ISETP.GE.AND P2, PT, R12, RZ, PT ;  /* 0x000000ff0c00720c */ /* 0x000fe20003f46270 */
[----:B------:R-:W-:Y:S01]  /*5c40*/  @!P0 IMAD.MOV R65, RZ, RZ, -R65 ;  /* 0x000000ffff418224 */ /* 0x000fe200078e0a41 */
[----:B------:R-:W-:Y:S01]  /*5c50*/  ISETP.GE.AND P6, PT, R16, RZ, PT ;  /* 0x000000ff1000720c */ /* 0x000fe20003fc6270 */
[----:B------:R-:W-:Y:S01]  /*5c60*/  IMAD.HI.U32 R10, R3, R17, RZ ;  /* 0x00000011030a7227 */ /* 0x000fe200078e00ff */
[----:B------:R-:W-:-:S02]  /*5c70*/  IADD3 R12, R2, 0x6, RZ ;  /* 0x00000006020c7810 */ /* 0x000fc40007ffe0ff */
[----:B------:R-:W-:Y:S01]  /*5c80*/  IADD3 R16, R2, 0x5, RZ ;  /* 0x0000000502107810 */ /* 0x000fe20007ffe0ff */
[----:B------:R-:W-:Y:S01]  /*5c90*/  IMAD.MOV R10, RZ, RZ, -R10 ;  /* 0x000000ffff0a7224 */ /* 0x000fe200078e0a0a */
[C---:B------:R-:W-:Y:S01]  /*5ca0*/  ISETP.GT.U32.AND P0, PT, R6.reuse, R37, PT ;  /* 0x000000250600720c */ /* 0x040fe20003f04070 */
[----:B------:R-:W-:Y:S01]  /*5cb0*/  @!P1 IMAD.IADD R23, R23, 0x1, -R6 ;  /* 0x0000000117179824 */ /* 0x000fe200078e0a06 */
[----:B------:R-:W-:Y:S01]  /*5cc0*/  IABS R35, R12 ;  /* 0x0000000c00237213 */ /* 0x000fe20000000000 */
[C---:B------:R-:W-:Y:S01]  /*5cd0*/  IMAD R17, R6.reuse, R10, R17 ;  /* 0x0000000a06117224 */ /* 0x040fe200078e0211 */
[----:B------:R-:W-:Y:S01]  /*5ce0*/  IABS R51, R16 ;  /* 0x0000001000337213 */ /* 0x000fe20000000000 */
[C---:B------:R-:W-:Y:S01]  /*5cf0*/  IMAD.HI.U32 R7, R3.reuse, R179, RZ ;  /* 0x000000b303077227 */ /* 0x040fe200078e00ff */
[C---:B------:R-:W-:Y:S02]  /*5d00*/  ISETP.GT.U32.AND P1, PT, R6.reuse, R45, PT ;  /* 0x0000002d0600720c */ /* 0x040fe40003f24070 */
[----:B------:R-:W-:Y:S01]  /*5d10*/  ISETP.GT.U32.AND P4, PT, R6, R49, PT ;  /* 0x000000310600720c */ /* 0x000fe20003f84070 */
[----:B------:R-:W-:Y:S01]  /*5d20*/  IMAD.HI.U32 R4, R3, R35, RZ ;  /* 0x0000002303047227 */ /* 0x000fe200078e00ff */
[----:B------:R-:W-:-:S03]  /*5d30*/  LOP3.LUT R10, R64, 0x7, RZ, 0xc0, !PT ;  /* 0x00000007400a7812 */ /* 0x000fc600078ec0ff */
[----:B------:R-:W-:-:S04]  /*5d40*/  IMAD.HI.U32 R5, R3, R51, RZ ;  /* 0x0000003303057227 */ /* 0x000fc800078e00ff */
[----:B------:R-:W-:Y:S02]  /*5d50*/  IMAD.MOV R4, RZ, RZ, -R4 ;  /* 0x000000ffff047224 */ /* 0x000fe400078e0a04 */
[----:B------:R-:W-:Y:S02]  /*5d60*/  IMAD.MOV R5, RZ, RZ, -R5 ;  /* 0x000000ffff057224 */ /* 0x000fe400078e0a05 */
[----:B------:R-:W-:Y:S01]  /*5d70*/  @!P0 IMAD.IADD R37, R37, 0x1, -R6 ;  /* 0x0000000125258824 */ /* 0x000fe200078e0a06 */
[C---:B------:R-:W-:Y:S01]  /*5d80*/  ISETP.GT.U32.AND P0, PT, R6.reuse, R17, PT ;  /* 0x000000110600720c */ /* 0x040fe20003f04070 */
[C---:B------:R-:W-:Y:S02]  /*5d90*/  IMAD R35, R6.reuse, R4, R35 ;  /* 0x0000000406237224 */ /* 0x040fe400078e0223 */
[----:B------:R-:W-:Y:S01]  /*5da0*/  @!P5 IMAD.MOV R69, RZ, RZ, -R69 ;  /* 0x000000ffff45d224 */ /* 0x000fe200078e0a45 */
[C---:B------:R-:W-:Y:S01]  /*5db0*/  ISETP.GT.U32.AND P5, PT, R6.reuse, R177, PT ;  /* 0x000000b10600720c */ /* 0x040fe20003fa4070 */
[----:B------:R-:W-:Y:S01]  /*5dc0*/  IMAD R51, R6, R5, R51 ;  /* 0x0000000506337224 */ /* 0x000fe200078e0233 */
[----:B------:R-:W-:Y:S01]  /*5dd0*/  IADD3 R5, R2, 0x1, RZ ;  /* 0x0000000102057810 */ /* 0x000fe20007ffe0ff */
[----:B------:R-:W-:Y:S01]  /*5de0*/  @!P2 IMAD.MOV R43, RZ, RZ, -R43 ;  /* 0x000000ffff2ba224 */ /* 0x000fe200078e0a2b */
[----:B------:R-:W-:Y:S01]  /*5df0*/  ISETP.GT.U32.AND P2, PT, R6, R23, PT ;  /* 0x000000170600720c */ /* 0x000fe20003f44070 */
[----:B------:R-:W-:-:S02]  /*5e00*/  IMAD.MOV R7, RZ, RZ, -R7 ;  /* 0x000000ffff077224 */ /* 0x000fc400078e0a07 */
[----:B------:R-:W-:-:S04]  /*5e10*/  IMAD.HI.U32 R4, R3, R211, RZ ;  /* 0x000000d303047227 */ /* 0x000fc800078e00ff */
[----:B------:R-:W-:Y:S01]  /*5e20*/  @!P6 IMAD.MOV R67, RZ, RZ, -R67 ;  /* 0x000000ffff43e224 */ /* 0x000fe200078e0a43 */
[C---:B------:R-:W-:Y:S01]  /*5e30*/  ISETP.GT.U32.AND P6, PT, R6.reuse, R29, PT ;  /* 0x0000001d0600720c */ /* 0x040fe20003fc4070 */
[--C-:B------:R-:W-:Y:S01]  /*5e40*/  @!P1 IMAD.IADD R45, R45, 0x1, -R6.reuse ;  /* 0x000000012d2d9824 */ /* 0x100fe200078e0a06 */
[C---:B------:R-:W-:Y:S01]  /*5e50*/  ISETP.GT.U32.AND P1, PT, R6.reuse, R35, PT ;  /* 0x000000230600720c */ /* 0x040fe20003f24070 */
[----:B------:R-:W-:Y:S01]  /*5e60*/  @!P4 IMAD.IADD R49, R49, 0x1, -R6 ;  /* 0x000000013131c824 */ /* 0x000fe200078e0a06 */
[C---:B------:R-:W-:Y:S01]  /*5e70*/  ISETP.GT.U32.AND P4, PT, R6.reuse, R51, PT ;  /* 0x000000330600720c */ /* 0x040fe20003f84070 */
[----:B------:R-:W-:Y:S01]  /*5e80*/  IMAD R179, R6, R7, R179 ;  /* 0x0000000706b37224 */ /* 0x000fe200078e02b3 */
[----:B------:R-:W-:Y:S01]  /*5e90*/  IABS R7, R5 ;  /* 0x0000000500077213 */ /* 0x000fe20000000000 */
[----:B------:R-:W-:Y:S02]  /*5ea0*/  IMAD.MOV R4, RZ, RZ, -R4 ;  /* 0x000000ffff047224 */ /* 0x000fe400078e0a04 */
[----:B------:R-:W-:Y:S01]  /*5eb0*/  @!P0 IMAD.IADD R17, R17, 0x1, -R6 ;  /* 0x0000000111118824 */ /* 0x000fe200078e0a06 */
[----:B------:R-:W-:Y:S01]  /*5ec0*/  ISETP.GE.AND P0, PT, R30, RZ, PT ;  /* 0x000000ff1e00720c */ /* 0x000fe20003f06270 */
[----:B------:R-:W-:Y:S01]  /*5ed0*/  IMAD R211, R6, R4, R211 ;  /* 0x0000000406d37224 */ /* 0x000fe200078e02d3 */
[----:B------:R-:W-:Y:S01]  /*5ee0*/  SHF.R.S32.HI R4, RZ, 0x1f, R41 ;  /* 0x0000001fff047819 */ /* 0x000fe20000011429 */
[----:B------:R-:W-:-:S03]  /*5ef0*/  IMAD.HI.U32 R3, R3, R7, RZ ;  /* 0x0000000703037227 */ /* 0x000fc600078e00ff */
[----:B------:R-:W-:Y:S01]  /*5f00*/  LEA.HI R41, R4, R41, RZ, 0x7 ;  /* 0x0000002904297211 */ /* 0x000fe200078f38ff */
[--C-:B------:R-:W-:Y:S01]  /*5f10*/  @!P5 IMAD.IADD R177, R177, 0x1, -R6.reuse ;  /* 0x00000001b1b1d824 */ /* 0x100fe200078e0a06 */
[C---:B------:R-:W-:Y:S01]  /*5f20*/  ISETP.GT.U32.AND P5, PT, R6.reuse, R179, PT ;  /* 0x000000b30600720c */ /* 0x040fe20003fa4070 */
[--C-:B------:R-:W-:Y:S01]  /*5f30*/  @!P2 IMAD.IADD R23, R23, 0x1, -R6.reuse ;  /* 0x000000011717a824 */ /* 0x100fe200078e0a06 */
[----:B------:R-:W-:Y:S01]  /*5f40*/  ISETP.GT.U32.AND P2, PT, R6, R211, PT ;  /* 0x000000d30600720c */ /* 0x000fe20003f44070 */
[----:B------:R-:W-:Y:S01]  /*5f50*/  IMAD.MOV R3, RZ, RZ, -R3 ;  /* 0x000000ffff037224 */ /* 0x000fe200078e0a03 */
[----:B------:R-:W-:Y:S01]  /*5f60*/  SHF.R.S32.HI R41, RZ, 0x7, R41 ;  /* 0x00000007ff297819 */ /* 0x000fe20000011429 */
[--C-:B------:R-:W-:Y:S01]  /*5f70*/  @!P6 IMAD.IADD R29, R29, 0x1, -R6.reuse ;  /* 0x000000011d1de824 */ /* 0x100fe200078e0a06 */
[----:B------:R-:W-:Y:S01]  /*5f80*/  ISETP.GE.AND P6, PT, R18, RZ, PT ;  /* 0x000000ff1200720c */ /* 0x000fe20003fc6270 */
[--C-:B------:R-:W-:Y:S01]  /*5f90*/  @!P1 IMAD.IADD R35, R35, 0x1, -R6.reuse ;  /* 0x0000000123239824 */ /* 0x100fe200078e0a06 */
[----:B------:R-:W-:Y:S01]  /*5fa0*/  ISETP.GE.AND P1, PT, R22, RZ, PT ;  /* 0x000000ff1600720c */ /* 0x000fe20003f26270 */
[----:B------:R-:W-:Y:S01]  /*5fb0*/  @!P4 IMAD.IADD R51, R51, 0x1, -R6 ;  /* 0x000000013333c824 */ /* 0x000fe200078e0a06 */
[----:B------:R-:W-:Y:S01]  /*5fc0*/  ISETP.GE.AND P4, PT, R24, RZ, PT ;  /* 0x000000ff1800720c */ /* 0x000fe20003f86270 */
[----:B------:R-:W-:-:S02]  /*5fd0*/  IMAD R7, R6, R3, R7 ;  /* 0x0000000306077224 */ /* 0x000fc400078e0207 */
[----:B------:R-:W-:Y:S02]  /*5fe0*/  @!P0 IMAD.MOV R23, RZ, RZ, -R23 ;  /* 0x000000ffff178224 */ /* 0x000fe400078e0a17 */
[--C-:B------:R-:W-:Y:S01]  /*5ff0*/  @!P5 IMAD.IADD R179, R179, 0x1, -R6.reuse ;  /* 0x00000001b3b3d824 */ /* 0x100fe200078e0a06 */
[----:B------:R-:W-:Y:S01]  /*6000*/  ISETP.GT.U32.AND P0, PT, R6, R7, PT ;  /* 0x000000070600720c */ /* 0x000fe20003f04070 */
[--C-:B------:R-:W-:Y:S01]  /*6010*/  @!P2 IMAD.IADD R211, R211, 0x1, -R6.reuse ;  /* 0x00000001d3d3a824 */ /* 0x100fe200078e0a06 */
[----:B------:R-:W-:Y:S01]  /*6020*/  ISETP.GE.AND P5, PT, R28, RZ, PT ;  /* 0x000000ff1c00720c */ /* 0x000fe20003fa6270 */
[----:B------:R-:W-:Y:S01]  /*6030*/  @!P3 IMAD.MOV R45, RZ, RZ, -R45 ;  /* 0x000000ffff2db224 */ /* 0x000fe200078e0a2d */
[C---:B------:R-:W-:Y:S01]  /*6040*/  ISETP.GT.U32.AND P2, PT, R6.reuse, R35, PT ;  /* 0x000000230600720c */ /* 0x040fe20003f44070 */
[----:B------:R-:W-:Y:S01]  /*6050*/  @!P6 IMAD.MOV R49, RZ, RZ, -R49 ;  /* 0x000000ffff31e224 */ /* 0x000fe200078e0a31 */
[C---:B------:R-:W-:Y:S01]  /*6060*/  ISETP.GT.U32.AND P3, PT, R6.reuse, R51, PT ;  /* 0x000000330600720c */ /* 0x040fe20003f64070 */
[----:B------:R-:W-:Y:S01]  /*6070*/  @!P1 IMAD.MOV R177, RZ, RZ, -R177 ;  /* 0x000000ffffb19224 */ /* 0x000fe200078e0ab1 */
[C---:B------:R-:W-:Y:S01]  /*6080*/  ISETP.GT.U32.AND P1, PT, R6.reuse, R179, PT ;  /* 0x000000b30600720c */ /* 0x040fe20003f24070 */
[----:B------:R-:W-:Y:S01]  /*6090*/  @!P4 IMAD.MOV R37, RZ, RZ, -R37 ;  /* 0x000000ffff25c224 */ /* 0x000fe200078e0a25 */
[----:B------:R-:W-:Y:S01]  /*60a0*/  ISETP.GT.U32.AND P6, PT, R6, R17, PT ;  /* 0x000000110600720c */ /* 0x000fe20003fc4070 */
[----:B------:R-:W-:Y:S01]  /*60b0*/  IMAD.SHL.U32 R3, R64, 0x2, RZ ;  /* 0x0000000240037824 */ /* 0x000fe200078e00ff */
[----:B------:R-:W-:Y:S01]  /*60c0*/  ISETP.GT.U32.AND P4, PT, R6, R211, PT ;  /* 0x000000d30600720c */ /* 0x000fe20003f84070 */
[----:B------:R-:W-:-:S02]  /*60d0*/  @!P0 IMAD.IADD R7, R7, 0x1, -R6 ;  /* 0x0000000107078824 */ /* 0x000fc400078e0a06 */
[----:B------:R-:W-:Y:S01]  /*60e0*/  @!P5 IMAD.MOV R29, RZ, RZ, -R29 ;  /* 0x000000ffff1dd224 */ /* 0x000fe200078e0a1d */
[----:B------:R-:W-:Y:S01]  /*60f0*/  ISETP.GE.AND P5, PT, R12, RZ, PT ;  /* 0x000000ff0c00720c */ /* 0x000fe20003fa6270 */
[--C-:B------:R-:W-:Y:S01]  /*6100*/  @!P2 IMAD.IADD R35, R35, 0x1, -R6.reuse ;  /* 0x000000012323a824 */ /* 0x100fe200078e0a06 */
[----:B------:R-:W-:Y:S01]  /*6110*/  ISETP.GT.U32.AND P0, PT, R6, R7, PT ;  /* 0x000000070600720c */ /* 0x000fe20003f04070 */
[--C-:B------:R-:W-:Y:S01]  /*6120*/  @!P3 IMAD.IADD R51, R51, 0x1, -R6.reuse ;  /* 0x000000013333b824 */ /* 0x100fe200078e0a06 */
[----:B------:R-:W-:Y:S01]  /*6130*/  ISETP.GE.AND P2, PT, R16, RZ, PT ;  /* 0x000000ff1000720c */ /* 0x000fe20003f46270 */
[--C-:B------:R-:W-:Y:S01]  /*6140*/  @!P1 IMAD.IADD R179, R179, 0x1, -R6.reuse ;  /* 0x00000001b3b39824 */ /* 0x100fe200078e0a06 */
[----:B------:R-:W-:Y:S01]  /*6150*/  ISETP.GE.AND P3, PT, R32, RZ, PT ;  /* 0x000000ff2000720c */ /* 0x000fe20003f66270 */
[--C-:B------:R-:W-:Y:S01]  /*6160*/  @!P6 IMAD.IADD R17, R17, 0x1, -R6.reuse ;  /* 0x000000011111e824 */ /* 0x100fe200078e0a06 */
[----:B------:R-:W-:Y:S01]  /*6170*/  ISETP.GE.AND P1, PT, R34, RZ, PT ;  /* 0x000000ff2200720c */ /* 0x000fe20003f26270 */
[----:B------:R-:W-:Y:S01]  /*6180*/  @!P4 IMAD.IADD R211, R211, 0x1, -R6 ;  /* 0x00000001d3d3c824 */ /* 0x000fe200078e0a06 */
[----:B------:R-:W-:Y:S01]  /*6190*/  ISETP.GE.AND P6, PT, R36, RZ, PT ;  /* 0x000000ff2400720c */ /* 0x000fe20003fc6270 */
[C---:B------:R-:W-:Y:S01]  /*61a0*/  IMAD.SHL.U32 R18, R10.reuse, 0x10, RZ ;  /* 0x000000100a127824 */ /* 0x040fe200078e00ff */
[----:B------:R-:W-:Y:S01]  /*61b0*/  ISETP.GE.AND P4, PT, R5, RZ, PT ;  /* 0x000000ff0500720c */ /* 0x000fe20003f86270 */
[----:B------:R-:W-:Y:S01]  /*61c0*/  IMAD R22, R10, 0x4, R38 ;  /* 0x000000040a167824 */ /* 0x000fe200078e0226 */
[----:B------:R-:W-:Y:S01]  /*61d0*/  LOP3.LUT R12, R42, 0x30, RZ, 0xc0, !PT ;  /* 0x000000302a0c7812 */ /* 0x000fe200078ec0ff */
[----:B------:R-:W-:Y:S01]  /*61e0*/  @!P0 IMAD.IADD R7, R7, 0x1, -R6 ;  /* 0x0000000107078824 */ /* 0x000fe200078e0a06 */
[----:B------:R-:W-:Y:S01]  /*61f0*/  SHF.R.S32.HI R5, RZ, 0x6, R64 ;  /* 0x00000006ff057819 */ /* 0x000fe20000011440 */
[----:B------:R-:W-:Y:S01]  /*6200*/  IMAD.SHL.U32 R16, R64, 0x20, RZ ;  /* 0x0000002040107824 */ /* 0x000fe200078e00ff */
[----:B------:R-:W-:Y:S01]  /*6210*/  LOP3.LUT R18, R18, 0x30, R3, 0x78, !PT ;  /* 0x0000003012127812 */ /* 0x000fe200078e7803 */
[----:B------:R-:W-:Y:S01]  /*6220*/  IMAD R12, R10, 0x40, R12 ;  /* 0x000000400a0c7824 */ /* 0x000fe200078e020c */
[----:B------:R-:W-:Y:S01]  /*6230*/  SGXT R5, R5, 0x1 ;  /* 0x000000010505781a */ /* 0x000fe20000000200 */
[----:B------:R-:W-:Y:S01]  /*6240*/  @!P5 IMAD.MOV R35, RZ, RZ, -R35 ;  /* 0x000000ffff23d224 */ /* 0x000fe200078e0a23 */
[----:B------:R-:W-:Y:S01]  /*6250*/  ISETP.NE.AND P0, PT, RZ, c[0x0][0x17c], PT ;  /* 0x00005f00ff007a0c */ /* 0x000fe20003f05270 */
[----:B------:R-:W-:Y:S01]  /*6260*/  @!P2 IMAD.MOV R51, RZ, RZ, -R51 ;  /* 0x000000ffff33a224 */ /* 0x000fe200078e0a33 */
[----:B------:R-:W-:Y:S01]  /*6270*/  LOP3.LUT R10, R5, 0x90, RZ, 0xc0, !PT ;  /* 0x00000090050a7812 */ /* 0x000fe200078ec0ff */
[----:B------:R-:W-:Y:S01]  /*6280*/  @!P3 IMAD.MOV R179, RZ, RZ, -R179 ;  /* 0x000000ffffb3b224 */ /* 0x000fe200078e0ab3 */
[----:B------:R-:W-:Y:S01]  /*6290*/  LOP3.LUT R5, R12, 0x10, R3, 0x78, !PT ;  /* 0x000000100c057812 */ /* 0x000fe200078e7803 */
[----:B------:R-:W-:Y:S01]  /*62a0*/  @!P1 IMAD.MOV R17, RZ, RZ, -R17 ;  /* 0x000000ffff119224 */ /* 0x000fe200078e0a11 */
[C---:B------:R-:W-:Y:S01]  /*62b0*/  SEL R214, R212.reuse, R9, !P0 ;  /* 0x00000009d4d67207 */ /* 0x040fe20004000000 */
[----:B------:R-:W-:Y:S01]  /*62c0*/  @!P6 IMAD.MOV R211, RZ, RZ, -R211 ;  /* 0x000000ffffd3e224 */ /* 0x000fe200078e0ad3 */
[----:B------:R-:W-:Y:S01]  /*62d0*/  SEL R216, R212, R21, !P0 ;  /* 0x00000015d4d87207 */ /* 0x000fe20004000000 */
[----:B------:R-:W-:Y:S01]  /*62e0*/  @!P4 IMAD.MOV R7, RZ, RZ, -R7 ;  /* 0x000000ffff07c224 */ /* 0x000fe200078e0a07 */
[----:B------:R-:W-:Y:S01]  /*62f0*/  LOP3.LUT R3, R10, 0x7e, R3, 0x78, !PT ;  /* 0x0000007e0a037812 */ /* 0x000fe200078e7803 */
[----:B------:R-:W-:Y:S01]  /*6300*/  IMAD.U32 R4, R22, 0x40, R18 ;  /* 0x0000004016047824 */ /* 0x000fe200078e0012 */
[----:B------:R-:W-:Y:S01]  /*6310*/  LOP3.LUT R5, R5, 0x200, R16, 0xf8, !PT ;  /* 0x0000020005057812 */ /* 0x000fe200078ef810 */
[----:B------:R-:W-:Y:S01]  /*6320*/  IMAD R214, R214, c[0x0][0x190], RZ ;  /* 0x00006400d6d67a24 */ /* 0x000fe200078e02ff */
[----:B------:R-:W-:Y:S01]  /*6330*/  SEL R12, R212, R13, !P0 ;  /* 0x0000000dd40c7207 */ /* 0x000fe20004000000 */
[----:B------:R-:W-:Y:S01]  /*6340*/  IMAD R216, R216, c[0x0][0x190], RZ ;  /* 0x00006400d8d87a24 */ /* 0x000fe200078e02ff */
[C---:B------:R-:W-:Y:S01]  /*6350*/  SEL R9, R212.reuse, R19, !P0 ;  /* 0x00000013d4097207 */ /* 0x040fe20004000000 */
[----:B------:R-:W-:Y:S01]  /*6360*/  IMAD.MOV.U32 R6, RZ, RZ, c[0x0][0x18c] ;  /* 0x00006300ff067624 */ /* 0x000fe200078e00ff */
[----:B------:R-:W-:Y:S01]  /*6370*/  SEL R218, R212, R39, !P0 ;  /* 0x00000027d4da7207 */ /* 0x000fe20004000000 */
[----:B------:R-:W-:Y:S01]  /*6380*/  IMAD R12, R12, c[0x0][0x190], RZ ;  /* 0x000064000c0c7a24 */ /* 0x000fe200078e02ff */
[C---:B------:R-:W-:Y:S01]  /*6390*/  SEL R18, R212.reuse, R33, !P0 ;  /* 0x00000021d4127207 */ /* 0x040fe20004000000 */
[----:B------:R-:W-:Y:S01]  /*63a0*/  IMAD R9, R9, c[0x0][0x190], RZ ;  /* 0x0000640009097a24 */ /* 0x000fe200078e02ff */
[----:B------:R-:W-:Y:S01]  /*63b0*/  SEL R21, R212, R47, !P0 ;  /* 0x0000002fd4157207 */ /* 0x000fe20004000000 */
[----:B------:R-:W-:Y:S01]  /*63c0*/  IMAD R218, R218, c[0x0][0x190], RZ ;  /* 0x00006400dada7a24 */ /* 0x000fe200078e02ff */
        /* <DEDUP_REMOVED lines=14> */
[----:B------:R-:W-:Y:S01]  /*64b0*/  SEL R33, R212, R121, !P0 ;  /* 0x00000079d4217207 */ /* 0x000fe20004000000 */
[----:B------:R-:W-:Y:S01]  /*64c0*/  IMAD R222, R222, c[0x0][0x190], RZ ;  /* 0x00006400dede7a24 */ /* 0x000fe200078e02ff */
[C---:B------:R-:W-:Y:S01]  /*64d0*/  SEL R36, R212.reuse, R127, !P0 ;  /* 0x0000007fd4247207 */ /* 0x040fe20004000000 */
        /* <DEDUP_REMOVED lines=191> */
[C---:B-1----:R-:W-:Y:S01]  /*70d0*/  SEL R42, R212.reuse, R69, !P0 ;  /* 0x00000045d42a7207 */ /* 0x042fe20004000000 */
        /* <DEDUP_REMOVED lines=33> */
[----:B------:R-:W-:Y:S01]  /*72f0*/  ISETP.GE.AND P1, PT, R138, RZ, PT ;  /* 0x000000ff8a00720c */ /* 0x000fe20003f26270 */
[----:B------:R-:W-:Y:S01]  /*7300*/  IMAD R7, R118, c[0x0][0x188], RZ ;  /* 0x0000620076077a24 */ /* 0x000fe200078e02ff */
[----:B------:R-:W-:Y:S01]  /*7310*/  ISETP.NE.AND P0, PT, RZ, c[0x0][0x178], PT ;  /* 0x00005e00ff007a0c */ /* 0x000fe20003f05270 */
[----:B------:R-:W-:Y:S01]  /*7320*/  IMAD R7, R112, c[0x0][0x188], RZ ;  /* 0x0000620070077a24 */ /* 0x000fe200078e02ff */
[C---:B------:R-:W-:Y:S01]  /*7330*/  LEA R215, P5, R9.reuse, c[0x0][0x168], 0x1 ;  /* 0x00005a0009d77a11 */ /* 0x040fe200078a08ff */
[----:B------:R-:W-:Y:S01]  /*7340*/  IMAD R7, R106, c[0x0][0x188], RZ ;  /* 0x000062006a077a24 */ /* 0x000fe200078e02ff */
[----:B------:R-:W-:Y:S01]  /*7350*/  LOP3.LUT R64, R64, 0x7f, RZ, 0xc0, !PT ;  /* 0x0000007f40407812 */ /* 0x000fe200078ec0ff */
[----:B------:R-:W-:Y:S01]  /*7360*/  IMAD R17, R110, c[0x0][0x188], RZ ;  /* 0x000062006e117a24 */ /* 0x000fe200078e02ff */
[----:B------:R-:W-:Y:S01]  /*7370*/  LEA.HI.X.SX32 R9, R9, c[0x0][0x16c], 0x1, P5 ;  /* 0x00005b0009097a11 */ /* 0x000fe200028f0eff */
[----:B------:R-:W-:Y:S01]  /*7380*/  IMAD R7, R100, c[0x0][0x188], RZ ;  /* 0x0000620064077a24 */ /* 0x000fe200078e02ff */
[----:B------:R-:W-:Y:S01]  /*7390*/  LEA R23, P5, R220, c[0x0][0x168], 0x1 ;  /* 0x00005a00dc177a11 */ /* 0x000fe200078a08ff */
[----:B------:R-:W-:Y:S01]  /*73a0*/  IMAD R17, R104, c[0x0][0x188], RZ ;  /* 0x0000620068117a24 */ /* 0x000fe200078e02ff */
[----:B------:R-:W-:Y:S01]  /*73b0*/  CS2R R76, SRZ ;  /* 0x00000000004c7805 */ /* 0x000fe2000001ff00 */
[----:B------:R-:W-:Y:S01]  /*73c0*/  @!P1 IMAD.MOV R14, RZ, RZ, -R14 ;  /* 0x000000ffff0e9224 */ /* 0x000fe200078e0a0e */
[----:B------:R-:W-:Y:S01]  /*73d0*/  LEA R217, P1, R10, c[0x0][0x168], 0x1 ;  /* 0x00005a000ad97a11 */ /* 0x000fe200078208ff */
[----:B------:R-:W-:Y:S01]  /*73e0*/  IMAD R7, R94, c[0x0][0x188], RZ ;  /* 0x000062005e077a24 */ /* 0x000fe200078e02ff */
[----:B------:R-:W-:Y:S01]  /*73f0*/  @!P0 LOP3.LUT R14, RZ, c[0x0][0x178], RZ, 0x33, !PT ;  /* 0x00005e00ff0e8a12 */ /* 0x000fe200078e33ff */
[----:B------:R-:W-:Y:S01]  /*7400*/  IMAD R17, R98, c[0x0][0x188], RZ ;  /* 0x0000620062117a24 */ /* 0x000fe200078e02ff */
[----:B------:R-:W-:Y:S01]  /*7410*/  LEA.HI.X.SX32 R10, R10, c[0x0][0x16c], 0x1, P1 ;  /* 0x00005b000a0a7a11 */ /* 0x000fe200008f0eff */
[----:B------:R-:W-:Y:S01]  /*7420*/  IMAD R7, R88, c[0x0][0x188], RZ ;  /* 0x0000620058077a24 */ /* 0x000fe200078e02ff */
[----:B------:R-:W-:Y:S01]  /*7430*/  LEA R26, P1, R222, c[0x0][0x168], 0x1 ;  /* 0x00005a00de1a7a11 */ /* 0x000fe200078208ff */
[----:B------:R-:W-:Y:S01]  /*7440*/  IMAD R45, R14, c[0x0][0x184], RZ ;  /* 0x000061000e2d7a24 */ /* 0x000fe200078e02ff */
[----:B------:R-:W-:Y:S01]  /*7450*/  LEA R14, P3, R214, c[0x0][0x168], 0x1 ;  /* 0x00005a00d60e7a11 */ /* 0x000fe200078608ff */
[----:B------:R-:W-:Y:S01]  /*7460*/  IMAD R17, R92, c[0x0][0x188], RZ ;  /* 0x000062005c117a24 */ /* 0x000fe200078e02ff */
[----:B------:R-:W-:Y:S01]  /*7470*/  LEA.HI.X.SX32 R220, R220, c[0x0][0x16c], 0x1, P5 ;  /* 0x00005b00dcdc7a11 */ /* 0x000fe200028f0eff */
[----:B------:R-:W-:Y:S01]  /*7480*/  IMAD R7, R82, c[0x0][0x188], RZ ;  /* 0x0000620052077a24 */ /* 0x000fe200078e02ff */
[C---:B------:R-:W-:Y:S01]  /*7490*/  LEA R44, P2, R45.reuse, c[0x0][0x160], 0x1 ;  /* 0x000058002d2c7a11 */ /* 0x040fe200078408ff */
[----:B------:R-:W-:Y:S01]  /*74a0*/  IMAD R17, R86, c[0x0][0x188], RZ ;  /* 0x0000620056117a24 */ /* 0x000fe200078e02ff */
[----:B------:R0:W-:Y:S01]  /*74b0*/  STL [R1+0xd4], R14 ;  /* 0x0000d40e01007387 */ /* 0x0001e20000100800 */
[----:B------:R-:W-:Y:S01]  /*74c0*/  IMAD R7, R72, c[0x0][0x188], RZ ;  /* 0x0000620048077a24 */ /* 0x000fe200078e02ff */
[----:B------:R-:W-:Y:S01]  /*74d0*/  LEA.HI.X.SX32 R45, R45, c[0x0][0x164], 0x1, P2 ;  /* 0x000059002d2d7a11 */ /* 0x000fe200010f0eff */
[----:B------:R-:W-:Y:S01]  /*74e0*/  IMAD R17, R80, c[0x0][0x188], RZ ;  /* 0x0000620050117a24 */ /* 0x000fe200078e02ff */
[----:B------:R-:W-:Y:S01]  /*74f0*/  LEA R20, P2, R218, c[0x0][0x168], 0x1 ;  /* 0x00005a00da147a11 */ /* 0x000fe200078408ff */
[----:B------:R-:W-:Y:S01]  /*7500*/  IMAD R7, R66, c[0x0][0x188], RZ ;  /* 0x0000620042077a24 */ /* 0x000fe200078e02ff */
[----:B------:R-:W-:Y:S01]  /*7510*/  LEA.HI.X.SX32 R214, R214, c[0x0][0x16c], 0x1, P3 ;  /* 0x00005b00d6d67a11 */ /* 0x000fe200018f0eff */
        /* <DEDUP_REMOVED lines=9> */
[----:B------:R-:W-:Y:S01]  /*75b0*/  LEA R219, P4, R13, c[0x0][0x168], 0x1 ;  /* 0x00005a000ddb7a11 */ /* 0x000fe200078808ff */
[----:B------:R1:W-:Y:S01]  /*75c0*/  STL [R1+0xd8], R17 ;  /* 0x0000d81101007387 */ /* 0x0003e20000100800 */
[----:B0-----:R-:W-:Y:S01]  /*75d0*/  LEA R14, P0, R15, c[0x0][0x168], 0x1 ;  /* 0x00005a000f0e7a11 */ /* 0x001fe200078008ff */
[----:B------:R-:W-:Y:S01]  /*75e0*/  IMAD R204, R204, c[0x0][0x190], RZ ;  /* 0x00006400cccc7a24 */ /* 0x000fe200078e02ff */
[----:B------:R-:W-:Y:S01]  /*75f0*/  LEA.HI.X.SX32 R216, R216, c[0x0][0x16c], 0x1, P6 ;  /* 0x00005b00d8d87a11 */ /* 0x000fe200030f0eff */
[----:B------:R0:W-:Y:S01]  /*7600*/  STL [R1+0xdc], R20 ;  /* 0x0000dc1401007387 */ /* 0x0001e20000100800 */
[----:B------:R-:W-:Y:S01]  /*7610*/  LEA.HI.X.SX32 R13, R13, c[0x0][0x16c], 0x1, P4 ;  /* 0x00005b000d0d7a11 */ /* 0x000fe200020f0eff */
[----:B------:R-:W-:Y:S01]  /*7620*/  IMAD R49, R49, c[0x0][0x190], RZ ;  /* 0x0000640031317a24 */ /* 0x000fe200078e02ff */
[----:B------:R-:W-:Y:S01]  /*7630*/  LEA.HI.X.SX32 R15, R15, c[0x0][0x16c], 0x1, P0 ;  /* 0x00005b000f0f7a11 */ /* 0x000fe200000f0eff */
[----:B------:R2:W-:Y:S01]  /*7640*/  STL [R1+0xe0], R23 ;  /* 0x0000e01701007387 */ /* 0x0005e20000100800 */
[----:B------:R-:W-:Y:S01]  /*7650*/  LEA R29, P4, R224, c[0x0][0x168], 0x1 ;  /* 0x00005a00e01d7a11 */ /* 0x000fe200078808ff */
[----:B------:R-:W-:Y:S01]  /*7660*/  IMAD R173, R173, c[0x0][0x190], RZ ;  /* 0x00006400adad7a24 */ /* 0x000fe200078e02ff */
[----:B-1----:R-:W-:Y:S01]  /*7670*/  LEA R17, P3, R18, c[0x0][0x168], 0x1 ;  /* 0x00005a0012117a11 */ /* 0x002fe200078608ff */
[----:B------:R1:W-:Y:S01]  /*7680*/  STL [R1+0xe4], R26 ;  /* 0x0000e41a01007387 */ /* 0x0003e20000100800 */
[----:B------:R-:W-:Y:S01]  /*7690*/  LEA R221, P0, R16, c[0x0][0x168], 0x1 ;  /* 0x00005a0010dd7a11 */ /* 0x000fe200078008ff */
[----:B------:R-:W-:Y:S01]  /*76a0*/  IMAD R206, R206, c[0x0][0x190], RZ ;  /* 0x00006400cece7a24 */ /* 0x000fe200078e02ff */
[----:B0-----:R-:W-:Y:S01]  /*76b0*/  LEA R20, P6, R21, c[0x0][0x168], 0x1 ;  /* 0x00005a0015147a11 */ /* 0x001fe200078c08ff */
[----:B------:R0:W-:Y:S01]  /*76c0*/  STL [R1+0xe8], R29 ;  /* 0x0000e81d01007387 */ /* 0x0001e20000100800 */
[----:B------:R-:W-:Y:S01]  /*76d0*/  LEA.HI.X.SX32 R18, R18, c[0x0][0x16c], 0x1, P3 ;  /* 0x00005b0012127a11 */ /* 0x000fe200018f0eff */
[----:B------:R-:W-:Y:S01]  /*76e0*/  IMAD R50, R50, c[0x0][0x190], RZ ;  /* 0x0000640032327a24 */ /* 0x000fe200078e02ff */
[----:B--2---:R-:W-:Y:S01]  /*76f0*/  LEA R23, P2, R24, c[0x0][0x168], 0x1 ;  /* 0x00005a0018177a11 */ /* 0x004fe200078408ff */
[----:B------:R-:W-:Y:S01]  /*7700*/  IMAD R174, R174, c[0x0][0x190], RZ ;  /* 0x00006400aeae7a24 */ /* 0x000fe200078e02ff */
[----:B------:R-:W-:Y:S01]  /*7710*/  LEA R223, P3, R19, c[0x0][0x168], 0x1 ;  /* 0x00005a0013df7a11 */ /* 0x000fe200078608ff */
[----:B------:R-:W-:Y:S01]  /*7720*/  IMAD R208, R208, c[0x0][0x190], RZ ;  /* 0x00006400d0d07a24 */ /* 0x000fe200078e02ff */
[----:B-1----:R-:W-:Y:S01]  /*7730*/  LEA R26, P5, R27, c[0x0][0x168], 0x1 ;  /* 0x00005a001b1a7a11 */ /* 0x002fe200078a08ff */
[----:B------:R-:W-:Y:S01]  /*7740*/  IMAD R51, R51, c[0x0][0x190], RZ ;  /* 0x0000640033337a24 */ /* 0x000fe200078e02ff */
[----:B------:R-:W-:Y:S01]  /*7750*/  LEA.HI.X.SX32 R21, R21, c[0x0][0x16c], 0x1, P6 ;  /* 0x00005b0015157a11 */ /* 0x000fe200030f0eff */
[----:B------:R-:W-:Y:S01]  /*7760*/  IMAD R177, R177, c[0x0][0x190], RZ ;  /* 0x00006400b1b17a24 */ /* 0x000fe200078e02ff */
[----:B------:R-:W-:Y:S01]  /*7770*/  LEA R225, P6, R22, c[0x0][0x168], 0x1 ;  /* 0x00005a0016e17a11 */ /* 0x000fe200078c08ff */
        /* <DEDUP_REMOVED lines=9> */
[----:B------:R-:W-:Y:S01]  /*7810*/  LEA.HI.X.SX32 R222, R222, c[0x0][0x16c], 0x1, P1 ;  /* 0x00005b00dede7a11 */ /* 0x000fe200008f0eff */
[----:B------:R-:W-:Y:S01]  /*7820*/  IMAD R179, R179, c[0x0][0x190], RZ ;  /* 0x00006400b3b37a24 */ /* 0x000fe200078e02ff */
[----:B------:R-:W-:Y:S01]  /*7830*/  LEA R229, P5, R28, c[0x0][0x168], 0x1 ;  /* 0x00005a001ce57a11 */ /* 0x000fe200078a08ff */
[----:B------:R-:W-:Y:S01]  /*7840*/  CS2R R78, SRZ ;  /* 0x00000000004e7805 */ /* 0x000fe2000001ff00 */
[----:B------:R-:W-:Y:S01]  /*7850*/  LEA R32, P0, R226, c[0x0][0x168], 0x1 ;  /* 0x00005a00e2207a11 */ /* 0x000fe200078008ff */
[----:B------:R-:W-:Y:S01]  /*7860*/  CS2R R80, SRZ ;  /* 0x0000000000507805 */ /* 0x000fe2000001ff00 */
[----:B0-----:R-:W-:Y:S01]  /*7870*/  LEA R29, P1, R30, c[0x0][0x168], 0x1 ;  /* 0x00005a001e1d7a11 */ /* 0x001fe200078208ff */
[----:B------:R-:W-:Y:S01]  /*7880*/  CS2R R82, SRZ ;  /* 0x0000000000527805 */ /* 0x000fe2000001ff00 */
[----:B------:R-:W-:Y:S01]  /*7890*/  LEA.HI.X.SX32 R19, R19, c[0x0][0x16c], 0x1, P3 ;  /* 0x00005b0013137a11 */ /* 0x000fe200018f0eff */
[----:B------:R0:W-:Y:S01]  /*78a0*/  STL [R1+0xec], R32 ;  /* 0x0000ec2001007387 */ /* 0x0001e20000100800 */
[----:B------:R-:W-:Y:S01]  /*78b0*/  LEA R35, P3, R228, c[0x0][0x168], 0x1 ;  /* 0x00005a00e4237a11 */ /* 0x000fe200078608ff */
[----:B------:R-:W-:Y:S01]  /*78c0*/  CS2R R84, SRZ ;  /* 0x0000000000547805 */ /* 0x000fe2000001ff00 */
[----:B------:R-:W-:Y:S01]  /*78d0*/  LEA.HI.X.SX32 R22, R22, c[0x0][0x16c], 0x1, P6 ;  /* 0x00005b0016167a11 */ /* 0x000fe200030f0eff */
[----:B------:R-:W-:Y:S01]  /*78e0*/  CS2R R86, SRZ ;  /* 0x0000000000567805 */ /* 0x000fe2000001ff00 */
[----:B------:R-:W-:Y:S01]  /*78f0*/  LEA R37, P6, R230, c[0x0][0x168], 0x1 ;  /* 0x00005a00e6257a11 */ /* 0x000fe200078c08ff */
[----:B------:R-:W-:Y:S01]  /*7900*/  STL [R1+0xf0], R35 ;  /* 0x0000f02301007387 */ /* 0x000fe20000100800 */
[----:B------:R-:W-:Y:S01]  /*7910*/  LEA.HI.X.SX32 R25, R25, c[0x0][0x16c], 0x1, P2 ;  /* 0x00005b0019197a11 */ /* 0x000fe200010f0eff */
[----:B------:R-:W-:Y:S01]  /*7920*/  CS2R R88, SRZ ;  /* 0x0000000000587805 */ /* 0x000fe2000001ff00 */
[----:B------:R-:W-:Y:S01]  /*7930*/  LEA R43, P2, R232, c[0x0][0x168], 0x1 ;  /* 0x00005a00e82b7a11 */ /* 0x000fe200078408ff */
[----:B------:R-:W-:Y:S01]  /*7940*/  STL [R1+0xf4], R37 ;  /* 0x0000f42501007387 */ /* 0x000fe20000100800 */
[----:B------:R-:W-:Y:S01]  /*7950*/  LEA.HI.X.SX32 R28, R28, c[0x0][0x16c], 0x1, P5 ;  /* 0x00005b001c1c7a11 */ /* 0x000fe200028f0eff */
[----:B------:R-:W-:Y:S01]  /*7960*/  CS2R R90, SRZ ;  /* 0x00000000005a7805 */ /* 0x000fe2000001ff00 */
[----:B------:R-:W-:Y:S01]  /*7970*/  LEA.HI.X.SX32 R30, R30, c[0x0][0x16c], 0x1, P1 ;  /* 0x00005b001e1e7a11 */ /* 0x000fe200008f0eff */
[----:B------:R-:W-:Y:S01]  /*7980*/  STL [R1+0xf8], R43 ;  /* 0x0000f82b01007387 */ /* 0x000fe20000100800 */
[----:B------:R-:W-:Y:S01]  /*7990*/  LEA R65, P5, R234, c[0x0][0x168], 0x1 ;  /* 0x00005a00ea417a11 */ /* 0x000fe200078a08ff */
[----:B------:R-:W-:Y:S01]  /*79a0*/  IMAD.SHL.U32 R6, R6, 0x80, RZ ;  /* 0x0000008006067824 */ /* 0x000fe200078e00ff */
[----:B------:R-:W-:Y:S01]  /*79b0*/  LEA.HI.X.SX32 R224, R224, c[0x0][0x16c], 0x1, P4 ;  /* 0x00005b00e0e07a11 */ /* 0x000fe200020f0eff */
[----:B------:R-:W-:Y:S01]  /*79c0*/  CS2R R108, SRZ ;  /* 0x00000000006c7805 */ /* 0x000fe2000001ff00 */
[----:B------:R-:W-:Y:S01]  /*79d0*/  LEA R231, P1, R31, c[0x0][0x168], 0x1 ;  /* 0x00005a001fe77a11 */ /* 0x000fe200078208ff */
[----:B------:R1:W-:Y:S01]  /*79e0*/  STL [R1+0xfc], R65 ;  /* 0x0000fc4101007387 */ /* 0x0003e20000100800 */
[----:B0-----:R-:W-:Y:S01]  /*79f0*/  LEA R32, P4, R33, c[0x0][0x168], 0x1 ;  /* 0x00005a0021207a11 */ /* 0x001fe200078808ff */
[----:B------:R-:W-:Y:S01]  /*7a00*/  CS2R R110, SRZ ;  /* 0x00000000006e7805 */ /* 0x000fe2000001ff00 */
[----:B------:R-:W-:-:S02]  /*7a10*/  LEA.HI.X.SX32 R31, R31, c[0x0][0x16c], 0x1, P1 ;  /* 0x00005b001f1f7a11 */ /* 0x000fc400008f0eff */
[----:B------:R-:W-:Y:S02]  /*7a20*/  LEA.HI.X.SX32 R33, R33, c[0x0][0x16c], 0x1, P4 ;  /* 0x00005b0021217a11 */ /* 0x000fe400020f0eff */
[----:B------:R-:W-:Y:S02]  /*7a30*/  LEA.HI.X.SX32 R226, R226, c[0x0][0x16c], 0x1, P0 ;  /* 0x00005b00e2e27a11 */ /* 0x000fe400000f0eff */
[----:B------:R-:W-:Y:S02]  /*7a40*/  LEA R233, P4, R34, c[0x0][0x168], 0x1 ;  /* 0x00005a0022e97a11 */ /* 0x000fe400078808ff */
[----:B-1----:R-:W-:Y:S02]  /*7a50*/  LEA R65, P1, R236, c[0x0][0x168], 0x1 ;  /* 0x00005a00ec417a11 */ /* 0x002fe400078208ff */
[----:B------:R-:W-:Y:S02]  /*7a60*/  LEA R35, P0, R36, c[0x0][0x168], 0x1 ;  /* 0x00005a0024237a11 */ /* 0x000fe400078008ff */
[----:B------:R-:W-:Y:S01]  /*7a70*/  LEA.HI.X.SX32 R34, R34, c[0x0][0x16c], 0x1, P4 ;  /* 0x00005b0022227a11 */ /* 0x000fe200020f0eff */
[----:B------:R0:W-:Y:S01]  /*7a80*/  STL [R1+0x100], R65 ;  /* 0x0001004101007387 */ /* 0x0001e20000100800 */
[----:B------:R-:W-:-:S02]  /*7a90*/  LEA.HI.X.SX32 R36, R36, c[0x0][0x16c], 0x1, P0 ;  /* 0x00005b0024247a11 */ /* 0x000fc400000f0eff */
[----:B------:R-:W-:Y:S02]  /*7aa0*/  LEA.HI.X.SX32 R228, R228, c[0x0][0x16c], 0x1, P3 ;  /* 0x00005b00e4e47a11 */ /* 0x000fe400018f0eff */
[----:B------:R-:W-:Y:S02]  /*7ab0*/  LEA R235, P0, R46, c[0x0][0x168], 0x1 ;  /* 0x00005a002eeb7a11 */ /* 0x000fe400078008ff */
[----:B------:R-:W-:Y:S02]  /*7ac0*/  LEA R37, P3, R38, c[0x0][0x168], 0x1 ;  /* 0x00005a0026257a11 */ /* 0x000fe400078608ff */
[----:B------:R-:W-:Y:S02]  /*7ad0*/  LEA.HI.X.SX32 R46, R46, c[0x0][0x16c], 0x1, P0 ;  /* 0x00005b002e2e7a11 */ /* 0x000fe400000f0eff */
[----:B0-----:R-:W-:Y:S02]  /*7ae0*/  LEA R65, P4, R238, c[0x0][0x168], 0x1 ;  /* 0x00005a00ee417a11 */ /* 0x001fe400078808ff */
[----:B------:R-:W-:-:S02]  /*7af0*/  LEA.HI.X.SX32 R38, R38, c[0x0][0x16c], 0x1, P3 ;  /* 0x00005b0026267a11 */ /* 0x000fc400018f0eff */
[----:B------:R-:W-:Y:S01]  /*7b00*/  LEA.HI.X.SX32 R230, R230, c[0x0][0x16c], 0x1, P6 ;  /* 0x00005b00e6e67a11 */ /* 0x000fe200030f0eff */
[----:B------:R0:W-:Y:S01]  /*7b10*/  STL [R1+0x104], R65 ;  /* 0x0001044101007387 */ /* 0x0001e20000100800 */
[----:B------:R-:W-:Y:S02]  /*7b20*/  LEA R237, P3, R121, c[0x0][0x168], 0x1 ;  /* 0x00005a0079ed7a11 */ /* 0x000fe400078608ff */
[----:B------:R-:W-:Y:S02]  /*7b30*/  LEA R43, P6, R39, c[0x0][0x168], 0x1 ;  /* 0x00005a00272b7a11 */ /* 0x000fe400078c08ff */
[----:B------:R-:W-:Y:S02]  /*7b40*/  LEA.HI.X.SX32 R121, R121, c[0x0][0x16c], 0x1, P3 ;  /* 0x00005b0079797a11 */ /* 0x000fe400018f0eff */
[----:B------:R-:W-:Y:S02]  /*7b50*/  LEA.HI.X.SX32 R39, R39, c[0x0][0x16c], 0x1, P6 ;  /* 0x00005b0027277a11 */ /* 0x000fe400030f0eff */
[----:B------:R-:W-:-:S02]  /*7b60*/  LEA.HI.X.SX32 R232, R232, c[0x0][0x16c], 0x1, P2 ;  /* 0x00005b00e8e87a11 */ /* 0x000fc400010f0eff */
[----:B0-----:R-:W-:Y:S02]  /*7b70*/  LEA R65, P0, R240, c[0x0][0x168], 0x1 ;  /* 0x00005a00f0417a11 */ /* 0x001fe400078008ff */
[C---:B------:R-:W-:Y:S02]  /*7b80*/  LEA R239, P6, R124.reuse, c[0x0][0x168], 0x1 ;  /* 0x00005a007cef7a11 */ /* 0x040fe400078c08ff */
[C---:B------:R-:W-:Y:S01]  /*7b90*/  LEA R120, P2, R47.reuse, c[0x0][0x168], 0x1 ;  /* 0x00005a002f787a11 */ /* 0x040fe200078408ff */
[----:B------:R0:W-:Y:S01]  /*7ba0*/  STL [R1+0x108], R65 ;  /* 0x0001084101007387 */ /* 0x0001e20000100800 */
[----:B------:R-:W-:Y:S02]  /*7bb0*/  LEA.HI.X.SX32 R124, R124, c[0x0][0x16c], 0x1, P6 ;  /* 0x00005b007c7c7a11 */ /* 0x000fe400030f0eff */
[----:B------:R-:W-:Y:S02]  /*7bc0*/  LEA.HI.X.SX32 R47, R47, c[0x0][0x16c], 0x1, P2 ;  /* 0x00005b002f2f7a11 */ /* 0x000fe400010f0eff */
[----:B------:R-:W-:-:S02]  /*7bd0*/  LEA.HI.X.SX32 R234, R234, c[0x0][0x16c], 0x1, P5 ;  /* 0x00005b00eaea7a11 */ /* 0x000fc400028f0eff */
[C---:B------:R-:W-:Y:S02]  /*7be0*/  LEA R241, P2, R127.reuse, c[0x0][0x168], 0x1 ;  /* 0x00005a007ff17a11 */ /* 0x040fe400078408ff */
[----:B------:R-:W-:Y:S02]  /*7bf0*/  LEA R123, P5, R122, c[0x0][0x168], 0x1 ;  /* 0x00005a007a7b7a11 */ /* 0x000fe400078a08ff */
[----:B0-----:R-:W-:Y:S02]  /*7c00*/  LEA R65, P3, R242, c[0x0][0x168], 0x1 ;  /* 0x00005a00f2417a11 */ /* 0x001fe400078608ff */
[----:B------:R-:W-:Y:S02]  /*7c10*/  LEA.HI.X.SX32 R127, R127, c[0x0][0x16c], 0x1, P2 ;  /* 0x00005b007f7f7a11 */ /* 0x000fe400010f0eff */
[----:B------:R-:W-:Y:S01]  /*7c20*/  LEA.HI.X.SX32 R122, R122, c[0x0][0x16c], 0x1, P5 ;  /* 0x00005b007a7a7a11 */ /* 0x000fe200028f0eff */
[----:B------:R0:W-:Y:S01]  /*7c30*/  STL [R1+0x10c], R65 ;  /* 0x00010c4101007387 */ /* 0x0001e20000100800 */
[----:B------:R-:W-:-:S02]  /*7c40*/  LEA.HI.X.SX32 R236, R236, c[0x0][0x16c], 0x1, P1 ;  /* 0x00005b00ecec7a11 */ /* 0x000fc400008f0eff */
[C---:B------:R-:W-:Y:S02]  /*7c50*/  LEA R243, P5, R130.reuse, c[0x0][0x168], 0x1 ;  /* 0x00005a0082f37a11 */ /* 0x040fe400078a08ff */
[C---:B------:R-:W-:Y:S02]  /*7c60*/  LEA R126, P1, R125.reuse, c[0x0][0x168], 0x1 ;  /* 0x00005a007d7e7a11 */ /* 0x040fe400078208ff */
[----:B------:R-:W-:Y:S02]  /*7c70*/  LEA.HI.X.SX32 R130, R130, c[0x0][0x16c], 0x1, P5 ;  /* 0x00005b0082827a11 */ /* 0x000fe400028f0eff */
[----:B------:R-:W-:Y:S02]  /*7c80*/  LEA.HI.X.SX32 R125, R125, c[0x0][0x16c], 0x1, P1 ;  /* 0x00005b007d7d7a11 */ /* 0x000fe400008f0eff */
[----:B0-----:R-:W-:Y:S02]  /*7c90*/  LEA R65, P6, R244, c[0x0][0x168], 0x1 ;  /* 0x00005a00f4417a11 */ /* 0x001fe400078c08ff */
[----:B------:R-:W-:-:S02]  /*7ca0*/  LEA.HI.X.SX32 R238, R238, c[0x0][0x16c], 0x1, P4 ;  /* 0x00005b00eeee7a11 */ /* 0x000fc400020f0eff */
[C---:B------:R-:W-:Y:S01]  /*7cb0*/  LEA R245, P1, R133.reuse, c[0x0][0x168], 0x1 ;  /* 0x00005a0085f57a11 */ /* 0x040fe200078208ff */
[----:B------:R0:W-:Y:S01]  /*7cc0*/  STL [R1+0x110], R65 ;  /* 0x0001104101007387 */ /* 0x0001e20000100800 */
[C---:B------:R-:W-:Y:S02]  /*7cd0*/  LEA R129, P4, R128.reuse, c[0x0][0x168], 0x1 ;  /* 0x00005a0080817a11 */ /* 0x040fe400078808ff */
[----:B------:R-:W-:Y:S02]  /*7ce0*/  LEA.HI.X.SX32 R133, R133, c[0x0][0x16c], 0x1, P1 ;  /* 0x00005b0085857a11 */ /* 0x000fe400008f0eff */
[----:B------:R-:W-:Y:S02]  /*7cf0*/  LEA.HI.X.SX32 R128, R128, c[0x0][0x16c], 0x1, P4 ;  /* 0x00005b0080807a11 */ /* 0x000fe400020f0eff */
[----:B------:R-:W-:Y:S02]  /*7d00*/  LEA.HI.X.SX32 R240, R240, c[0x0][0x16c], 0x1, P0 ;  /* 0x00005b00f0f07a11 */ /* 0x000fe400000f0eff */
[----:B------:R-:W-:-:S02]  /*7d10*/  LEA R247, P4, R136, c[0x0][0x168], 0x1 ;  /* 0x00005a0088f77a11 */ /* 0x000fc400078808ff */
[----:B0-----:R-:W-:Y:S02]  /*7d20*/  LEA R65, P2, R246, c[0x0][0x168], 0x1 ;  /* 0x00005a00f6417a11 */ /* 0x001fe400078408ff */
[----:B------:R-:W-:Y:S02]  /*7d30*/  LEA R132, P0, R131, c[0x0][0x168], 0x1 ;  /* 0x00005a0083847a11 */ /* 0x000fe400078008ff */
[----:B------:R-:W-:Y:S01]  /*7d40*/  LEA.HI.X.SX32 R244, R244, c[0x0][0x16c], 0x1, P6 ;  /* 0x00005b00f4f47a11 */ /* 0x000fe200030f0eff */
[----:B------:R0:W-:Y:S01]  /*7d50*/  STL [R1+0x114], R65 ;  /* 0x0001144101007387 */ /* 0x0001e20000100800 */
[----:B------:R-:W-:Y:S02]  /*7d60*/  LEA.HI.X.SX32 R136, R136, c[0x0][0x16c], 0x1, P4 ;  /* 0x00005b0088887a11 */ /* 0x000fe400020f0eff */
[----:B------:R-:W-:Y:S02]  /*7d70*/  LEA R138, P6, R137, c[0x0][0x168], 0x1 ;  /* 0x00005a00898a7a11 */ /* 0x000fe400078c08ff */
[----:B------:R-:W-:-:S02]  /*7d80*/  LEA.HI.X.SX32 R131, R131, c[0x0][0x16c], 0x1, P0 ;  /* 0x00005b0083837a11 */ /* 0x000fc400000f0eff */
[----:B------:R-:W-:Y:S02]  /*7d90*/  LEA.HI.X.SX32 R242, R242, c[0x0][0x16c], 0x1, P3 ;  /* 0x00005b00f2f27a11 */ /* 0x000fe400018f0eff */
[----:B------:R-:W-:Y:S02]  /*7da0*/  LEA R249, P0, R139, c[0x0][0x168], 0x1 ;  /* 0x00005a008bf97a11 */ /* 0x000fe400078008ff */
[----:B0-----:R-:W-:Y:S02]  /*7db0*/  LEA R65, P5, R248, c[0x0][0x168], 0x1 ;  /* 0x00005a00f8417a11 */ /* 0x001fe400078a08ff */
[----:B------:R-:W-:Y:S02]  /*7dc0*/  LEA R135, P3, R134, c[0x0][0x168], 0x1 ;  /* 0x00005a0086877a11 */ /* 0x000fe400078608ff */
[----:B------:R-:W-:Y:S01]  /*7dd0*/  LEA.HI.X.SX32 R137, R137, c[0x0][0x16c], 0x1, P6 ;  /* 0x00005b0089897a11 */ /* 0x000fe200030f0eff */
[----:B------:R0:W-:Y:S01]  /*7de0*/  STL [R1+0x118], R65 ;  /* 0x0001184101007387 */ /* 0x0001e20000100800 */
[----:B------:R-:W-:-:S02]  /*7df0*/  LEA.HI.X.SX32 R246, R246, c[0x0][0x16c], 0x1, P2 ;  /* 0x00005b00f6f67a11 */ /* 0x000fc400010f0eff */
[----:B------:R-:W-:Y:S02]  /*7e00*/  LEA R66, P6, R145, c[0x0][0x168], 0x1 ;  /* 0x00005a0091427a11 */ /* 0x000fe400078c08ff */
[----:B------:R-:W-:Y:S02]  /*7e10*/  LEA.HI.X.SX32 R139, R139, c[0x0][0x16c], 0x1, P0 ;  /* 0x00005b008b8b7a11 */ /* 0x000fe400000f0eff */
[----:B------:R-:W-:Y:S02]  /*7e20*/  LEA R141, P2, R140, c[0x0][0x168], 0x1 ;  /* 0x00005a008c8d7a11 */ /* 0x000fe400078408ff */
[----:B------:R-:W-:Y:S02]  /*7e30*/  LEA.HI.X.SX32 R134, R134, c[0x0][0x16c], 0x1, P3 ;  /* 0x00005b0086867a11 */ /* 0x000fe400018f0eff */
[----:B0-----:R-:W-:Y:S02]  /*7e40*/  LEA R65, P1, R250, c[0x0][0x168], 0x1 ;  /* 0x00005a00fa417a11 */ /* 0x001fe400078208ff */
[----:B------:R-:W-:-:S02]  /*7e50*/  LEA R251, P3, R142, c[0x0][0x168], 0x1 ;  /* 0x00005a008efb7a11 */ /* 0x000fc400078608ff */
[----:B------:R-:W-:Y:S01]  /*7e60*/  LEA.HI.X.SX32 R140, R140, c[0x0][0x16c], 0x1, P2 ;  /* 0x00005b008c8c7a11 */ /* 0x000fe200010f0eff */
[----:B------:R0:W-:Y:S01]  /*7e70*/  STL [R1+0x11c], R65 ;  /* 0x00011c4101007387 */ /* 0x0001e20000100800 */
[----:B------:R-:W-:Y:S02]  /*7e80*/  LEA.HI.X.SX32 R248, R248, c[0x0][0x16c], 0x1, P5 ;  /* 0x00005b00f8f87a11 */ /* 0x000fe400028f0eff */
[----:B------:R-:W-:Y:S02]  /*7e90*/  LEA.HI.X.SX32 R142, R142, c[0x0][0x16c], 0x1, P3 ;  /* 0x00005b008e8e7a11 */ /* 0x000fe400018f0eff */
[----:B------:R-:W-:Y:S02]  /*7ea0*/  LEA R144, P5, R143, c[0x0][0x168], 0x1 ;  /* 0x00005a008f907a11 */ /* 0x000fe400078a08ff */
[----:B------:R-:W-:Y:S02]  /*7eb0*/  LEA.HI.X.SX32 R145, R145, c[0x0][0x16c], 0x1, P6 ;  /* 0x00005b0091917a11 */ /* 0x000fe400030f0eff */
[----:B------:R-:W-:-:S02]  /*7ec0*/  LEA.HI.X.SX32 R143, R143, c[0x0][0x16c], 0x1, P5 ;  /* 0x00005b008f8f7a11 */ /* 0x000fc400028f0eff */
[----:B0-----:R-:W-:Y:S02]  /*7ed0*/  LEA R65, P4, R252, c[0x0][0x168], 0x1 ;  /* 0x00005a00fc417a11 */ /* 0x001fe400078808ff */
[----:B------:R-:W-:Y:S02]  /*7ee0*/  LEA.HI.X.SX32 R250, R250, c[0x0][0x16c], 0x1, P1 ;  /* 0x00005b00fafa7a11 */ /* 0x000fe400008f0eff */
[----:B------:R-:W-:Y:S01]  /*7ef0*/  LEA R147, P1, R146, c[0x0][0x168], 0x1 ;  /* 0x00005a0092937a11 */ /* 0x000fe200078208ff */
[----:B------:R0:W-:Y:S01]  /*7f00*/  STL [R1+0x120], R65 ;  /* 0x0001204101007387 */ /* 0x0001e20000100800 */
[----:B------:R-:W-:Y:S02]  /*7f10*/  LEA.HI.X.SX32 R252, R252, c[0x0][0x16c], 0x1, P4 ;  /* 0x00005b00fcfc7a11 */ /* 0x000fe400020f0eff */
[----:B------:R-:W-:Y:S01]  /*7f20*/  LEA.HI.X.SX32 R146, R146, c[0x0][0x16c], 0x1, P1 ;  /* 0x00005b0092927a11 */ /* 0x000fe200008f0eff */
[----:B------:R1:W-:Y:S01]  /*7f30*/  STL [R1], R66 ;  /* 0x0000004201007387 */ /* 0x0003e20000100800 */
[----:B------:R-:W-:-:S02]  /*7f40*/  LEA R150, P4, R149, c[0x0][0x168], 0x1 ;  /* 0x00005a0095967a11 */ /* 0x000fc400078808ff */
[----:B------:R-:W-:Y:S02]  /*7f50*/  SHF.R.S32.HI R7, RZ, 0x1f, R8 ;  /* 0x0000001fff077819 */ /* 0x000fe40000011408 */
[----:B------:R-:W-:Y:S02]  /*7f60*/  LEA.HI.X.SX32 R149, R149, c[0x0][0x16c], 0x1, P4 ;  /* 0x00005b0095957a11 */ /* 0x000fe400020f0eff */
[C---:B0-----:R-:W-:Y:S02]  /*7f70*/  LEA R65, P0, R63.reuse, c[0x0][0x168], 0x1 ;  /* 0x00005a003f417a11 */ /* 0x041fe400078008ff */
[C---:B------:R-:W-:Y:S01]  /*7f80*/  SHF.L.U64.HI R7, R8.reuse, 0x1, R7 ;  /* 0x0000000108077819 */ /* 0x040fe20000010207 */
[----:B------:R-:W-:Y:S01]  /*7f90*/  IMAD.SHL.U32 R8, R8, 0x2, RZ ;  /* 0x0000000208087824 */ /* 0x000fe200078e00ff */
[----:B-1----:R-:W-:Y:S01]  /*7fa0*/  LEA R66, P2, R148, c[0x0][0x168], 0x1 ;  /* 0x00005a0094427a11 */ /* 0x002fe200078408ff */
[----:B------:R0:W-:Y:S01]  /*7fb0*/  STL [R1+0x124], R65 ;  /* 0x0001244101007387 */ /* 0x0001e20000100800 */
[----:B------:R-:W-:-:S02]  /*7fc0*/  LEA.HI.X.SX32 R63, R63, c[0x0][0x16c], 0x1, P0 ;  /* 0x00005b003f3f7a11 */ /* 0x000fc400000f0eff */
[----:B------:R-:W-:Y:S01]  /*7fd0*/  LEA.HI.X.SX32 R148, R148, c[0x0][0x16c], 0x1, P2 ;  /* 0x00005b0094947a11 */ /* 0x000fe200010f0eff */
[----:B------:R1:W-:Y:S01]  /*7fe0*/  STL [R1+0x8], R66 ;  /* 0x0000084201007387 */ /* 0x0003e20000100800 */
[----:B------:R-:W-:-:S04]  /*7ff0*/  LEA R153, P0, R152, c[0x0][0x168], 0x1 ;  /* 0x00005a0098997a11 */ /* 0x000fc800078008ff */
[----:B------:R-:W-:Y:S02]  /*8000*/  LEA.HI.X.SX32 R152, R152, c[0x0][0x16c], 0x1, P0 ;  /* 0x00005b0098987a11 */ /* 0x000fe400000f0eff */
[----:B0-----:R-:W-:Y:S02]  /*8010*/  LEA R65, P3, R62, c[0x0][0x168], 0x1 ;  /* 0x00005a003e417a11 */ /* 0x001fe400078608ff */
[----:B-1----:R-:W-:-:S03]  /*8020*/  LEA R66, P5, R151, c[0x0][0x168], 0x1 ;  /* 0x00005a0097427a11 */ /* 0x002fc600078a08ff */
[----:B------:R0:W-:Y:S01]  /*8030*/  STL [R1+0x128], R65 ;  /* 0x0001284101007387 */ /* 0x0001e20000100800 */
[----:B------:R-:W-:Y:S02]  /*8040*/  LEA.HI.X.SX32 R62, R62, c[0x0][0x16c], 0x1, P3 ;  /* 0x00005b003e3e7a11 */ /* 0x000fe400018f0eff */
[----:B------:R-:W-:Y:S01]  /*8050*/  LEA.HI.X.SX32 R151, R151, c[0x0][0x16c], 0x1, P5 ;  /* 0x00005b0097977a11 */ /* 0x000fe200028f0eff */
[----:B------:R-:W-:Y:S01]  /*8060*/  STL [R1+0x10], R66 ;  /* 0x0000104201007387 */ /* 0x000fe20000100800 */
[----:B------:R-:W-:-:S04]  /*8070*/  LEA R156, P3, R155, c[0x0][0x168], 0x1 ;  /* 0x00005a009b9c7a11 */ /* 0x000fc800078608ff */
[----:B------:R-:W-:Y:S02]  /*8080*/  LEA.HI.X.SX32 R155, R155, c[0x0][0x16c], 0x1, P3 ;  /* 0x00005b009b9b7a11 */ /* 0x000fe400018f0eff */
[----:B0-----:R-:W-:-:S04]  /*8090*/  LEA R65, P6, R61, c[0x0][0x168], 0x1 ;  /* 0x00005a003d417a11 */ /* 0x001fc800078c08ff */
[----:B------:R-:W-:Y:S01]  /*80a0*/  LEA.HI.X.SX32 R61, R61, c[0x0][0x16c], 0x1, P6 ;  /* 0x00005b003d3d7a11 */ /* 0x000fe200030f0eff */
[----:B------:R0:W-:Y:S01]  /*80b0*/  STL [R1+0x12c], R65 ;  /* 0x00012c4101007387 */ /* 0x0001e20000100800 */
[----:B------:R-:W-:-:S03]  /*80c0*/  LEA R159, P6, R158, c[0x0][0x168], 0x1 ;  /* 0x00005a009e9f7a11 */ /* 0x000fc600078c08ff */
[----:B------:R1:W-:Y:S01]  /*80d0*/  STL [R1+0x4], R63 ;  /* 0x0000043f01007387 */ /* 0x0003e20000100800 */
[----:B------:R-:W-:Y:S02]  /*80e0*/  LEA.HI.X.SX32 R158, R158, c[0x0][0x16c], 0x1, P6 ;  /* 0x00005b009e9e7a11 */ /* 0x000fe400030f0eff */
[----:B0-----:R-:W-:Y:S02]  /*80f0*/  LEA R65, P1, R154, c[0x0][0x168], 0x1 ;  /* 0x00005a009a417a11 */ /* 0x001fe400078208ff */
[----:B-1----:R-:W-:-:S03]  /*8100*/  LEA R63, P2, R60, c[0x0][0x168], 0x1 ;  /* 0x00005a003c3f7a11 */ /* 0x002fc600078408ff */
[----:B------:R-:W-:Y:S01]  /*8110*/  STL [R1+0x18], R65 ;  /* 0x0000184101007387 */ /* 0x000fe20000100800 */
[----:B------:R-:W-:Y:S02]  /*8120*/  LEA.HI.X.SX32 R154, R154, c[0x0][0x16c], 0x1, P1 ;  /* 0x00005b009a9a7a11 */ /* 0x000fe400008f0eff */
        /* <DEDUP_REMOVED lines=46> */
[----:B------:R0:W-:Y:S04]  /*8410*/  STL [R1+0x144], R58 ;  /* 0x0001443a01007387 */ /* 0x0001e80000100800 */
[----:B------:R1:W-:Y:S01]  /*8420*/  STL [R1+0x34], R57 ;  /* 0x0000343901007387 */ /* 0x0003e20000100800 */
[----:B0-----:R-:W-:Y:S02]  /*8430*/  LEA R58, P5, R170, c[0x0][0x168], 0x1 ;  /* 0x00005a00aa3a7a11 */ /* 0x001fe400078a08ff */
[----:B-1----:R-:W-:-:S03]  /*8440*/  LEA R57, P6, R54, c[0x0][0x168], 0x1 ;  /* 0x00005a0036397a11 */ /* 0x002fc600078c08ff */
[----:B------:R0:W-:Y:S01]  /*8450*/  STL [R1+0x48], R58 ;  /* 0x0000483a01007387 */ /* 0x0001e20000100800 */
[----:B------:R-:W-:Y:S02]  /*8460*/  LEA.HI.X.SX32 R170, R170, c[0x0][0x16c], 0x1, P5 ;  /* 0x00005b00aaaa7a11 */ /* 0x000fe400028f0eff */
[----:B------:R-:W-:Y:S01]  /*8470*/  LEA.HI.X.SX32 R54, R54, c[0x0][0x16c], 0x1, P6 ;  /* 0x00005b0036367a11 */ /* 0x000fe200030f0eff */
[----:B------:R1:W-:Y:S04]  /*8480*/  STL [R1+0x148], R57 ;  /* 0x0001483901007387 */ /* 0x0003e80000100800 */
[----:B------:R2:W-:Y:S01]  /*8490*/  STL [R1+0x3c], R56 ;  /* 0x00003c3801007387 */ /* 0x0005e20000100800 */
[----:B0-----:R-:W-:Y:S01]  /*84a0*/  CS2R R58, SRZ ;  /* 0x00000000003a7805 */ /* 0x001fe2000001ff00 */
[----:B-1----:R-:W-:-:S02]  /*84b0*/  LEA R57, P2, R53, c[0x0][0x168], 0x1 ;  /* 0x00005a0035397a11 */ /* 0x002fc400078408ff */
[----:B--2---:R-:W-:-:S04]  /*84c0*/  LEA R56, P1, R182, c[0x0][0x168], 0x1 ;  /* 0x00005a00b6387a11 */ /* 0x004fc800078208ff */
[----:B------:R-:W-:Y:S01]  /*84d0*/  LEA.HI.X.SX32 R182, R182, c[0x0][0x16c], 0x1, P1 ;  /* 0x00005b00b6b67a11 */ /* 0x000fe200008f0eff */
[----:B------:R0:W-:Y:S04]  /*84e0*/  STL [R1+0x50], R56 ;  /* 0x0000503801007387 */ /* 0x0001e80000100800 */
[----:B------:R-:W-:Y:S04]  /*84f0*/  STL [R1+0x14c], R57 ;  /* 0x00014c3901007387 */ /* 0x000fe80000100800 */
[----:B------:R1:W-:Y:S01]  /*8500*/  STL [R1+0x44], R55 ;  /* 0x0000443701007387 */ /* 0x0003e20000100800 */
[----:B0-----:R-:W-:-:S04]  /*8510*/  LEA R56, P3, R183, c[0x0][0x168], 0x1 ;  /* 0x00005a00b7387a11 */ /* 0x001fc800078608ff */
[----:B------:R-:W-:Y:S01]  /*8520*/  LEA.HI.X.SX32 R183, R183, c[0x0][0x16c], 0x1, P3 ;  /* 0x00005b00b7b77a11 */ /* 0x000fe200018f0eff */
[----:B------:R0:W-:Y:S01]  /*8530*/  STL [R1+0x58], R56 ;  /* 0x0000583801007387 */ /* 0x0001e20000100800 */
[----:B-1----:R-:W-:-:S04]  /*8540*/  LEA R55, P4, R184, c[0x0][0x168], 0x1 ;  /* 0x00005a00b8377a11 */ /* 0x002fc800078808ff */
[----:B------:R-:W-:Y:S01]  /*8550*/  LEA.HI.X.SX32 R184, R184, c[0x0][0x16c], 0x1, P4 ;  /* 0x00005b00b8b87a11 */ /* 0x000fe200020f0eff */
[----:B------:R1:W-:Y:S01]  /*8560*/  STL [R1+0x5c], R55 ;  /* 0x00005c3701007387 */ /* 0x0003e20000100800 */
[----:B0-----:R-:W-:-:S04]  /*8570*/  LEA R56, P5, R185, c[0x0][0x168], 0x1 ;  /* 0x00005a00b9387a11 */ /* 0x001fc800078a08ff */
[----:B------:R-:W-:Y:S01]  /*8580*/  LEA.HI.X.SX32 R185, R185, c[0x0][0x16c], 0x1, P5 ;  /* 0x00005b00b9b97a11 */ /* 0x000fe200028f0eff */
[----:B------:R0:W-:Y:S01]  /*8590*/  STL [R1+0x60], R56 ;  /* 0x0000603801007387 */ /* 0x0001e20000100800 */
[----:B-1----:R-:W-:-:S03]  /*85a0*/  LEA R55, P6, R186, c[0x0][0x168], 0x1 ;  /* 0x00005a00ba377a11 */ /* 0x002fc600078c08ff */
[----:B------:R1:W-:Y:S01]  /*85b0*/  STL [R1+0x4c], R54 ;  /* 0x00004c3601007387 */ /* 0x0003e20000100800 */
[----:B------:R-:W-:-:S03]  /*85c0*/  LEA.HI.X.SX32 R186, R186, c[0x0][0x16c], 0x1, P6 ;  /* 0x00005b00baba7a11 */ /* 0x000fc600030f0eff */
[----:B------:R2:W-:Y:S01]  /*85d0*/  STL [R1+0x64], R55 ;  /* 0x0000643701007387 */ /* 0x0005e20000100800 */
[----:B0-----:R-:W-:Y:S01]  /*85e0*/  CS2R R56, SRZ ;  /* 0x0000000000387805 */ /* 0x001fe2000001ff00 */
[----:B-1----:R-:W-:Y:S02]  /*85f0*/  LEA R54, P0, R187, c[0x0][0x168], 0x1 ;  /* 0x00005a00bb367a11 */ /* 0x002fe400078008ff */
[----:B--2---:R-:W-:-:S03]  /*8600*/  LEA R55, P1, R188, c[0x0][0x168], 0x1 ;  /* 0x00005a00bc377a11 */ /* 0x004fc600078208ff */
[----:B------:R0:W-:Y:S01]  /*8610*/  STL [R1+0x68], R54 ;  /* 0x0000683601007387 */ /* 0x0001e20000100800 */
[----:B------:R-:W-:Y:S02]  /*8620*/  LEA.HI.X.SX32 R187, R187, c[0x0][0x16c], 0x1, P0 ;  /* 0x00005b00bbbb7a11 */ /* 0x000fe400000f0eff */
[----:B------:R-:W-:Y:S01]  /*8630*/  LEA.HI.X.SX32 R188, R188, c[0x0][0x16c], 0x1, P1 ;  /* 0x00005b00bcbc7a11 */ /* 0x000fe200008f0eff */
[----:B------:R-:W-:Y:S01]  /*8640*/  STL [R1+0x6c], R55 ;  /* 0x00006c3701007387 */ /* 0x000fe20000100800 */
[----:B0-----:R-:W-:Y:S02]  /*8650*/  LEA.HI.X.SX32 R54, R53, c[0x0][0x16c], 0x1, P2 ;  /* 0x00005b0035367a11 */ /* 0x001fe400010f0eff */
[----:B------:R-:W-:-:S03]  /*8660*/  LEA R53, P2, R189, c[0x0][0x168], 0x1 ;  /* 0x00005a00bd357a11 */ /* 0x000fc600078408ff */
[----:B------:R0:W-:Y:S01]  /*8670*/  STL [R1+0x54], R54 ;  /* 0x0000543601007387 */ /* 0x0001e20000100800 */
[----:B------:R-:W-:-:S03]  /*8680*/  LEA.HI.X.SX32 R189, R189, c[0x0][0x16c], 0x1, P2 ;  /* 0x00005b00bdbd7a11 */ /* 0x000fc600010f0eff */
[----:B------:R1:W-:Y:S01]  /*8690*/  STL [R1+0x70], R53 ;  /* 0x0000703501007387 */ /* 0x0003e20000100800 */
[----:B0-----:R-:W-:Y:S02]  /*86a0*/  LEA R54, P3, R190, c[0x0][0x168], 0x1 ;  /* 0x00005a00be367a11 */ /* 0x001fe400078608ff */
[----:B-1----:R-:W-:-:S03]  /*86b0*/  LEA R53, P4, R191, c[0x0][0x168], 0x1 ;  /* 0x00005a00bf357a11 */ /* 0x002fc600078808ff */
[----:B------:R0:W-:Y:S01]  /*86c0*/  STL [R1+0x74], R54 ;  /* 0x0000743601007387 */ /* 0x0001e20000100800 */
[----:B------:R-:W-:Y:S02]  /*86d0*/  LEA.HI.X.SX32 R190, R190, c[0x0][0x16c], 0x1, P3 ;  /* 0x00005b00bebe7a11 */ /* 0x000fe400018f0eff */
[----:B------:R-:W-:Y:S01]  /*86e0*/  LEA.HI.X.SX32 R191, R191, c[0x0][0x16c], 0x1, P4 ;  /* 0x00005b00bfbf7a11 */ /* 0x000fe200020f0eff */
[----:B------:R1:W-:Y:S01]  /*86f0*/  STL [R1+0x78], R53 ;  /* 0x0000783501007387 */ /* 0x0003e20000100800 */
[----:B0-----:R-:W-:Y:S02]  /*8700*/  LEA R54, P5, R192, c[0x0][0x168], 0x1 ;  /* 0x00005a00c0367a11 */ /* 0x001fe400078a08ff */
[----:B-1----:R-:W-:-:S03]  /*8710*/  LEA R53, P6, R193, c[0x0][0x168], 0x1 ;  /* 0x00005a00c1357a11 */ /* 0x002fc600078c08ff */
[----:B------:R0:W-:Y:S01]  /*8720*/  STL [R1+0x7c], R54 ;  /* 0x00007c3601007387 */ /* 0x0001e20000100800 */
[----:B------:R-:W-:Y:S02]  /*8730*/  LEA.HI.X.SX32 R192, R192, c[0x0][0x16c], 0x1, P5 ;  /* 0x00005b00c0c07a11 */ /* 0x000fe400028f0eff */
        /* <DEDUP_REMOVED lines=29> */
[----:B------:R-:W-:-:S03]  /*8910*/  LEA.HI.X.SX32 R200, R200, c[0x0][0x16c], 0x1, P0 ;  /* 0x00005b00c8c87a11 */ /* 0x000fc600000f0eff */
[----:B------:R1:W-:Y:S01]  /*8920*/  STL [R1+0x154], R53 ;  /* 0x0001543501007387 */ /* 0x0003e20000100800 */
[----:B0-----:R-:W-:Y:S02]  /*8930*/  LEA R54, P3, R202, c[0x0][0x168], 0x1 ;  /* 0x00005a00ca367a11 */ /* 0x001fe400078608ff */
[----:B-1----:R-:W-:-:S03]  /*8940*/  LEA R53, P4, R48, c[0x0][0x168], 0x1 ;  /* 0x00005a0030357a11 */ /* 0x002fc600078808ff */
[----:B------:R0:W-:Y:S01]  /*8950*/  STL [R1+0xa4], R54 ;  /* 0x0000a43601007387 */ /* 0x0001e20000100800 */
[----:B------:R-:W-:-:S03]  /*8960*/  LEA.HI.X.SX32 R202, R202, c[0x0][0x16c], 0x1, P3 ;  /* 0x00005b00caca7a11 */ /* 0x000fc600018f0eff */
[----:B------:R1:W-:Y:S04]  /*8970*/  STL [R1+0x158], R53 ;  /* 0x0001583501007387 */ /* 0x0003e80000100800 */
[----:B------:R2:W-:Y:S01]  /*8980*/  STL [R1+0x98], R11 ;  /* 0x0000980b01007387 */ /* 0x0005e20000100800 */
[----:B0-----:R-:W-:Y:S01]  /*8990*/  CS2R R54, SRZ ;  /* 0x0000000000367805 */ /* 0x001fe2000001ff00 */
[----:B-1----:R-:W-:Y:S02]  /*89a0*/  LEA R53, P0, R49, c[0x0][0x168], 0x1 ;  /* 0x00005a0031357a11 */ /* 0x002fe400078008ff */
[----:B--2---:R-:W-:-:S04]  /*89b0*/  LEA R11, P6, R204, c[0x0][0x168], 0x1 ;  /* 0x00005a00cc0b7a11 */ /* 0x004fc800078c08ff */
[----:B------:R-:W-:Y:S01]  /*89c0*/  LEA.HI.X.SX32 R204, R204, c[0x0][0x16c], 0x1, P6 ;  /* 0x00005b00cccc7a11 */ /* 0x000fe200030f0eff */
[----:B------:R0:W-:Y:S04]  /*89d0*/  STL [R1+0xac], R11 ;  /* 0x0000ac0b01007387 */ /* 0x0001e80000100800 */
[----:B------:R1:W-:Y:S01]  /*89e0*/  STL [R1+0x15c], R53 ;  /* 0x00015c3501007387 */ /* 0x0003e20000100800 */
[----:B0-----:R-:W-:Y:S02]  /*89f0*/  LEA.HI.X.SX32 R11, R42, c[0x0][0x16c], 0x1, P1 ;  /* 0x00005b002a0b7a11 */ /* 0x001fe400008f0eff */
[----:B------:R-:W-:Y:S02]  /*8a00*/  LEA R42, P3, R50, c[0x0][0x168], 0x1 ;  /* 0x00005a00322a7a11 */ /* 0x000fe400078608ff */
[----:B------:R-:W-:Y:S01]  /*8a10*/  LEA R205, P1, R177, c[0x0][0x168], 0x1 ;  /* 0x00005a00b1cd7a11 */ /* 0x000fe200078208ff */
[----:B------:R0:W-:Y:S01]  /*8a20*/  STL [R1+0xa0], R11 ;  /* 0x0000a00b01007387 */ /* 0x0001e20000100800 */
[----:B-1----:R-:W-:-:S02]  /*8a30*/  CS2R R52, SRZ ;  /* 0x0000000000347805 */ /* 0x002fc4000001ff00 */
[----:B------:R-:W-:Y:S02]  /*8a40*/  LEA.HI.X.SX32 R177, R177, c[0x0][0x16c], 0x1, P1 ;  /* 0x00005b00b1b17a11 */ /* 0x000fe400008f0eff */
[----:B0-----:R-:W-:-:S04]  /*8a50*/  LEA R11, P2, R206, c[0x0][0x168], 0x1 ;  /* 0x00005a00ce0b7a11 */ /* 0x001fc800078408ff */
[----:B------:R-:W-:Y:S01]  /*8a60*/  LEA.HI.X.SX32 R206, R206, c[0x0][0x16c], 0x1, P2 ;  /* 0x00005b00cece7a11 */ /* 0x000fe200010f0eff */
[----:B------:R0:W-:Y:S04]  /*8a70*/  STL [R1+0xb4], R11 ;  /* 0x0000b40b01007387 */ /* 0x0001e80000100800 */
[----:B------:R1:W-:Y:S01]  /*8a80*/  STL [R1+0x160], R42 ;  /* 0x0001602a01007387 */ /* 0x0003e20000100800 */
[----:B0-----:R-:W-:Y:S02]  /*8a90*/  LEA.HI.X.SX32 R11, R48, c[0x0][0x16c], 0x1, P4 ;  /* 0x00005b00300b7a11 */ /* 0x001fe400020f0eff */
[----:B------:R-:W-:Y:S02]  /*8aa0*/  LEA R48, P2, R211, c[0x0][0x168], 0x1 ;  /* 0x00005a00d3307a11 */ /* 0x000fe400078408ff */
[----:B-1----:R-:W-:Y:S01]  /*8ab0*/  LEA R42, P6, R51, c[0x0][0x168], 0x1 ;  /* 0x00005a00332a7a11 */ /* 0x002fe200078c08ff */
[----:B------:R0:W-:Y:S01]  /*8ac0*/  STL [R1+0xa8], R11 ;  /* 0x0000a80b01007387 */ /* 0x0001e20000100800 */
[----:B------:R-:W-:-:S02]  /*8ad0*/  LEA R207, P4, R178, c[0x0][0x168], 0x1 ;  /* 0x00005a00b2cf7a11 */ /* 0x000fc400078808ff */
[----:B------:R-:W-:Y:S02]  /*8ae0*/  LEA.HI.X.SX32 R211, R211, c[0x0][0x16c], 0x1, P2 ;  /* 0x00005b00d3d37a11 */ /* 0x000fe400010f0eff */
[----:B------:R-:W-:Y:S02]  /*8af0*/  LEA.HI.X.SX32 R178, R178, c[0x0][0x16c], 0x1, P4 ;  /* 0x00005b00b2b27a11 */ /* 0x000fe400020f0eff */
[----:B0-----:R-:W-:-:S04]  /*8b00*/  LEA R11, P5, R208, c[0x0][0x168], 0x1 ;  /* 0x00005a00d00b7a11 */ /* 0x001fc800078a08ff */
[----:B------:R-:W-:Y:S01]  /*8b10*/  LEA.HI.X.SX32 R208, R208, c[0x0][0x16c], 0x1, P5 ;  /* 0x00005b00d0d07a11 */ /* 0x000fe200028f0eff */
[----:B------:R0:W-:Y:S04]  /*8b20*/  STL [R1+0xbc], R11 ;  /* 0x0000bc0b01007387 */ /* 0x0001e80000100800 */
[----:B------:R1:W-:Y:S01]  /*8b30*/  STL [R1+0x164], R42 ;  /* 0x0001642a01007387 */ /* 0x0003e20000100800 */
[----:B0-----:R-:W-:Y:S02]  /*8b40*/  LEA.HI.X.SX32 R11, R49, c[0x0][0x16c], 0x1, P0 ;  /* 0x00005b00310b7a11 */ /* 0x001fe400000f0eff */
[C---:B------:R-:W-:Y:S02]  /*8b50*/  LEA R209, P0, R179.reuse, c[0x0][0x168], 0x1 ;  /* 0x00005a00b3d17a11 */ /* 0x040fe400078008ff */
[----:B-1----:R-:W-:Y:S01]  /*8b60*/  LEA.HI.X.SX32 R42, R50, c[0x0][0x16c], 0x1, P3 ;  /* 0x00005b00322a7a11 */ /* 0x002fe200018f0eff */
[----:B------:R0:W-:Y:S01]  /*8b70*/  STL [R1+0xb0], R11 ;  /* 0x0000b00b01007387 */ /* 0x0001e20000100800 */
[----:B------:R-:W-:-:S02]  /*8b80*/  LEA.HI.X.SX32 R179, R179, c[0x0][0x16c], 0x1, P0 ;  /* 0x00005b00b3b37a11 */ /* 0x000fc400000f0eff */
[----:B0-----:R-:W-:-:S04]  /*8b90*/  LEA R11, P1, R210, c[0x0][0x168], 0x1 ;  /* 0x00005a00d20b7a11 */ /* 0x001fc800078208ff */
[----:B------:R-:W-:Y:S01]  /*8ba0*/  LEA.HI.X.SX32 R210, R210, c[0x0][0x16c], 0x1, P1 ;  /* 0x00005b00d2d27a11 */ /* 0x000fe200008f0eff */
[----:B------:R0:W-:Y:S04]  /*8bb0*/  STL [R1+0xc4], R11 ;  /* 0x0000c40b01007387 */ /* 0x0001e80000100800 */
[----:B------:R1:W-:Y:S04]  /*8bc0*/  STL [R1+0xc8], R48 ;  /* 0x0000c83001007387 */ /* 0x0003e80000100800 */
[----:B------:R2:W-:Y:S01]  /*8bd0*/  STL [R1+0xb8], R42 ;  /* 0x0000b82a01007387 */ /* 0x0005e20000100800 */
[----:B0-----:R-:W-:-:S04]  /*8be0*/  LEA R11, P3, R212, c[0x0][0x168], 0x1 ;  /* 0x00005a00d40b7a11 */ /* 0x001fc800078608ff */
[----:B------:R-:W-:Y:S01]  /*8bf0*/  LEA.HI.X.SX32 R212, R212, c[0x0][0x16c], 0x1, P3 ;  /* 0x00005b00d4d47a11 */ /* 0x000fe200018f0eff */
[----:B------:R0:W-:Y:S01]  /*8c00*/  STL [R1+0xcc], R11 ;  /* 0x0000cc0b01007387 */ /* 0x0001e20000100800 */
[----:B-1----:R-:W-:Y:S01]  /*8c10*/  CS2R R48, SRZ ;  /* 0x0000000000307805 */ /* 0x002fe2000001ff00 */
[----:B--2---:R-:W-:-:S04]  /*8c20*/  LEA R42, P4, R213, c[0x0][0x168], 0x1 ;  /* 0x00005a00d52a7a11 */ /* 0x004fc800078808ff */
[----:B------:R-:W-:Y:S01]  /*8c30*/  LEA.HI.X.SX32 R213, R213, c[0x0][0x16c], 0x1, P4 ;  /* 0x00005b00d5d57a11 */ /* 0x000fe200020f0eff */
[----:B------:R1:W-:Y:S01]  /*8c40*/  STL [R1+0xd0], R42 ;  /* 0x0000d02a01007387 */ /* 0x0003e20000100800 */
[----:B0-----:R-:W-:Y:S02]  /*8c50*/  LEA.HI.X.SX32 R11, R51, c[0x0][0x16c], 0x1, P6 ;  /* 0x00005b00330b7a11 */ /* 0x001fe400030f0eff */
[----:B------:R-:W-:-:S03]  /*8c60*/  CS2R R50, SRZ ;  /* 0x0000000000327805 */ /* 0x000fc6000001ff00 */
[----:B------:R0:W-:Y:S01]  /*8c70*/  STL [R1+0xc0], R11 ;  /* 0x0000c00b01007387 */ /* 0x0001e20000100800 */
[----:B-1----:R-:W-:-:S05]  /*8c80*/  IMAD.SHL.U32 R42, R64, 0x2, RZ ;  /* 0x00000002402a7824 */ /* 0x002fca00078e00ff */
[C---:B------:R-:W-:Y:S02]  /*8c90*/  LOP3.LUT R61, R42.reuse, 0x20, RZ, 0x3c, !PT ;  /* 0x000000202a3d7812 */ /* 0x040fe400078e3cff */
[C---:B------:R-:W-:Y:S02]  /*8ca0*/  LOP3.LUT R61, R42.reuse, 0x50, RZ, 0x3c, !PT ;  /* 0x000000502a3d7812 */ /* 0x040fe400078e3cff */
[----:B------:R-:W-:Y:S02]  /*8cb0*/  LOP3.LUT R61, R3, 0x20, RZ, 0x3c, !PT ;  /* 0x00000020033d7812 */ /* 0x000fe400078e3cff */
[C---:B0-----:R-:W-:Y:S02]  /*8cc0*/  LOP3.LUT R11, R42.reuse, 0x10, RZ, 0x3c, !PT ;  /* 0x000000102a0b7812 */ /* 0x041fe400078e3cff */
[C---:B------:R-:W-:Y:S01]  /*8cd0*/  LOP3.LUT R60, R42.reuse, 0x30, RZ, 0x3c, !PT ;  /* 0x000000302a3c7812 */ /* 0x040fe200078e3cff */
[----:B------:R0:W-:Y:S01]  /*8ce0*/  STL [R1+0x168], R61 ;  /* 0x0001683d01007387 */ /* 0x0001e20000100800 */
[----:B------:R-:W-:-:S02]  /*8cf0*/  LOP3.LUT R11, R42, 0x40, RZ, 0x3c, !PT ;  /* 0x000000402a0b7812 */ /* 0x000fc400078e3cff */
[C---:B------:R-:W-:Y:S02]  /*8d00*/  LOP3.LUT R60, R42.reuse, 0x60, RZ, 0x3c, !PT ;  /* 0x000000602a3c7812 */ /* 0x040fe400078e3cff */
[----:B------:R-:W-:Y:S02]  /*8d10*/  LOP3.LUT R11, R42, 0x70, RZ, 0x3c, !PT ;  /* 0x000000702a0b7812 */ /* 0x000fe400078e3cff */
[----:B------:R-:W-:Y:S02]  /*8d20*/  LOP3.LUT R60, R4, 0x40, RZ, 0x3c, !PT ;  /* 0x00000040043c7812 */ /* 0x000fe400078e3cff */
[----:B------:R-:W-:Y:S02]  /*8d30*/  LOP3.LUT R11, R5, 0x20, RZ, 0x3c, !PT ;  /* 0x00000020050b7812 */ /* 0x000fe400078e3cff */
.L_x_3:
[----:B------:R-:W1:Y:S01]  /*8d40*/  S2R R6, SR_TID.X ;  /* 0x0000000000067919 */ /* 0x000e620000002100 */
[----:B------:R-:W-:Y:S02]  /*8d50*/  ISETP.GE.AND P0, PT, R0, UR4, PT ;  /* 0x0000000400007c0c */ /* 0x000fe4000bf06270 */
[----:B------:R-:W-:Y:S01]  /*8d60*/  PRMT R101, RZ, 0x7610, R101 ;  /* 0x00007610ff657816 */ /* 0x000fe20000000065 */
[----:B------:R-:W-:Y:S04]  /*8d70*/  STL [R1+0x2a4], R56 ;  /* 0x0002a43801007387 */ /* 0x000fe80000100800 */
[----:B------:R-:W2:Y:S01]  /*8d80*/  S2R R64, SR_TID.X ;  /* 0x0000000000407919 */ /* 0x000ea20000002100 */
[----:B------:R-:W-:-:S03]  /*8d90*/  PRMT R102, RZ, 0x7610, R102 ;  /* 0x00007610ff667816 */ /* 0x000fc60000000066 */
[----:B------:R-:W3:Y:S01]  /*8da0*/  S2R R65, SR_TID.X ;  /* 0x0000000000417919 */ /* 0x000ee20000002100 */
[----:B------:R-:W-:Y:S02]  /*8db0*/  PRMT R69, RZ, 0x7610, R69 ;  /* 0x00007610ff457816 */ /* 0x000fe40000000045 */
[----:B------:R-:W-:Y:S01]  /*8dc0*/  PRMT R103, RZ, 0x7610, R103 ;  /* 0x00007610ff677816 */ /* 0x000fe20000000067 */
[----:B------:R-:W-:Y:S01]  /*8dd0*/  STL [R1+0x2a0], R57 ;  /* 0x0002a03901007387 */ /* 0x000fe20000100800 */
[----:B------:R-:W-:-:S03]  /*8de0*/  PRMT R104, RZ, 0x7610, R104 ;  /* 0x00007610ff687816 */ /* 0x000fc60000000068 */
[----:B------:R-:W-:Y:S01]  /*8df0*/  STL [R1+0x29c], R58 ;  /* 0x00029c3a01007387 */ /* 0x000fe20000100800 */
[----:B-1----:R-:W-:-:S03]  /*8e00*/  SHF.R.U32.HI R62, RZ, 0x5, R6 ;  /* 0x00000005ff3e7819 */ /* 0x002fc60000011606 */
[----:B------:R-:W-:Y:S01]  /*8e10*/  STL [R1+0x298], R59 ;  /* 0x0002983b01007387 */ /* 0x000fe20000100800 */
[--C-:B------:R-:W-:Y:S02]  /*8e20*/  SHF.R.U32.HI R60, RZ, 0x5, R6.reuse ;  /* 0x00000005ff3c7819 */ /* 0x100fe40000011606 */
[----:B------:R-:W-:Y:S01]  /*8e30*/  SGXT.U32 R62, R62, 0x2 ;  /* 0x000000023e3e781a */ /* 0x000fe20000000000 */
[----:B------:R-:W-:Y:S01]  /*8e40*/  STL [R1+0x294], R108 ;  /* 0x0002946c01007387 */ /* 0x000fe20000100800 */
[----:B------:R-:W-:Y:S02]  /*8e50*/  SGXT.U32 R60, R60, 0x2 ;  /* 0x000000023c3c781a */ /* 0x000fe40000000000 */
[----:B------:R-:W-:Y:S01]  /*8e60*/  LOP3.LUT R62, R62, 0x8, RZ, 0xfc, !PT ;  /* 0x000000083e3e7812 */ /* 0x000fe200078efcff */
[----:B------:R-:W-:Y:S02]  /*8e70*/  STL [R1+0x290], R109 ;  /* 0x0002906d01007387 */ /* 0x000fe40000100800 */
[----:B------:R-:W-:Y:S01]  /*8e80*/  IMAD R60, R60, c[0x0][0x188], RZ ;  /* 0x000062003c3c7a24 */ /* 0x000fe200078e02ff */
[----:B------:R-:W-:Y:S01]  /*8e90*/  ISETP.GE.AND P1, PT, R62, UR4, PT ;  /* 0x000000043e007c0c */ /* 0x000fe2000bf26270 */
[----:B------:R-:W-:Y:S01]  /*8ea0*/  STL [R1+0x28c], R110 ;  /* 0x00028c6e01007387 */ /* 0x000fe20000100800 */
[----:B------:R-:W-:Y:S01]  /*8eb0*/  SHF.R.U32.HI R62, RZ, 0x5, R6 ;  /* 0x00000005ff3e7819 */ /* 0x000fe20000011606 */
[----:B0-----:R-:W-:Y:S01]  /*8ec0*/  IMAD.WIDE R60, R60, 0x2, R44 ;  /* 0x000000023c3c7825 */ /* 0x001fe200078e022c */
[----:B------:R-:W-:Y:S01]  /*8ed0*/  SHF.R.U32.HI R63, RZ, 0x5, R6 ;  /* 0x00000005ff3f7819 */ /* 0x000fe20000011606 */
[----:B------:R-:W-:Y:S01]  /*8ee0*/  STL [R1+0x288], R111 ;  /* 0x0002886f01007387 */ /* 0x000fe20000100800 */
[----:B------:R-:W-:-:S03]  /*8ef0*/  SGXT.U32 R62, R62, 0x2 ;  /* 0x000000023e3e781a */ /* 0x000fc60000000000 */
[----:B------:R0:W4:Y:S01]  /*8f00*/  @!P0 LDG.E.U16 R101, [R60.64] ;  /* 0x000000063c658981 */ /* 0x000122000c1e1500 */
[----:B------:R-:W-:Y:S02]  /*8f10*/  LOP3.LUT R62, R62, 0x8, RZ, 0xfc, !PT ;  /* 0x000000083e3e7812 */ /* 0x000fe400078efcff */
[----:B------:R-:W-:Y:S01]  /*8f20*/  SGXT.U32 R63, R63, 0x2 ;  /* 0x000000023f3f781a */ /* 0x000fe20000000000 */
[----:B------:R-:W-:Y:S02]  /*8f30*/  STL [R1+0x178], R41 ;  /* 0x0001782901007387 */ /* 0x000fe40000100800 */
[----:B------:R-:W-:Y:S01]  /*8f40*/  IMAD R62, R62, c[0x0][0x188], RZ ;  /* 0x000062003e3e7a24 */ /* 0x000fe200078e02ff */
[----:B------:R-:W-:Y:S01]  /*8f50*/  LOP3.LUT R63, R63, 0x4, RZ, 0xfc, !PT ;  /* 0x000000043f3f7812 */ /* 0x000fe200078efcff */
[----:B-----5:R1:W-:Y:S02]  /*8f60*/  STL [R1+0x174], R2 ;  /* 0x0001740201007387 */ /* 0x0203e40000100800 */
[----:B0-----:R-:W-:Y:S01]  /*8f70*/  IMAD.WIDE R60, R62, 0x2, R44 ;  /* 0x000000023e3c7825 */ /* 0x001fe200078e022c */
[----:B------:R-:W-:-:S04]  /*8f80*/  SHF.R.U32.HI R62, RZ, 0x5, R6 ;  /* 0x00000005ff3e7819 */ /* 0x000fc80000011606 */
[----:B------:R-:W-:Y:S01]  /*8f90*/  SGXT.U32 R62, R62, 0x2 ;  /* 0x000000023e3e781a */ /* 0x000fe20000000000 */
[----:B------:R0:W4:Y:S03]  /*8fa0*/  @!P1 LDG.E.U16 R102, [R60.64] ;  /* 0x000000063c669981 */ /* 0x000126000c1e1500 */
[----:B------:R-:W-:-:S04]  /*8fb0*/  LOP3.LUT R62, R62, 0x10, RZ, 0xfc, !PT ;  /* 0x000000103e3e7812 */ /* 0x000fc800078efcff */
[----:B------:R-:W-:Y:S02]  /*8fc0*/  ISETP.GE.AND P2, PT, R62, UR4, PT ;  /* 0x000000043e007c0c */ /* 0x000fe4000bf46270 */
[----:B------:R-:W0:Y:S01]  /*8fd0*/  S2R R62, SR_TID.X ;  /* 0x00000000003e7919 */ /* 0x000e220000002100 */
[----:B------:R-:W-:-:S04]  /*8fe0*/  SHF.R.U32.HI R6, RZ, 0x5, R6 ;  /* 0x00000005ff067819 */ /* 0x000fc80000011606 */
[----:B------:R-:W-:-:S04]  /*8ff0*/  SGXT.U32 R6, R6, 0x2 ;  /* 0x000000020606781a */ /* 0x000fc80000000000 */
[----:B------:R-:W-:-:S04]  /*9000*/  LOP3.LUT R6, R6, 0x18, RZ, 0xfc, !PT ;  /* 0x0000001806067812 */ /* 0x000fc800078efcff */
[----:B------:R-:W-:Y:S02]  /*9010*/  ISETP.GE.AND P3, PT, R6, UR4, PT ;  /* 0x0000000406007c0c */ /* 0x000fe4000bf66270 */
[----:B0-----:R-:W-:-:S04]  /*9020*/  SHF.R.U32.HI R6, RZ, 0x5, R62 ;  /* 0x00000005ff067819 */ /* 0x001fc8000001163e */
[----:B------:R-:W-:-:S04]  /*9030*/  SGXT.U32 R6, R6, 0x2 ;  /* 0x000000020606781a */ /* 0x000fc80000000000 */
[----:B------:R-:W-:Y:S02]  /*9040*/  LOP3.LUT R6, R6, 0x10, RZ, 0xfc, !PT ;  /* 0x0000001006067812 */ /* 0x000fe400078efcff */
[----:B------:R-:W-:-:S03]  /*9050*/  SHF.R.U32.HI R62, RZ, 0x5, R62 ;  /* 0x00000005ff3e7819 */ /* 0x000fc6000001163e */
[----:B------:R-:W-:Y:S01]  /*9060*/  IMAD R6, R6, c[0x0][0x188], RZ ;  /* 0x0000620006067a24 */ /* 0x000fe200078e02ff */
[----:B------:R-:W-:-:S03]  /*9070*/  SGXT.U32 R62, R62, 0x2 ;  /* 0x000000023e3e781a */ /* 0x000fc60000000000 */
[----:B------:R-:W-:Y:S01]  /*9080*/  IMAD.WIDE R60, R6, 0x2, R44 ;  /* 0x00000002063c7825 */ /* 0x000fe200078e022c */
[--C-:B--2---:R-:W-:Y:S02]  /*9090*/  SHF.R.U32.HI R6, RZ, 0x5, R64.reuse ;  /* 0x00000005ff067819 */ /* 0x104fe40000011640 */
[----:B------:R-:W-:Y:S02]  /*90a0*/  SHF.R.U32.HI R64, RZ, 0x5, R64 ;  /* 0x00000005ff407819 */ /* 0x000fe40000011640 */
[----:B------:R-:W-:Y:S01]  /*90b0*/  LOP3.LUT R62, R62, 0x4, RZ, 0xfc, !PT ;  /* 0x000000043e3e7812 */ /* 0x000fe200078efcff */
[----:B------:R0:W2:Y:S01]  /*90c0*/  @!P2 LDG.E.U16 R103, [R60.64] ;  /* 0x000000063c67a981 */ /* 0x0000a2000c1e1500 */
[----:B------:R-:W-:Y:S02]  /*90d0*/  ISETP.GE.AND P0, PT, R63, UR4, PT ;  /* 0x000000043f007c0c */ /* 0x000fe4000bf06270 */
[----:B------:R-:W-:Y:S01]  /*90e0*/  SGXT.U32 R64, R64, 0x2 ;  /* 0x000000024040781a */ /* 0x000fe20000000000 */
[----:B------:R-:W-:-:S03]  /*90f0*/  IMAD R62, R62, c[0x0][0x188], RZ ;  /* 0x000062003e3e7a24 */ /* 0x000fc600078e02ff */
[----:B------:R-:W-:Y:S01]  /*9100*/  LOP3.LUT R64, R64, 0x18, RZ, 0xfc, !PT ;  /* 0x0000001840407812 */ /* 0x000fe200078efcff */
[----:B------:R-:W-:-:S04]  /*9110*/  IMAD.WIDE R62, R62, 0x2, R44 ;  /* 0x000000023e3e7825 */ /* 0x000fc800078e022c */
[----:B------:R-:W-:Y:S02]  /*9120*/  IMAD R64, R64, c[0x0][0x188], RZ ;  /* 0x0000620040407a24 */ /* 0x000fe400078e02ff */
[----:B------:R0:W2:Y:S02]  /*9130*/  @!P0 LDG.E.U16 R69, [R62.64] ;  /* 0x000000063e458981 */ /* 0x0000a4000c1e1500 */
[----:B0-----:R-:W-:Y:S01]  /*9140*/  IMAD.WIDE R62, R64, 0x2, R44 ;  /* 0x00000002403e7825 */ /* 0x001fe200078e022c */
[----:B---3--:R-:W-:-:S04]  /*9150*/  SHF.R.U32.HI R64, RZ, 0x5, R65 ;  /* 0x00000005ff407819 */ /* 0x008fc80000011641 */
[----:B------:R-:W-:Y:S01]  /*9160*/  SGXT.U32 R64, R64, 0x2 ;  /* 0x000000024040781a */ /* 0x000fe20000000000 */
[----:B------:R0:W3:Y:S03]  /*9170*/  @!P3 LDG.E.U16 R104, [R62.64] ;  /* 0x000000063e68b981 */ /* 0x0000e6000c1e1500 */
[----:B------:R-:W-:-:S04]  /*9180*/  LOP3.LUT R64, R64, 0x1c, RZ, 0xfc, !PT ;  /* 0x0000001c40407812 */ /* 0x000fc800078efcff */
[----:B------:R-:W-:Y:S02]  /*9190*/  ISETP.GE.AND P2, PT, R64, UR4, PT ;  /* 0x0000000440007c0c */ /* 0x000fe4000bf46270 */
[----:B------:R-:W0:Y:S01]  /*91a0*/  S2R R64, SR_TID.X ;  /* 0x0000000000407919 */ /* 0x000e220000002100 */
[----:B------:R-:W-:-:S04]  /*91b0*/  SGXT.U32 R6, R6, 0x2 ;  /* 0x000000020606781a */ /* 0x000fc80000000000 */
[----:B------:R-:W-:-:S04]  /*91c0*/  LOP3.LUT R6, R6, 0xc, RZ, 0xfc, !PT ;  /* 0x0000000c06067812 */ /* 0x000fc800078efcff */
[----:B------:R-:W-:Y:S02]  /*91d0*/  ISETP.GE.AND P0, PT, R6, UR4, PT ;  /* 0x0000000406007c0c */ /* 0x000fe4000bf06270 */
[----:B------:R-:W-:-:S04]  /*91e0*/  SHF.R.U32.HI R6, RZ, 0x5, R65 ;  /* 0x00000005ff067819 */ /* 0x000fc80000011641 */
[----:B------:R-:W-:-:S04]  /*91f0*/  SGXT.U32 R6, R6, 0x2 ;  /* 0x000000020606781a */ /* 0x000fc80000000000 */
[----:B------:R-:W-:-:S04]  /*9200*/  LOP3.LUT R6, R6, 0x20, RZ, 0xfc, !PT ;  /* 0x0000002006067812 */ /* 0x000fc800078efcff */
[----:B------:R-:W-:Y:S02]  /*9210*/  ISETP.GE.AND P3, PT, R6, UR4, PT ;  /* 0x0000000406007c0c */ /* 0x000fe4000bf66270 */
[----:B0-----:R-:W-:-:S04]  /*9220*/  SHF.R.U32.HI R6, RZ, 0x5, R64 ;  /* 0x00000005ff067819 */ /* 0x001fc80000011640 */
[----:B------:R-:W-:-:S04]  /*9230*/  SGXT.U32 R6, R6, 0x2 ;  /* 0x000000020606781a */ /* 0x000fc80000000000 */
[----:B------:R-:W-:-:S05]  /*9240*/  LOP3.LUT R6, R6, 0x14, RZ, 0xfc, !PT ;  /* 0x0000001406067812 */ /* 0x000fca00078efcff */
[----:B------:R-:W-:-:S04]  /*9250*/  IMAD R6, R6, c[0x0][0x188], RZ ;  /* 0x0000620006067a24 */ /* 0x000fc800078e02ff */
[----:B------:R-:W-:Y:S02]  /*9260*/  IMAD.WIDE R62, R6, 0x2, R44 ;  /* 0x00000002063e7825 */ /* 0x000fe400078e022c */
[----:B------:R-:W0:Y:S01]  /*9270*/  S2R R6, SR_TID.X ;  /* 0x0000000000067919 */ /* 0x000e220000002100 */
[--C-:B-1----:R-:W-:Y:S02]  /*9280*/  SHF.R.U32.HI R2, RZ, 0x5, R64.reuse ;  /* 0x00000005ff027819 */ /* 0x102fe40000011640 */
[----:B------:R-:W-:Y:S02]  /*9290*/  SHF.R.U32.HI R0, RZ, 0x5, R64 ;  /* 0x00000005ff007819 */ /* 0x000fe40000011640 */
[----:B------:R-:W-:Y:S02]  /*92a0*/  SHF.R.U32.HI R65, RZ, 0x5, R65 ;  /* 0x00000005ff417819 */ /* 0x000fe40000011641 */
[----:B------:R-:W-:Y:S02]  /*92b0*/  SGXT.U32 R2, R2, 0x2 ;  /* 0x000000020202781a */ /* 0x000fe40000000000 */
[----:B------:R-:W-:-:S02]  /*92c0*/  SGXT.U32 R0, R0, 0x2 ;  /* 0x000000020000781a */ /* 0x000fc40000000000 */
[----:B------:R-:W-:Y:S02]  /*92d0*/  SHF.R.U32.HI R41, RZ, 0x5, R64 ;  /* 0x00000005ff297819 */ /* 0x000fe40000011640 */
[----:B------:R-:W-:Y:S02]  /*92e0*/  SGXT.U32 R65, R65, 0x2 ;  /* 0x000000024141781a */ /* 0x000fe40000000000 */
[----:B------:R-:W-:Y:S02]  /*92f0*/  LOP3.LUT R2, R2, 0x1c, RZ, 0xfc, !PT ;  /* 0x0000001c02027812 */ /* 0x000fe400078efcff */
[----:B------:R-:W-:Y:S02]  /*9300*/  LOP3.LUT R0, R0, 0x24, RZ, 0xfc, !PT ;  /* 0x0000002400007812 */ /* 0x000fe400078efcff */
[----:B------:R-:W-:Y:S01]  /*9310*/  SGXT.U32 R41, R41, 0x2 ;  /* 0x000000022929781a */ /* 0x000fe20000000000 */
[----:B------:R-:W-:Y:S01]  /*9320*/  IMAD R2, R2, c[0x0][0x188], RZ ;  /* 0x0000620002027a24 */ /* 0x000fe200078e02ff */
[----:B------:R-:W-:-:S02]  /*9330*/  LOP3.LUT R65, R65, 0x14, RZ, 0xfc, !PT ;  /* 0x0000001441417812 */ /* 0x000fc400078efcff */
[----:B------:R-:W-:Y:S02]  /*9340*/  ISETP.GE.AND P4, PT, R0, UR4, PT ;  /* 0x0000000400007c0c */ /* 0x000fe4000bf86270 */
[----:B0-----:R-:W-:Y:S02]  /*9350*/  SHF.R.U32.HI R0, RZ, 0x5, R6 ;  /* 0x00000005ff007819 */ /* 0x001fe40000011606 */
[----:B------:R-:W-:Y:S02]  /*9360*/  LOP3.LUT R41, R41, 0xc, RZ, 0xfc, !PT ;  /* 0x0000000c29297812 */ /* 0x000fe400078efcff */
[----:B------:R-:W-:Y:S01]  /*9370*/  ISETP.GE.AND P1, PT, R65, UR4, PT ;  /* 0x0000000441007c0c */ /* 0x000fe2000bf26270 */
[----:B------:R-:W-:Y:S01]  /*9380*/  IMAD.WIDE R64, R2, 0x2, R44 ;  /* 0x0000000202407825 */ /* 0x000fe200078e022c */
[----:B------:R-:W-:Y:S02]  /*9390*/  SGXT.U32 R0, R0, 0x2 ;  /* 0x000000020000781a */ /* 0x000fe40000000000 */
[----:B------:R-:W-:Y:S01]  /*93a0*/  SHF.R.U32.HI R2, RZ, 0x5, R6 ;  /* 0x00000005ff027819 */ /* 0x000fe20000011606 */
[----:B------:R-:W-:Y:S01]  /*93b0*/  IMAD R41, R41, c[0x0][0x188], RZ ;  /* 0x0000620029297a24 */ /* 0x000fe200078e02ff */
[----:B------:R-:W-:-:S02]  /*93c0*/  LOP3.LUT R0, R0, 0x20, RZ, 0xfc, !PT ;  /* 0x0000002000007812 */ /* 0x000fc400078efcff */
[----:B------:R-:W-:Y:S01]  /*93d0*/  SGXT.U32 R2, R2, 0x2 ;  /* 0x000000020202781a */ /* 0x000fe20000000000 */
[----:B------:R-:W-:Y:S01]  /*93e0*/  IMAD.WIDE R60, R41, 0x2, R44 ;  /* 0x00000002293c7825 */ /* 0x000fe200078e022c */
[----:B------:R-:W-:Y:S02]  /*93f0*/  PRMT R68, RZ, 0x7610, R68 ;  /* 0x00007610ff447816 */ /* 0x000fe40000000044 */
[----:B------:R-:W-:Y:S01]  /*9400*/  LOP3.LUT R2, R2, 0x28, RZ, 0xfc, !PT ;  /* 0x0000002802027812 */ /* 0x000fe200078efcff */
[----:B------:R-:W-:-:S03]  /*9410*/  IMAD R0, R0, c[0x0][0x188], RZ ;  /* 0x0000620000007a24 */ /* 0x000fc600078e02ff */
[----:B------:R0:W2:Y:S01]  /*9420*/  @!P0 LDG.E.U16 R68, [R60.64] ;  /* 0x000000063c448981 */ /* 0x0000a2000c1e1500 */
[----:B------:R-:W-:Y:S02]  /*9430*/  ISETP.GE.AND P0, PT, R2, UR4, PT ;  /* 0x0000000402007c0c */ /* 0x000fe4000bf06270 */
[----:B------:R-:W-:Y:S01]  /*9440*/  SHF.R.U32.HI R2, RZ, 0x5, R6 ;  /* 0x00000005ff027819 */ /* 0x000fe20000011606 */
[----:B0-----:R-:W-:Y:S01]  /*9450*/  IMAD.WIDE R60, R0, 0x2, R44 ;  /* 0x00000002003c7825 */ /* 0x001fe200078e022c */
[----:B------:R-:W-:Y:S02]  /*9460*/  SHF.R.U32.HI R0, RZ, 0x5, R6 ;  /* 0x00000005ff007819 */ /* 0x000fe40000011606 */
[----:B------:R-:W-:Y:S02]  /*9470*/  SGXT.U32 R2, R2, 0x2 ;  /* 0x000000020202781a */ /* 0x000fe40000000000 */
[----:B------:R-:W-:Y:S02]  /*9480*/  SGXT.U32 R0, R0, 0x2 ;  /* 0x000000020000781a */ /* 0x000fe40000000000 */
[----:B------:R-:W-:-:S02]  /*9490*/  PRMT R67, RZ, 0x7610, R67 ;  /* 0x00007610ff437816 */ /* 0x000fc40000000043 */
[----:B------:R-:W-:Y:S02]  /*94a0*/  LOP3.LUT R2, R2, 0x28, RZ, 0xfc, !PT ;  /* 0x0000002802027812 */ /* 0x000fe400078efcff */
[----:B------:R-:W-:Y:S02]  /*94b0*/  LOP3.LUT R0, R0, 0x2c, RZ, 0xfc, !PT ;  /* 0x0000002c00007812 */ /* 0x000fe400078efcff */
[----:B------:R-:W-:Y:S01]  /*94c0*/  PRMT R105, RZ, 0x7610, R105 ;  /* 0x00007610ff697816 */ /* 0x000fe20000000069 */
[----:B------:R0:W2:Y:S01]  /*94d0*/  @!P1 LDG.E.U16 R67, [R62.64] ;  /* 0x000000063e439981 */ /* 0x0000a2000c1e1500 */
[----:B------:R-:W-:Y:S01]  /*94e0*/  ISETP.GE.AND P1, PT, R0, UR4, PT ;  /* 0x0000000400007c0c */ /* 0x000fe2000bf26270 */
[----:B------:R-:W-:Y:S01]  /*94f0*/  IMAD R2, R2, c[0x0][0x188], RZ ;  /* 0x0000620002027a24 */ /* 0x000fe200078e02ff */
[----:B------:R-:W-:Y:S02]  /*9500*/  SHF.R.U32.HI R0, RZ, 0x5, R6 ;  /* 0x00000005ff007819 */ /* 0x000fe40000011606 */
[----:B------:R1:W2:Y:S01]  /*9510*/  @!P3 LDG.E.U16 R105, [R60.64] ;  /* 0x000000063c69b981 */ /* 0x0002a2000c1e1500 */
[----:B------:R-:W-:-:S02]  /*9520*/  PRMT R66, RZ, 0x7610, R66 ;  /* 0x00007610ff427816 */ /* 0x000fc40000000042 */
[----:B------:R-:W-:Y:S02]  /*9530*/  SGXT.U32 R0, R0, 0x2 ;  /* 0x000000020000781a */ /* 0x000fe40000000000 */
[----:B------:R-:W-:Y:S01]  /*9540*/  SHF.R.U32.HI R41, RZ, 0x5, R6 ;  /* 0x00000005ff297819 */ /* 0x000fe20000011606 */
[----:B-1----:R-:W-:Y:S01]  /*9550*/  IMAD.WIDE R60, R2, 0x2, R44 ;  /* 0x00000002023c7825 */ /* 0x002fe200078e022c */
[----:B------:R-:W-:Y:S01]  /*9560*/  SHF.R.U32.HI R2, RZ, 0x5, R6 ;  /* 0x00000005ff027819 */ /* 0x000fe20000011606 */
[----:B------:R1:W2:Y:S01]  /*9570*/  @!P2 LDG.E.U16 R66, [R64.64] ;  /* 0x000000064042a981 */ /* 0x0002a2000c1e1500 */
[----:B------:R-:W-:Y:S02]  /*9580*/  LOP3.LUT R0, R0, 0x30, RZ, 0xfc, !PT ;  /* 0x0000003000007812 */ /* 0x000fe400078efcff */
[----:B------:R-:W-:Y:S02]  /*9590*/  SGXT.U32 R2, R2, 0x2 ;  /* 0x000000020202781a */ /* 0x000fe40000000000 */
[----:B------:R-:W-:-:S02]  /*95a0*/  SGXT.U32 R41, R41, 0x2 ;  /* 0x000000022929781a */ /* 0x000fc40000000000 */
[----:B------:R-:W-:Y:S02]  /*95b0*/  ISETP.GE.AND P2, PT, R0, UR4, PT ;  /* 0x0000000400007c0c */ /* 0x000fe4000bf46270 */
[----:B------:R-:W-:Y:S02]  /*95c0*/  LOP3.LUT R2, R2, 0x30, RZ, 0xfc, !PT ;  /* 0x0000003002027812 */ /* 0x000fe400078efcff */
[----:B------:R-:W-:Y:S02]  /*95d0*/  SHF.R.U32.HI R0, RZ, 0x5, R6 ;  /* 0x00000005ff007819 */ /* 0x000fe40000011606 */
[----:B------:R-:W-:Y:S02]  /*95e0*/  PRMT R106, RZ, 0x7610, R106 ;  /* 0x00007610ff6a7816 */ /* 0x000fe4000000006a */
[----:B------:R-:W-:Y:S01]  /*95f0*/  LOP3.LUT R41, R41, 0x24, RZ, 0xfc, !PT ;  /* 0x0000002429297812 */ /* 0x000fe200078efcff */
[----:B------:R-:W-:Y:S01]  /*9600*/  IMAD R2, R2, c[0x0][0x188], RZ ;  /* 0x0000620002027a24 */ /* 0x000fe200078e02ff */
[----:B------:R-:W-:-:S02]  /*9610*/  SGXT.U32 R0, R0, 0x2 ;  /* 0x000000020000781a */ /* 0x000fc40000000000 */
[----:B------:R0:W2:Y:S01]  /*9620*/  @!P0 LDG.E.U16 R106, [R60.64] ;  /* 0x000000063c6a8981 */ /* 0x0000a2000c1e1500 */
[----:B------:R-:W-:Y:S01]  /*9630*/  IMAD R41, R41, c[0x0][0x188], RZ ;  /* 0x0000620029297a24 */ /* 0x000fe200078e02ff */
[----:B------:R-:W-:Y:S02]  /*9640*/  LOP3.LUT R0, R0, 0x2c, RZ, 0xfc, !PT ;  /* 0x0000002c00007812 */ /* 0x000fe400078efcff */
[----:B-1----:R-:W-:Y:S01]  /*9650*/  PRMT R64, RZ, 0x7610, R64 ;  /* 0x00007610ff407816 */ /* 0x002fe20000000040 */
[----:B0-----:R-:W-:-:S04]  /*9660*/  IMAD.WIDE R62, R41, 0x2, R44 ;  /* 0x00000002293e7825 */ /* 0x001fc800078e022c */
[----:B------:R-:W-:Y:S01]  /*9670*/  IMAD.WIDE R60, R2, 0x2, R44 ;  /* 0x00000002023c7825 */ /* 0x000fe200078e022c */
[----:B------:R-:W-:Y:S01]  /*9680*/  SHF.R.U32.HI R2, RZ, 0x5, R6 ;  /* 0x00000005ff027819 */ /* 0x000fe20000011606 */
[----:B------:R0:W2:Y:S02]  /*9690*/  @!P4 LDG.E.U16 R64, [R62.64] ;  /* 0x000000063e40c981 */ /* 0x0000a4000c1e1500 */
[----:B------:R-:W-:Y:S01]  /*96a0*/  IMAD R0, R0, c[0x0][0x188], RZ ;  /* 0x0000620000007a24 */ /* 0x000fe200078e02ff */
[----:B------:R-:W-:Y:S02]  /*96b0*/  SGXT.U32 R2, R2, 0x2 ;  /* 0x000000020202781a */ /* 0x000fe40000000000 */
[----:B------:R-:W-:Y:S02]  /*96c0*/  PRMT R107, RZ, 0x7610, R107 ;  /* 0x00007610ff6b7816 */ /* 0x000fe4000000006b */
[----:B------:R-:W-:Y:S01]  /*96d0*/  LOP3.LUT R2, R2, 0x34, RZ, 0xfc, !PT ;  /* 0x0000003402027812 */ /* 0x000fe200078efcff */
[----:B0-----:R-:W-:Y:S01]  /*96e0*/  IMAD.WIDE R62, R0, 0x2, R44 ;  /* 0x00000002003e7825 */ /* 0x001fe200078e022c */
[----:B------:R-:W-:-:S02]  /*96f0*/  SHF.R.U32.HI R0, RZ, 0x5, R6 ;  /* 0x00000005ff007819 */ /* 0x000fc40000011606 */
[----:B------:R0:W2:Y:S01]  /*9700*/  @!P2 LDG.E.U16 R107, [R60.64] ;  /* 0x000000063c6ba981 */ /* 0x0000a2000c1e1500 */
[----:B------:R-:W-:Y:S01]  /*9710*/  IMAD R2, R2, c[0x0][0x188], RZ ;  /* 0x0000620002027a24 */ /* 0x000fe200078e02ff */
[----:B------:R-:W-:-:S04]  /*9720*/  SGXT.U32 R0, R0, 0x2 ;  /* 0x000000020000781a */ /* 0x000fc80000000000 */
[----:B------:R-:W-:Y:S01]  /*9730*/  LOP3.LUT R0, R0, 0x34, RZ, 0xfc, !PT ;  /* 0x0000003400007812 */ /* 0x000fe200078efcff */
[----:B0-----:R-:W-:Y:S01]  /*9740*/  IMAD.WIDE R60, R2, 0x2, R44 ;  /* 0x00000002023c7825 */ /* 0x001fe200078e022c */
[--C-:B------:R-:W-:Y:S02]  /*9750*/  SHF.R.U32.HI R2, RZ, 0x5, R6.reuse ;  /* 0x00000005ff027819 */ /* 0x100fe40000011606 */
[----:B------:R-:W-:Y:S02]  /*9760*/  PRMT R65, RZ, 0x7610, R65 ;  /* 0x00007610ff417816 */ /* 0x000fe40000000041 */
[----:B------:R-:W-:Y:S02]  /*9770*/  ISETP.GE.AND P0, PT, R0, UR4, PT ;  /* 0x0000000400007c0c */ /* 0x000fe4000bf06270 */
[----:B------:R-:W-:Y:S02]  /*9780*/  SGXT.U32 R2, R2, 0x2 ;  /* 0x000000020202781a */ /* 0x000fe40000000000 */
[----:B------:R0:W2:Y:S01]  /*9790*/  @!P1 LDG.E.U16 R65, [R62.64] ;  /* 0x000000063e419981 */ /* 0x0000a2000c1e1500 */
[----:B------:R-:W-:-:S02]  /*97a0*/  SHF.R.U32.HI R0, RZ, 0x5, R6 ;  /* 0x00000005ff007819 */ /* 0x000fc40000011606 */
[----:B------:R-:W-:Y:S02]  /*97b0*/  LOP3.LUT R2, R2, 0x38, RZ, 0xfc, !PT ;  /* 0x0000003802027812 */ /* 0x000fe400078efcff */
[----:B------:R-:W-:Y:S02]  /*97c0*/  SGXT.U32 R0, R0, 0x2 ;  /* 0x000000020000781a */ /* 0x000fe40000000000 */
[----:B0-----:R-:W-:Y:S01]  /*97d0*/  PRMT R62, RZ, 0x7610, R62 ;  /* 0x00007610ff3e7816 */ /* 0x001fe2000000003e */
[----:B------:R-:W-:Y:S01]  /*97e0*/  IMAD R2, R2, c[0x0][0x188], RZ ;  /* 0x0000620002027a24 */ /* 0x000fe200078e02ff */
[----:B------:R-:W-:-:S04]  /*97f0*/  LOP3.LUT R0, R0, 0x38, RZ, 0xfc, !PT ;  /* 0x0000003800007812 */ /* 0x000fc800078efcff */
[----:B------:R0:W2:Y:S01]  /*9800*/  @!P0 LDG.E.U16 R62, [R60.64] ;  /* 0x000000063c3e8981 */ /* 0x0000a2000c1e1500 */
[----:B------:R-:W-:Y:S01]  /*9810*/  ISETP.GE.AND P1, PT, R0, UR4, PT ;  /* 0x0000000400007c0c */ /* 0x000fe2000bf26270 */
[----:B0-----:R-:W-:Y:S01]  /*9820*/  IMAD.WIDE R60, R2, 0x2, R44 ;  /* 0x00000002023c7825 */ /* 0x001fe200078e022c */
[----:B------:R-:W-:-:S04]  /*9830*/  SHF.R.U32.HI R2, RZ, 0x5, R6 ;  /* 0x00000005ff027819 */ /* 0x000fc80000011606 */
[----:B------:R-:W-:Y:S02]  /*9840*/  SGXT.U32 R2, R2, 0x2 ;  /* 0x000000020202781a */ /* 0x000fe40000000000 */
[----:B------:R-:W-:Y:S02]  /*9850*/  SHF.R.U32.HI R0, RZ, 0x5, R6 ;  /* 0x00000005ff007819 */ /* 0x000fe40000011606 */
[----:B------:R-:W-:Y:S02]  /*9860*/  LOP3.LUT R2, R2, 0x40, RZ, 0xfc, !PT ;  /* 0x0000004002027812 */ /* 0x000fe400078efcff */
[----:B------:R-:W-:Y:S02]  /*9870*/  PRMT R112, RZ, 0x7610, R112 ;  /* 0x00007610ff707816 */ /* 0x000fe40000000070 */
[----:B------:R-:W-:Y:S01]  /*9880*/  SGXT.U32 R0, R0, 0x2 ;  /* 0x000000020000781a */ /* 0x000fe20000000000 */
[----:B------:R-:W-:-:S03]  /*9890*/  IMAD R2, R2, c[0x0][0x188], RZ ;  /* 0x0000620002027a24 */ /* 0x000fc600078e02ff */
[----:B------:R0:W2:Y:S01]  /*98a0*/  @!P1 LDG.E.U16 R112, [R60.64] ;  /* 0x000000063c709981 */ /* 0x0000a2000c1e1500 */
[----:B------:R-:W-:-:S04]  /*98b0*/  LOP3.LUT R0, R0, 0x40, RZ, 0xfc, !PT ;  /* 0x0000004000007812 */ /* 0x000fc800078efcff */
        /* <DEDUP_REMOVED lines=112> */
[--C-:B------:R-:W-:Y:S02]  /*9fc0*/  SHF.R.U32.HI R2, RZ, 0x5, R6.reuse ;  /* 0x00000005ff027819 */ /* 0x100fe40000011606 */
[----:B------:R-:W-:Y:S02]  /*9fd0*/  SHF.R.U32.HI R0, RZ, 0x5, R6 ;  /* 0x00000005ff007819 */ /* 0x000fe40000011606 */
[----:B------:R-:W-:Y:S02]  /*9fe0*/  SGXT.U32 R2, R2, 0x2 ;  /* 0x000000020202781a */ /* 0x000fe40000000000 */
[----:B------:R-:W-:Y:S02]  /*9ff0*/  SGXT.U32 R0, R0, 0x2 ;  /* 0x000000020000781a */ /* 0x000fe40000000000 */
[----:B------:R-:W-:-:S02]  /*a000*/  LOP3.LUT R2, R2, 0x78, RZ, 0xfc, !PT ;  /* 0x0000007802027812 */ /* 0x000fc400078efcff */
        /* <DEDUP_REMOVED lines=10> */
[----:B------:R-:W-:-:S02]  /*a0b0*/  LOP3.LUT R0, R0, 0x5c, RZ, 0xfc, !PT ;  /* 0x0000005c00007812 */ /* 0x000fc400078efcff */
[----:B------:R-:W-:Y:S02]  /*a0c0*/  LOP3.LUT R2, R2, 0x5c, RZ, 0xfc, !PT ;  /* 0x0000005c02027812 */ /* 0x000fe400078efcff */
[----:B------:R-:W-:Y:S02]  /*a0d0*/  PRMT R180, RZ, 0x7610, R180 ;  /* 0x00007610ffb47816 */ /* 0x000fe400000000b4 */
[----:B------:R-:W-:Y:S01]  /*a0e0*/  ISETP.GE.AND P0, PT, R0, UR4, PT ;  /* 0x0000000400007c0c */ /* 0x000fe2000bf06270 */
[----:B------:R-:W-:Y:S01]  /*a0f0*/  IMAD R2, R2, c[0x0][0x188], RZ ;  /* 0x0000620002027a24 */ /* 0x000fe200078e02ff */
[----:B------:R-:W-:Y:S02]  /*a100*/  SHF.R.U32.HI R0, RZ, 0x5, R6 ;  /* 0x00000005ff007819 */ /* 0x000fe40000011606 */
[----:B------:R0:W2:Y:S02]  /*a110*/  @!P1 LDG.E.U16 R180, [R60.64] ;  /* 0x000000063cb49981 */ /* 0x0000a4000c1e1500 */
[----:B------:R-:W-:Y:S01]  /*a120*/  SGXT.U32 R0, R0, 0x2 ;  /* 0x000000020000781a */ /* 0x000fe20000000000 */
[----:B0-----:R-:W-:Y:S01]  /*a130*/  IMAD.WIDE R60, R2, 0x2, R44 ;  /* 0x00000002023c7825 */ /* 0x001fe200078e022c */
[----:B------:R-:W-:-:S02]  /*a140*/  SHF.R.U32.HI R2, RZ, 0x5, R6 ;  /* 0x00000005ff027819 */ /* 0x000fc40000011606 */
[----:B------:R-:W-:Y:S02]  /*a150*/  LOP3.LUT R0, R0, 0x64, RZ, 0xfc, !PT ;  /* 0x0000006400007812 */ /* 0x000fe400078efcff */
[----:B------:R-:W-:Y:S02]  /*a160*/  SGXT.U32 R2, R2, 0x2 ;  /* 0x000000020202781a */ /* 0x000fe40000000000 */
[----:B------:R-:W-:Y:S02]  /*a170*/  ISETP.GE.AND P1, PT, R0, UR4, PT ;  /* 0x0000000400007c0c */ /* 0x000fe4000bf26270 */
[----:B------:R-:W-:Y:S02]  /*a180*/  LOP3.LUT R2, R2, 0x64, RZ, 0xfc, !PT ;  /* 0x0000006402027812 */ /* 0x000fe400078efcff */
[----:B------:R-:W-:Y:S02]  /*a190*/  SHF.R.U32.HI R0, RZ, 0x5, R6 ;  /* 0x00000005ff007819 */ /* 0x000fe40000011606 */
[----:B------:R-:W-:Y:S01]  /*a1a0*/  PRMT R73, RZ, 0x7610, R73 ;  /* 0x00007610ff497816 */ /* 0x000fe20000000049 */
[----:B------:R-:W-:Y:S01]  /*a1b0*/  IMAD R2, R2, c[0x0][0x188], RZ ;  /* 0x0000620002027a24 */ /* 0x000fe200078e02ff */
[----:B------:R-:W-:-:S04]  /*a1c0*/  SGXT.U32 R0, R0, 0x2 ;  /* 0x000000020000781a */ /* 0x000fc80000000000 */
[----:B------:R0:W2:Y:S01]  /*a1d0*/  @!P0 LDG.E.U16 R73, [R60.64] ;  /* 0x000000063c498981 */ /* 0x0000a2000c1e1500 */
[----:B------:R-:W-:-:S03]  /*a1e0*/  LOP3.LUT R0, R0, 0x6c, RZ, 0xfc, !PT ;  /* 0x0000006c00007812 */ /* 0x000fc600078efcff */
[----:B------:R-:W1:Y:S01]  /*a1f0*/  S2R R56, SR_TID.X ;  /* 0x0000000000387919 */ /* 0x000e620000002100 */
        /* <DEDUP_REMOVED lines=11> */
[----:B------:R-:W-:-:S03]  /*a2b0*/  ISETP.GE.AND P1, PT, R0, UR4, PT ;  /* 0x0000000400007c0c */ /* 0x000fc6000bf26270 */
[----:B------:R-:W2:Y:S01]  /*a2c0*/  LDL.LU R0, [R1+0xd0] ;  /* 0x0000d00001007983 */ /* 0x000ea20000300800 */
[----:B0-----:R-:W-:Y:S01]  /*a2d0*/  IMAD.WIDE R60, R2, 0x2, R44 ;  /* 0x00000002023c7825 */ /* 0x001fe200078e022c */
[----:B------:R-:W-:Y:S02]  /*a2e0*/  SHF.R.U32.HI R2, RZ, 0x5, R6 ;  /* 0x00000005ff027819 */ /* 0x000fe40000011606 */
[----:B------:R-:W2:Y:S01]  /*a2f0*/  LDL.LU R6, [R1+0xd4] ;  /* 0x0000d40001067983 */ /* 0x000ea20000300800 */
[----:B-1----:R-:W-:Y:S02]  /*a300*/  SHF.R.U32.HI R41, RZ, 0x5, R56 ;  /* 0x00000005ff297819 */ /* 0x002fe40000011638 */
[----:B------:R-:W-:Y:S02]  /*a310*/  SGXT.U32 R2, R2, 0x2 ;  /* 0x000000020202781a */ /* 0x000fe40000000000 */
[----:B------:R-:W-:Y:S02]  /*a320*/  SGXT.U32 R41, R41, 0x2 ;  /* 0x000000022929781a */ /* 0x000fe40000000000 */
[----:B------:R-:W-:-:S02]  /*a330*/  PRMT R75, RZ, 0x7610, R75 ;  /* 0x00007610ff4b7816 */ /* 0x000fc4000000004b */
[----:B------:R-:W-:Y:S02]  /*a340*/  LOP3.LUT R2, R2, 0x7c, RZ, 0xfc, !PT ;  /* 0x0000007c02027812 */ /* 0x000fe400078efcff */
[----:B------:R-:W-:Y:S02]  /*a350*/  LOP3.LUT R41, R41, 0x74, RZ, 0xfc, !PT ;  /* 0x0000007429297812 */ /* 0x000fe400078efcff */
[----:B------:R0:W3:Y:S01]  /*a360*/  @!P0 LDG.E.U16 R75, [R60.64] ;  /* 0x000000063c4b8981 */ /* 0x0000e2000c1e1500 */
[----:B------:R-:W-:Y:S02]  /*a370*/  ISETP.GE.AND P0, PT, R2, UR4, PT ;  /* 0x0000000402007c0c */ /* 0x000fe4000bf06270 */
[----:B------:R-:W-:Y:S01]  /*a380*/  IMAD R41, R41, c[0x0][0x188], RZ ;  /* 0x0000620029297a24 */ /* 0x000fe200078e02ff */
[----:B------:R-:W3:Y:S03]  /*a390*/  LDL.LU R2, [R1+0x160] ;  /* 0x0001600001027983 */ /* 0x000ee60000300800 */
[----:B0-----:R-:W-:-:S02]  /*a3a0*/  IMAD.WIDE R60, R41, 0x2, R44 ;  /* 0x00000002293c7825 */ /* 0x001fc400078e022c */
[----:B------:R-:W3:Y:S04]  /*a3b0*/  LDL.LU R41, [R1+0xb8] ;  /* 0x0000b80001297983 */ /* 0x000ee80000300800 */
[----:B------:R-:W3:Y:S01]  /*a3c0*/  LDL R57, [R1+0x88] ;  /* 0x0000880001397983 */ /* 0x000ee20000100800 */
[----:B------:R-:W-:-:S03]  /*a3d0*/  SHF.R.U32.HI R56, RZ, 0x5, R56 ;  /* 0x00000005ff387819 */ /* 0x000fc60000011638 */
[----:B------:R-:W0:Y:S01]  /*a3e0*/  S2R R108, SR_TID.X ;  /* 0x00000000006c7919 */ /* 0x000e220000002100 */
[----:B------:R-:W-:Y:S02]  /*a3f0*/  SGXT.U32 R56, R56, 0x2 ;  /* 0x000000023838781a */ /* 0x000fe40000000000 */
[----:B------:R-:W-:Y:S01]  /*a400*/  PRMT R92, RZ, 0x7610, R92 ;  /* 0x00007610ff5c7816 */ /* 0x000fe2000000005c */
[----:B------:R-:W3:Y:S01]  /*a410*/  LDL R59, [R1+0x148] ;  /* 0x00014800013b7983 */ /* 0x000ee20000100800 */
[----:B------:R-:W-:Y:S02]  /*a420*/  LOP3.LUT R56, R56, 0x7c, RZ, 0xfc, !PT ;  /* 0x0000007c38387812 */ /* 0x000fe400078efcff */
[----:B------:R-:W-:Y:S01]  /*a430*/  PRMT R93, RZ, 0x7610, R93 ;  /* 0x00007610ff5d7816 */ /* 0x000fe2000000005d */
[----:B------:R-:W4:Y:S02]  /*a440*/  LDL R58, [R1+0x20] ;  /* 0x00002000013a7983 */ /* 0x000f240000100800 */
[----:B------:R-:W-:-:S02]  /*a450*/  IMAD R56, R56, c[0x0][0x188], RZ ;  /* 0x0000620038387a24 */ /* 0x000fc400078e02ff */
[----:B------:R1:W4:Y:S02]  /*a460*/  @!P1 LDG.E.U16 R92, [R60.64] ;  /* 0x000000063c5c9981 */ /* 0x000324000c1e1500 */
[----:B-1----:R-:W-:Y:S01]  /*a470*/  IMAD.WIDE R60, R56, 0x2, R44 ;  /* 0x00000002383c7825 */ /* 0x002fe200078e022c */
[----:B0-----:R-:W-:Y:S01]  /*a480*/  LOP3.LUT R111, R108, 0x7f, RZ, 0xc0, !PT ;  /* 0x0000007f6c6f7812 */ /* 0x001fe200078ec0ff */
[----:B------:R-:W4:Y:S04]  /*a490*/  LDL R56, [R1+0x4c] ;  /* 0x00004c0001387983 */ /* 0x000f280000100800 */
[----:B------:R2:W4:Y:S04]  /*a4a0*/  @!P0 LDG.E.U16 R93, [R60.64] ;  /* 0x000000063c5d8981 */ /* 0x000528000c1e1500 */
[----:B------:R-:W-:Y:S01]  /*a4b0*/  BAR.SYNC.DEFER_BLOCKING 0x0 ;  /* 0x0000000000007b1d */ /* 0x000fe20000010000 */
[----:B------:R-:W-:-:S02]  /*a4c0*/  ISETP.GE.AND P0, PT, R111, UR4, PT ;  /* 0x000000046f007c0c */ /* 0x000fc4000bf06270 */
[----:B------:R-:W-:Y:S02]  /*a4d0*/  PRMT R94, RZ, 0x7610, R94 ;  /* 0x00007610ff5e7816 */ /* 0x000fe4000000005e */
[----:B------:R-:W-:Y:S01]  /*a4e0*/  PRMT R95, RZ, 0x7610, R95 ;  /* 0x00007610ff5f7816 */ /* 0x000fe2000000005f */
[----:B------:R0:W-:Y:S01]  /*a4f0*/  STL [R1+0x180], R44 ;  /* 0x0001802c01007387 */ /* 0x0001e20000100800 */
[----:B------:R-:W-:-:S03]  /*a500*/  PRMT R96, RZ, 0x7610, R96 ;  /* 0x00007610ff607816 */ /* 0x000fc60000000060 */
[----:B------:R1:W-:Y:S04]  /*a510*/  STL [R1+0x17c], R45 ;  /* 0x00017c2d01007387 */ /* 0x0003e80000100800 */
[----:B0-----:R-:W4:Y:S04]  /*a520*/  LDL.LU R44, [R1+0x154] ;  /* 0x00015400012c7983 */ /* 0x001f280000300800 */
[----:B-1----:R-:W4:Y:S01]  /*a530*/  LDL.LU R45, [R1+0xb4] ;  /* 0x0000b400012d7983 */ /* 0x002f220000300800 */
[----:B------:R-:W-:Y:S02]  /*a540*/  PRMT R97, RZ, 0x7610, R97 ;  /* 0x00007610ff617816 */ /* 0x000fe40000000061 */
[----:B--2---:R-:W-:-:S05]  /*a550*/  IADD3 R60, P1, R6, R8, RZ ;  /* 0x00000008063c7210 */ /* 0x004fca0007f3e0ff */
[----:B------:R-:W-:-:S05]  /*a560*/  IMAD.X R61, R214, 0x1, R7, P1 ;  /* 0x00000001d63d7824 */ /* 0x000fca00008e0607 */
[----:B------:R0:W2:Y:S02]  /*a570*/  @!P0 LDG.E.U16 R94, [R60.64] ;  /* 0x000000063c5e8981 */ /* 0x0000a4000c1e1500 */
[----:B0-----:R-:W-:-:S05]  /*a580*/  IADD3 R60, P1, R0, R8, RZ ;  /* 0x00000008003c7210 */ /* 0x001fca0007f3e0ff */
[----:B------:R-:W-:-:S05]  /*a590*/  IMAD.X R61, R213, 0x1, R7, P1 ;  /* 0x00000001d53d7824 */ /* 0x000fca00008e0607 */
[----:B------:R3:W2:Y:S02]  /*a5a0*/  @!P0 LDG.E.U16 R95, [R60.64] ;  /* 0x000000063c5f8981 */ /* 0x0006a4000c1e1500 */
[-C--:B---3--:R-:W-:Y:S02]  /*a5b0*/  IADD3 R60, P1, R2, R8.reuse, RZ ;  /* 0x00000008023c7210 */ /* 0x088fe40007f3e0ff */
[----:B------:R-:W-:Y:S03]  /*a5c0*/  STL [R1+0x260], R6 ;  /* 0x0002600601007387 */ /* 0x000fe60000100800 */
[----:B------:R-:W-:Y:S01]  /*a5d0*/  IMAD.X R61, R41, 0x1, R7, P1 ;  /* 0x00000001293d7824 */ /* 0x000fe200008e0607 */
[----:B------:R-:W-:Y:S04]  /*a5e0*/  STL [R1+0x264], R214 ;  /* 0x000264d601007387 */ /* 0x000fe80000100800 */
[----:B------:R0:W-:Y:S04]  /*a5f0*/  STL [R1+0x184], R0 ;  /* 0x0001840001007387 */ /* 0x0001e80000100800 */
[----:B------:R1:W3:Y:S04]  /*a600*/  @!P0 LDG.E.U16 R96, [R60.64] ;  /* 0x000000063c608981 */ /* 0x0002e8000c1e1500 */
[----:B0-----:R-:W2:Y:S04]  /*a610*/  LDL.LU R0, [R1+0xa0] ;  /* 0x0000a00001007983 */ /* 0x001ea80000300800 */
[----:B------:R0:W-:Y:S01]  /*a620*/  STL [R1+0x188], R213 ;  /* 0x000188d501007387 */ /* 0x0001e20000100800 */
[----:B-1----:R-:W-:-:S05]  /*a630*/  IADD3 R60, P1, R201, R8, RZ ;  /* 0x00000008c93c7210 */ /* 0x002fca0007f3e0ff */
[----:B------:R-:W-:Y:S01]  /*a640*/  IMAD.X R61, R173, 0x1, R7, P1 ;  /* 0x00000001ad3d7824 */ /* 0x000fe200008e0607 */
[----:B0-----:R-:W2:Y:S04]  /*a650*/  LDL.LU R213, [R1+0x9c] ;  /* 0x00009c0001d57983 */ /* 0x001ea80000300800 */
[----:B------:R-:W-:Y:S04]  /*a660*/  STL [R1+0x18c], R2 ;  /* 0x00018c0201007387 */ /* 0x000fe80000100800 */
[----:B------:R-:W-:Y:S04]  /*a670*/  STL [R1+0x190], R41 ;  /* 0x0001902901007387 */ /* 0x000fe80000100800 */
[----:B------:R-:W-:Y:S04]  /*a680*/  STL [R1+0x194], R201 ;  /* 0x000194c901007387 */ /* 0x000fe80000100800 */
[----:B------:R0:W-:Y:S04]  /*a690*/  STL [R1+0x198], R173 ;  /* 0x000198ad01007387 */ /* 0x0001e80000100800 */
[----:B------:R1:W2:Y:S04]  /*a6a0*/  @!P0 LDG.E.U16 R97, [R60.64] ;  /* 0x000000063c618981 */ /* 0x0002a8000c1e1500 */
[----:B0-----:R-:W2:Y:S01]  /*a6b0*/  LDL.LU R173, [R1+0x68] ;  /* 0x0000680001ad7983 */ /* 0x001ea20000300800 */
[----:B-1----:R-:W-:-:S03]  /*a6c0*/  IADD3 R60, P1, R57, R8, RZ ;  /* 0x00000008393c7210 */ /* 0x002fc60007f3e0ff */
[----:B------:R-:W3:Y:S04]  /*a6d0*/  LDL R6, [R1+0xc] ;  /* 0x00000c0001067983 */ /* 0x000ee80000100800 */
[----:B------:R-:W3:Y:S01]  /*a6e0*/  LDL R57, [R1+0x128] ;  /* 0x0001280001397983 */ /* 0x000ee20000100800 */
[----:B------:R-:W-:Y:S01]  /*a6f0*/  PRMT R98, RZ, 0x7610, R98 ;  /* 0x00007610ff627816 */ /* 0x000fe20000000062 */
[----:B------:R-:W-:Y:S01]  /*a700*/  IMAD.X R61, R195, 0x1, R7, P1 ;  /* 0x00000001c33d7824 */ /* 0x000fe200008e0607 */
[----:B------:R-:W-:Y:S01]  /*a710*/  PRMT R99, RZ, 0x7610, R99 ;  /* 0x00007610ff637816 */ /* 0x000fe20000000063 */
[----:B------:R-:W3:Y:S04]  /*a720*/  LDL.LU R41, [R1+0x80] ;  /* 0x0000800001297983 */ /* 0x000ee80000300800 */
[----:B------:R2:W3:Y:S04]  /*a730*/  @!P0 LDG.E.U16 R98, [R60.64] ;  /* 0x000000063c628981 */ /* 0x0004e8000c1e1500 */
[----:B------:R-:W3:Y:S01]  /*a740*/  LDL.LU R2, [R1+0x84] ;  /* 0x0000840001027983 */ /* 0x000ee20000300800 */
[----:B------:R-:W-:-:S03]  /*a750*/  PRMT R100, RZ, 0x7610, R100 ;  /* 0x00007610ff647816 */ /* 0x000fc60000000064 */
[----:B------:R0:W-:Y:S04]  /*a760*/  STL [R1+0x19c], R195 ;  /* 0x00019cc301007387 */ /* 0x0001e80000100800 */
[----:B0-----:R-:W3:Y:S04]  /*a770*/  LDL.LU R195, [R1+0x64] ;  /* 0x0000640001c37983 */ /* 0x001ee80000300800 */
[----:B----4-:R0:W-:Y:S02]  /*a780*/  STS.U16 [R3+0x8000], R101 ;  /* 0x0080006503007388 */ /* 0x0101e40000000400 */
[----:B0-----:R-:W-:-:S02]  /*a790*/  PRMT R101, RZ, 0x7610, R101 ;  /* 0x00007610ff657816 */ /* 0x001fc40000000065 */
[----:B------:R0:W-:Y:S02]  /*a7a0*/  STS.U16 [R3+0x8200], R102 ;  /* 0x0082006603007388 */ /* 0x0001e40000000400 */
[----:B0-----:R-:W-:Y:S02]  /*a7b0*/  PRMT R102, RZ, 0x7610, R102 ;  /* 0x00007610ff667816 */ /* 0x001fe40000000066 */
[----:B--2---:R-:W-:-:S05]  /*a7c0*/  IADD3 R60, P1, R173, R8, RZ ;  /* 0x00000008ad3c7210 */ /* 0x004fca0007f3e0ff */
[----:B------:R-:W-:Y:S01]  /*a7d0*/  IMAD.X R61, R187, 0x1, R7, P1 ;  /* 0x00000001bb3d7824 */ /* 0x000fe200008e0607 */
[----:B------:R0:W-:Y:S04]  /*a7e0*/  STL [R1+0x1a0], R173 ;  /* 0x0001a0ad01007387 */ /* 0x0001e80000100800 */
[----:B------:R1:W2:Y:S04]  /*a7f0*/  @!P0 LDG.E.U16 R99, [R60.64] ;  /* 0x000000063c638981 */ /* 0x0002a8000c1e1500 */
[----:B0-----:R-:W4:Y:S01]  /*a800*/  LDL.LU R173, [R1+0x60] ;  /* 0x0000600001ad7983 */ /* 0x001f220000300800 */
[----:B-1----:R-:W-:-:S03]  /*a810*/  IADD3 R60, P1, R59, R8, RZ ;  /* 0x000000083b3c7210 */ /* 0x002fc60007f3e0ff */
[----:B------:R-:W-:Y:S02]  /*a820*/  STL [R1+0x1a4], R187 ;  /* 0x0001a4bb01007387 */ /* 0x000fe40000100800 */
[----:B------:R-:W-:Y:S02]  /*a830*/  IMAD.X R61, R56, 0x1, R7, P1 ;  /* 0x00000001383d7824 */ /* 0x000fe400008e0607 */
[----:B------:R-:W2:Y:S04]  /*a840*/  LDL R56, [R1+0x108] ;  /* 0x0001080001387983 */ /* 0x000ea80000100800 */
[----:B------:R0:W4:Y:S02]  /*a850*/  @!P0 LDG.E.U16 R100, [R60.64] ;  /* 0x000000063c648981 */ /* 0x000124000c1e1500 */
[----:B0-----:R-:W-:-:S05]  /*a860*/  IADD3 R60, P1, R165, R8, RZ ;  /* 0x00000008a53c7210 */ /* 0x001fca0007f3e0ff */
[----:B------:R-:W-:-:S05]  /*a870*/  IMAD.X R61, R164, 0x1, R7, P1 ;  /* 0x00000001a43d7824 */ /* 0x000fca00008e0607 */
[----:B------:R0:W4:Y:S02]  /*a880*/  @!P0 LDG.E.U16 R101, [R60.64] ;  /* 0x000000063c658981 */ /* 0x000124000c1e1500 */
[----:B0-----:R-:W-:-:S05]  /*a890*/  IADD3 R60, P1, R58, R8, RZ ;  /* 0x000000083a3c7210 */ /* 0x001fca0007f3e0ff */
[----:B------:R-:W-:Y:S01]  /*a8a0*/  IMAD.X R61, R157, 0x1, R7, P1 ;  /* 0x000000019d3d7824 */ /* 0x000fe200008e0607 */
[----:B------:R-:W-:Y:S04]  /*a8b0*/  STL [R1+0x1c0], R165 ;  /* 0x0001c0a501007387 */ /* 0x000fe80000100800 */
[----:B------:R3:W4:Y:S04]  /*a8c0*/  @!P0 LDG.E.U16 R102, [R60.64] ;  /* 0x000000063c668981 */ /* 0x000728000c1e1500 */
[----:B------:R-:W-:Y:S01]  /*a8d0*/  STL [R1+0x1c4], R164 ;  /* 0x0001c4a401007387 */ /* 0x000fe20000100800 */
[----:B---3--:R-:W-:-:S03]  /*a8e0*/  IADD3 R60, P1, R57, R8, RZ ;  /* 0x00000008393c7210 */ /* 0x008fc60007f3e0ff */
[----:B------:R-:W-:Y:S02]  /*a8f0*/  STL [R1+0x1e4], R157 ;  /* 0x0001e49d01007387 */ /* 0x000fe40000100800 */
[----:B------:R-:W-:Y:S02]  /*a900*/  IMAD.X R61, R6, 0x1, R7, P1 ;  /* 0x00000001063d7824 */ /* 0x000fe400008e0607 */
[----:B------:R-:W3:Y:S04]  /*a910*/  LDL R6, [R1+0xe8] ;  /* 0x0000e80001067983 */ /* 0x000ee80000100800 */
[----:B------:R-:W-:Y:S04]  /*a920*/  STL [R1+0x214], R141 ;  /* 0x0002148d01007387 */ /* 0x000fe80000100800 */
[----:B------:R-:W-:Y:S04]  /*a930*/  STL [R1+0x218], R140 ;  /* 0x0002188c01007387 */ /* 0x000fe80000100800 */
[----:B------:R-:W-:Y:S04]  /*a940*/  STL [R1+0x220], R245 ;  /* 0x000220f501007387 */ /* 0x000fe80000100800 */
[----:B------:R-:W-:Y:S04]  /*a950*/  STL [R1+0x224], R133 ;  /* 0x0002248501007387 */ /* 0x000fe80000100800 */
[----:B------:R-:W4:Y:S04]  /*a960*/  LDL.LU R58, [R1+0xcc] ;  /* 0x0000cc00013a7983 */ /* 0x000f280000300800 */
[----:B------:R0:W-:Y:S02]  /*a970*/  STS.U16 [R3+0x8400], R103 ;  /* 0x0084006703007388 */ /* 0x0001e40000000400 */
[----:B0-----:R-:W-:-:S02]  /*a980*/  PRMT R103, RZ, 0x7610, R103 ;  /* 0x00007610ff677816 */ /* 0x001fc40000000067 */
[----:B------:R0:W-:Y:S04]  /*a990*/  STS.U16 [R3+0x8600], R104 ;  /* 0x0086006803007388 */ /* 0x0001e80000000400 */
[----:B------:R1:W4:Y:S01]  /*a9a0*/  @!P0 LDG.E.U16 R103, [R60.64] ;  /* 0x000000063c678981 */ /* 0x000322000c1e1500 */
[----:B0-----:R-:W-:Y:S02]  /*a9b0*/  PRMT R104, RZ, 0x7610, R104 ;  /* 0x00007610ff687816 */ /* 0x001fe40000000068 */
[----:B-1----:R-:W-:-:S05]  /*a9c0*/  IADD3 R60, P1, R141, R8, RZ ;  /* 0x000000088d3c7210 */ /* 0x002fca0007f3e0ff */
[----:B------:R-:W-:Y:S01]  /*a9d0*/  IMAD.X R61, R140, 0x1, R7, P1 ;  /* 0x000000018c3d7824 */ /* 0x000fe200008e0607 */
[----:B------:R0:W-:Y:S04]  /*a9e0*/  STS.U16 [R3+0x8800], R105 ;  /* 0x0088006903007388 */ /* 0x0001e80000000400 */
[----:B------:R1:W4:Y:S01]  /*a9f0*/  @!P0 LDG.E.U16 R104, [R60.64] ;  /* 0x000000063c688981 */ /* 0x000322000c1e1500 */
[----:B0-----:R-:W-:Y:S02]  /*aa00*/  PRMT R105, RZ, 0x7610, R105 ;  /* 0x00007610ff697816 */ /* 0x001fe40000000069 */
[----:B-1----:R-:W-:-:S05]  /*aa10*/  IADD3 R60, P1, R245, R8, RZ ;  /* 0x00000008f53c7210 */ /* 0x002fca0007f3e0ff */
[----:B------:R-:W-:Y:S01]  /*aa20*/  IMAD.X R61, R133, 0x1, R7, P1 ;  /* 0x00000001853d7824 */ /* 0x000fe200008e0607 */
[----:B------:R0:W-:Y:S04]  /*aa30*/  STS.U16 [R3+0x8a00], R106 ;  /* 0x008a006a03007388 */ /* 0x0001e80000000400 */
[----:B------:R2:W4:Y:S01]  /*aa40*/  @!P0 LDG.E.U16 R105, [R60.64] ;  /* 0x000000063c698981 */ /* 0x000522000c1e1500 */
[----:B0-----:R-:W-:-:S03]  /*aa50*/  PRMT R106, RZ, 0x7610, R106 ;  /* 0x00007610ff6a7816 */ /* 0x001fc6000000006a */
[----:B------:R0:W-:Y:S02]  /*aa60*/  STS.U16 [R3+0x8c00], R107 ;  /* 0x008c006b03007388 */ /* 0x0001e40000000400 */
[----:B0-----:R-:W-:Y:S02]  /*aa70*/  PRMT R107, RZ, 0x7610, R107 ;  /* 0x00007610ff6b7816 */ /* 0x001fe4000000006b */
[----:B------:R0:W-:Y:S02]  /*aa80*/  STS.U16 [R3+0x8e00], R112 ;  /* 0x008e007003007388 */ /* 0x0001e40000000400 */
[----:B0-----:R-:W-:Y:S02]  /*aa90*/  PRMT R112, RZ, 0x7610, R112 ;  /* 0x00007610ff707816 */ /* 0x001fe40000000070 */
[----:B------:R0:W-:Y:S02]  /*aaa0*/  STS.U16 [R3+0x9000], R113 ;  /* 0x0090007103007388 */ /* 0x0001e40000000400 */
[----:B0-----:R-:W-:-:S02]  /*aab0*/  PRMT R113, RZ, 0x7610, R113 ;  /* 0x00007610ff717816 */ /* 0x001fc40000000071 */
[----:B------:R0:W-:Y:S02]  /*aac0*/  STS.U16 [R3+0x9200], R114 ;  /* 0x0092007203007388 */ /* 0x0001e40000000400 */
[----:B0-----:R-:W-:Y:S02]  /*aad0*/  PRMT R114, RZ, 0x7610, R114 ;  /* 0x00007610ff727816 */ /* 0x001fe40000000072 */
[----:B------:R0:W-:Y:S02]  /*aae0*/  STS.U16 [R3+0x9400], R115 ;  /* 0x0094007303007388 */ /* 0x0001e40000000400 */
[----:B0-----:R-:W-:Y:S02]  /*aaf0*/  PRMT R115, RZ, 0x7610, R115 ;  /* 0x00007610ff737816 */ /* 0x001fe40000000073 */
[----:B------:R0:W-:Y:S02]  /*ab00*/  STS.U16 [R3+0x9600], R116 ;  /* 0x0096007403007388 */ /* 0x0001e40000000400 */
[----:B0-----:R-:W-:-:S02]  /*ab10*/  PRMT R116, RZ, 0x7610, R116 ;  /* 0x00007610ff747816 */ /* 0x001fc40000000074 */
[----:B------:R0:W-:Y:S01]  /*ab20*/  STS.U16 [R3+0x9800], R117 ;  /* 0x0098007503007388 */ /* 0x0001e20000000400 */
[----:B--2---:R-:W-:-:S05]  /*ab30*/  IADD3 R60, P1, R56, R8, RZ ;  /* 0x00000008383c7210 */ /* 0x004fca0007f3e0ff */
[----:B------:R-:W-:-:S05]  /*ab40*/  IMAD.X R61, R240, 0x1, R7, P1 ;  /* 0x00000001f03d7824 */ /* 0x000fca00008e0607 */
[----:B------:R1:W2:Y:S02]  /*ab50*/  @!P0 LDG.E.U16 R106, [R60.64] ;  /* 0x000000063c6a8981 */ /* 0x0002a4000c1e1500 */
[----:B-1----:R-:W-:-:S05]  /*ab60*/  IADD3 R60, P1, R43, R8, RZ ;  /* 0x000000082b3c7210 */ /* 0x002fca0007f3e0ff */
[----:B------:R-:W-:-:S05]  /*ab70*/  IMAD.X R61, R39, 0x1, R7, P1 ;  /* 0x00000001273d7824 */ /* 0x000fca00008e0607 */
[----:B------:R1:W2:Y:S02]  /*ab80*/  @!P0 LDG.E.U16 R107, [R60.64] ;  /* 0x000000063c6b8981 */ /* 0x0002a4000c1e1500 */
[----:B-1----:R-:W-:-:S05]  /*ab90*/  IADD3 R60, P1, R229, R8, RZ ;  /* 0x00000008e53c7210 */ /* 0x002fca0007f3e0ff */
[----:B------:R-:W-:-:S05]  /*aba0*/  IMAD.X R61, R28, 0x1, R7, P1 ;  /* 0x000000011c3d7824 */ /* 0x000fca00008e0607 */
[----:B------:R3:W2:Y:S02]  /*abb0*/  @!P0 LDG.E.U16 R112, [R60.64] ;  /* 0x000000063c708981 */ /* 0x0006a4000c1e1500 */
[----:B---3--:R-:W-:-:S05]  /*abc0*/  IADD3 R60, P1, R6, R8, RZ ;  /* 0x00000008063c7210 */ /* 0x008fca0007f3e0ff */
[----:B------:R-:W-:-:S05]  /*abd0*/  IMAD.X R61, R224, 0x1, R7, P1 ;  /* 0x00000001e03d7824 */ /* 0x000fca00008e0607 */
[----:B------:R1:W3:Y:S02]  /*abe0*/  @!P0 LDG.E.U16 R113, [R60.64] ;  /* 0x000000063c718981 */ /* 0x0002e4000c1e1500 */
[----:B-1----:R-:W-:-:S05]  /*abf0*/  IADD3 R60, P1, R17, R8, RZ ;  /* 0x00000008113c7210 */ /* 0x002fca0007f3e0ff */
[----:B------:R-:W-:-:S05]  /*ac00*/  IMAD.X R61, R18, 0x1, R7, P1 ;  /* 0x00000001123d7824 */ /* 0x000fca00008e0607 */
[----:B------:R4:W2:Y:S02]  /*ac10*/  @!P0 LDG.E.U16 R114, [R60.64] ;  /* 0x000000063c728981 */ /* 0x0008a4000c1e1500 */
[----:B----4-:R-:W-:-:S05]  /*ac20*/  IADD3 R60, P1, R58, R8, RZ ;  /* 0x000000083a3c7210 */ /* 0x010fca0007f3e0ff */
[----:B------:R-:W-:-:S05]  /*ac30*/  IMAD.X R61, R212, 0x1, R7, P1 ;  /* 0x00000001d43d7824 */ /* 0x000fca00008e0607 */
[----:B------:R1:W4:Y:S02]  /*ac40*/  @!P0 LDG.E.U16 R115, [R60.64] ;  /* 0x000000063c738981 */ /* 0x000324000c1e1500 */
[----:B-1----:R-:W-:-:S05]  /*ac50*/  IADD3 R60, P1, R45, R8, RZ ;  /* 0x000000082d3c7210 */ /* 0x002fca0007f3e0ff */
[----:B------:R-:W-:-:S05]  /*ac60*/  IMAD.X R61, R206, 0x1, R7, P1 ;  /* 0x00000001ce3d7824 */ /* 0x000fca00008e0607 */
[----:B------:R1:W2:Y:S01]  /*ac70*/  @!P0 LDG.E.U16 R116, [R60.64] ;  /* 0x000000063c748981 */ /* 0x0002a2000c1e1500 */
[----:B0-----:R-:W-:Y:S02]  /*ac80*/  PRMT R117, RZ, 0x7610, R117 ;  /* 0x00007610ff757816 */ /* 0x001fe40000000075 */
[-C--:B-1----:R-:W-:Y:S01]  /*ac90*/  IADD3 R60, P1, R44, R8.reuse, RZ ;  /* 0x000000082c3c7210 */ /* 0x082fe20007f3e0ff */
[----:B------:R-:W-:Y:S04]  /*aca0*/  STL [R1+0x228], R240 ;  /* 0x000228f001007387 */ /* 0x000fe80000100800 */
[----:B------:R-:W-:Y:S01]  /*acb0*/  IMAD.X R61, R0, 0x1, R7, P1 ;  /* 0x00000001003d7824 */ /* 0x000fe200008e0607 */
[----:B------:R-:W-:Y:S04]  /*acc0*/  STL [R1+0x230], R43 ;  /* 0x0002302b01007387 */ /* 0x000fe80000100800 */
[----:B------:R0:W2:Y:S04]  /*acd0*/  @!P0 LDG.E.U16 R117, [R60.64] ;  /* 0x000000063c758981 */ /* 0x0000a8000c1e1500 */
[----:B------:R1:W-:Y:S04]  /*ace0*/  STL [R1+0x234], R39 ;  /* 0x0002342701007387 */ /* 0x0003e80000100800 */
[----:B------:R-:W-:Y:S01]  /*acf0*/  STL [R1+0x23c], R229 ;  /* 0x00023ce501007387 */ /* 0x000fe20000100800 */
[----:B0-----:R-:W-:-:S03]  /*ad00*/  IADD3 R60, P1, R2, R8, RZ ;  /* 0x00000008023c7210 */ /* 0x001fc60007f3e0ff */
[----:B------:R0:W-:Y:S04]  /*ad10*/  STL [R1+0x240], R28 ;  /* 0x0002401c01007387 */ /* 0x0001e80000100800 */
[----:B-1----:R-:W2:Y:S01]  /*ad20*/  LDL R39, [R1+0x48] ;  /* 0x0000480001277983 */ /* 0x002ea20000100800 */
[----:B------:R-:W-:-:S03]  /*ad30*/  IMAD.X R61, R194, 0x1, R7, P1 ;  /* 0x00000001c23d7824 */ /* 0x000fc600008e0607 */
[----:B------:R-:W2:Y:S04]  /*ad40*/  LDL R6, [R1+0x168] ;  /* 0x0001680001067983 */ /* 0x000ea80000100800 */
[----:B0-----:R-:W2:Y:S04]  /*ad50*/  LDL R28, [R1+0x8] ;  /* 0x00000800011c7983 */ /* 0x001ea80000100800 */
[----:B------:R0:W-:Y:S04]  /*ad60*/  STS.U16 [R3+0x9a00], R118 ;  /* 0x009a007603007388 */ /* 0x0001e80000000400 */
[----:B------:R-:W-:Y:S04]  /*ad70*/  STL [R1+0x244], R224 ;  /* 0x000244e001007387 */ /* 0x000fe80000100800 */
[----:B------:R-:W-:Y:S01]  /*ad80*/  STL [R1+0x24c], R17 ;  /* 0x00024c1101007387 */ /* 0x000fe20000100800 */
[----:B0-----:R-:W-:-:S03]  /*ad90*/  PRMT R118, RZ, 0x7610, R118 ;  /* 0x00007610ff767816 */ /* 0x001fc60000000076 */
[----:B------:R-:W-:Y:S04]  /*ada0*/  STL [R1+0x250], R18 ;  /* 0x0002501201007387 */ /* 0x000fe80000100800 */
[----:B------:R-:W-:Y:S04]  /*adb0*/  STL [R1+0x1a8], R212 ;  /* 0x0001a8d401007387 */ /* 0x000fe80000100800 */
[----:B------:R-:W-:Y:S04]  /*adc0*/  STL [R1+0x1ac], R45 ;  /* 0x0001ac2d01007387 */ /* 0x000fe80000100800 */
[----:B------:R-:W-:Y:S04]  /*add0*/  STL [R1+0x1b0], R206 ;  /* 0x0001b0ce01007387 */ /* 0x000fe80000100800 */
[----:B------:R-:W-:Y:S04]  /*ade0*/  STL [R1+0x1b4], R44 ;  /* 0x0001b42c01007387 */ /* 0x000fe80000100800 */
[----:B------:R0:W2:Y:S04]  /*adf0*/  @!P0 LDG.E.U16 R118, [R60.64] ;  /* 0x000000063c768981 */ /* 0x0000a8000c1e1500 */
[----:B------:R-:W-:Y:S04]  /*ae00*/  STL [R1+0x1b8], R0 ;  /* 0x0001b80001007387 */ /* 0x000fe80000100800 */
[----:B------:R-:W-:Y:S01]  /*ae10*/  STL [R1+0x1bc], R2 ;  /* 0x0001bc0201007387 */ /* 0x000fe20000100800 */
[----:B0-----:R-:W-:-:S03]  /*ae20*/  IADD3 R60, P1, R195, R8, RZ ;  /* 0x00000008c33c7210 */ /* 0x001fc60007f3e0ff */
[----:B------:R-:W-:Y:S04]  /*ae30*/  STL [R1+0x1c8], R194 ;  /* 0x0001c8c201007387 */ /* 0x000fe80000100800 */
[----:B------:R0:W-:Y:S01]  /*ae40*/  STL [R1+0x1cc], R195 ;  /* 0x0001ccc301007387 */ /* 0x0001e20000100800 */
[----:B------:R-:W-:-:S03]  /*ae50*/  IMAD.X R61, R186, 0x1, R7, P1 ;  /* 0x00000001ba3d7824 */ /* 0x000fc600008e0607 */
[----:B0-----:R-:W2:Y:S04]  /*ae60*/  LDL.LU R195, [R1+0x13c] ;  /* 0x00013c0001c37983 */ /* 0x001ea80000300800 */
[----:B------:R0:W-:Y:S04]  /*ae70*/  STL [R1+0x1d0], R186 ;  /* 0x0001d0ba01007387 */ /* 0x0001e80000100800 */
[----:B0-----:R-:W3:Y:S04]  /*ae80*/  LDL.LU R186, [R1+0x34] ;  /* 0x0000340001ba7983 */ /* 0x001ee80000300800 */
[----:B------:R-:W-:Y:S04]  /*ae90*/  STL [R1+0x1d4], R3 ;  /* 0x0001d40301007387 */ /* 0x000fe80000100800 */
[----:B------:R-:W4:Y:S04]  /*aea0*/  LDL.LU R141, [R1+0x11c] ;  /* 0x00011c00018d7983 */ /* 0x000f280000300800 */
[----:B------:R-:W-:Y:S04]  /*aeb0*/  STS.U16 [R3+0x9c00], R119 ;  /* 0x009c007703007388 */ /* 0x000fe80000000400 */
[----:B------:R0:W-:Y:S04]  /*aec0*/  STS.U16 [R3+0x9e00], R180 ;  /* 0x009e00b403007388 */ /* 0x0001e80000000400 */
[----:B0-----:R-:W4:Y:S04]  /*aed0*/  LDL.LU R3, [R1+0x30] ;  /* 0x0000300001037983 */ /* 0x001f280000300800 */
[----:B------:R-:W-:Y:S01]  /*aee0*/  STL [R1+0x1d8], R170 ;  /* 0x0001d8aa01007387 */ /* 0x000fe20000100800 */
[----:B------:R-:W-:-:S06]  /*aef0*/  PRMT R119, RZ, 0x7610, R119 ;  /* 0x00007610ff777816 */ /* 0x000fcc0000000077 */
[----:B------:R0:W4:Y:S01]  /*af00*/  @!P0 LDG.E.U16 R119, [R60.64] ;  /* 0x000000063c778981 */ /* 0x000122000c1e1500 */
[----:B------:R-:W-:-:S03]  /*af10*/  PRMT R180, RZ, 0x7610, R180 ;  /* 0x00007610ffb47816 */ /* 0x000fc600000000b4 */
[----:B--2---:R-:W-:Y:S04]  /*af20*/  STL [R1+0x1dc], R195 ;  /* 0x0001dcc301007387 */ /* 0x004fe80000100800 */
[----:B---3--:R-:W-:Y:S04]  /*af30*/  STL [R1+0x1e0], R186 ;  /* 0x0001e0ba01007387 */ /* 0x008fe80000100800 */
[----:B------:R-:W-:Y:S04]  /*af40*/  STL [R1+0x1e8], R156 ;  /* 0x0001e89c01007387 */ /* 0x000fe80000100800 */
[----:B------:R-:W-:Y:S04]  /*af50*/  STL [R1+0x1ec], R155 ;  /* 0x0001ec9b01007387 */ /* 0x000fe80000100800 */
[----:B------:R-:W2:Y:S04]  /*af60*/  LDL.LU R59, [R1+0xc8] ;  /* 0x0000c800013b7983 */ /* 0x000ea80000300800 */
[----:B------:R-:W3:Y:S04]  /*af70*/  LDL.LU R17, [R1+0xdc] ;  /* 0x0000dc0001117983 */ /* 0x000ee80000300800 */
[----:B------:R-:W2:Y:S01]  /*af80*/  LDL.LU R43, [R1+0xfc] ;  /* 0x0000fc00012b7983 */ /* 0x000ea20000300800 */
[----:B0-----:R-:W-:-:S05]  /*af90*/  IADD3 R60, P1, R39, R8, RZ ;  /* 0x00000008273c7210 */ /* 0x001fca0007f3e0ff */
[----:B------:R-:W-:Y:S01]  /*afa0*/  IMAD.X R61, R170, 0x1, R7, P1 ;  /* 0x00000001aa3d7824 */ /* 0x000fe200008e0607 */
[----:B------:R0:W-:Y:S04]  /*afb0*/  STS.U16 [R6+0x8100], R69 ;  /* 0x0081004506007388 */ /* 0x0001e80000000400 */
[----:B------:R1:W3:Y:S01]  /*afc0*/  @!P0 LDG.E.U16 R180, [R60.64] ;  /* 0x000000063cb48981 */ /* 0x0002e2000c1e1500 */
[----:B0-----:R-:W-:Y:S02]  /*afd0*/  PRMT R69, RZ, 0x7610, R69 ;  /* 0x00007610ff457816 */ /* 0x001fe40000000045 */
[----:B-1----:R-:W-:-:S05]  /*afe0*/  IADD3 R60, P1, R195, R8, RZ ;  /* 0x00000008c33c7210 */ /* 0x002fca0007f3e0ff */
        /* <DEDUP_REMOVED lines=14> */
[----:B----4-:R-:W-:-:S05]  /*b0d0*/  IADD3 R60, P1, R141, R8, RZ ;  /* 0x000000088d3c7210 */ /* 0x010fca0007f3e0ff */
        /* <DEDUP_REMOVED lines=20> */
[----:B------:R-:W-:Y:S04]  /*b220*/  STL [R1+0x204], R148 ;  /* 0x0002049401007387 */ /* 0x000fe80000100800 */
[----:B------:R-:W-:Y:S04]  /*b230*/  STL [R1+0x21c], R141 ;  /* 0x00021c8d01007387 */ /* 0x000fe80000100800 */
[----:B------:R-:W-:Y:S04]  /*b240*/  STL [R1+0x22c], R250 ;  /* 0x00022cfa01007387 */ /* 0x000fe80000100800 */
[----:B------:R0:W-:Y:S04]  /*b250*/  STS.U16 [R6+0x9500], R72 ;  /* 0x0095004806007388 */ /* 0x0001e80000000400 */
[----:B------:R-:W-:Y:S04]  /*b260*/  STL [R1+0x238], R132 ;  /* 0x0002388401007387 */ /* 0x000fe80000100800 */
[----:B------:R-:W-:Y:S01]  /*b270*/  STL [R1+0x248], R131 ;  /* 0x0002488301007387 */ /* 0x000fe20000100800 */
[----:B0-----:R-:W-:-:S03]  /*b280*/  PRMT R72, RZ, 0x7610, R72 ;  /* 0x00007610ff487816 */ /* 0x001fc60000000048 */
[----:B------:R-:W-:Y:S04]  /*b290*/  STL [R1+0x254], R239 ;  /* 0x000254ef01007387 */ /* 0x000fe80000100800 */
[----:B------:R-:W-:Y:S04]  /*b2a0*/  STL [R1+0x258], R124 ;  /* 0x0002587c01007387 */ /* 0x000fe80000100800 */
[----:B------:R0:W-:Y:S04]  /*b2b0*/  STS.U16 [R6+0x9700], R73 ;  /* 0x0097004906007388 */ /* 0x0001e80000000400 */
[----:B------:R1:W-:Y:S01]  /*b2c0*/  STS.U16 [R6+0x9900], R74 ;  /* 0x0099004a06007388 */ /* 0x0003e20000000400 */
[----:B0-----:R-:W-:-:S03]  /*b2d0*/  PRMT R73, RZ, 0x7610, R73 ;  /* 0x00007610ff497816 */ /* 0x001fc60000000049 */
[----:B------:R-:W-:Y:S04]  /*b2e0*/  STS.U16 [R6+0x9b00], R75 ;  /* 0x009b004b06007388 */ /* 0x000fe80000000400 */
[----:B------:R-:W-:Y:S01]  /*b2f0*/  STS.U16 [R6+0x9d00], R92 ;  /* 0x009d005c06007388 */ /* 0x000fe20000000400 */
[----:B-1----:R-:W-:-:S03]  /*b300*/  PRMT R74, RZ, 0x7610, R74 ;  /* 0x00007610ff4a7816 */ /* 0x002fc6000000004a */
        /* <DEDUP_REMOVED lines=13> */
[-C--:B-1----:R-:W-:Y:S02]  /*b3e0*/  IADD3 R60, P1, R59, R8.reuse, RZ ;  /* 0x000000083b3c7210 */ /* 0x082fe40007f3e0ff */
[----:B------:R-:W-:Y:S03]  /*b3f0*/  STL [R1+0x25c], R43 ;  /* 0x00025c2b01007387 */ /* 0x000fe60000100800 */
[----:B------:R-:W-:Y:S01]  /*b400*/  IMAD.X R61, R211, 0x1, R7, P1 ;  /* 0x00000001d33d7824 */ /* 0x000fe200008e0607 */
[----:B------:R-:W-:Y:S04]  /*b410*/  STL [R1+0x268], R234 ;  /* 0x000268ea01007387 */ /* 0x000fe80000100800 */
[----:B------:R-:W-:Y:S04]  /*b420*/  STL [R1+0x26c], R32 ;  /* 0x00026c2001007387 */ /* 0x000fe80000100800 */
[----:B------:R1:W2:Y:S04]  /*b430*/  @!P0 LDG.E.U16 R72, [R60.64] ;  /* 0x000000063c488981 */ /* 0x0002a8000c1e1500 */
[----:B------:R-:W-:Y:S04]  /*b440*/  STL [R1+0x270], R33 ;  /* 0x0002702101007387 */ /* 0x000fe80000100800 */
[----:B------:R-:W-:Y:S01]  /*b450*/  STL [R1+0x274], R223 ;  /* 0x000274df01007387 */ /* 0x000fe20000100800 */
[----:B-1----:R-:W-:-:S03]  /*b460*/  IADD3 R60, P1, R205, R8, RZ ;  /* 0x00000008cd3c7210 */ /* 0x002fc60007f3e0ff */
[----:B------:R-:W-:Y:S04]  /*b470*/  STL [R1+0x278], R19 ;  /* 0x0002781301007387 */ /* 0x000fe80000100800 */
[----:B------:R1:W-:Y:S01]  /*b480*/  STL [R1+0x27c], R17 ;  /* 0x00027c1101007387 */ /* 0x0003e20000100800 */
[----:B------:R-:W-:-:S03]  /*b490*/  IMAD.X R61, R177, 0x1, R7, P1 ;  /* 0x00000001b13d7824 */ /* 0x000fc600008e0607 */
[----:B------:R-:W-:Y:S04]  /*b4a0*/  STL [R1+0x280], R218 ;  /* 0x000280da01007387 */ /* 0x000fe80000100800 */
[----:B------:R-:W-:Y:S04]  /*b4b0*/  STL [R1+0x1f0], R211 ;  /* 0x0001f0d301007387 */ /* 0x000fe80000100800 */
[----:B------:R-:W-:Y:S04]  /*b4c0*/  STL [R1+0x1f4], R205 ;  /* 0x0001f4cd01007387 */ /* 0x000fe80000100800 */
[----:B------:R-:W-:Y:S04]  /*b4d0*/  STL [R1+0x1f8], R177 ;  /* 0x0001f8b101007387 */ /* 0x000fe80000100800 */
[----:B------:R-:W-:Y:S04]  /*b4e0*/  STL [R1+0x1fc], R213 ;  /* 0x0001fcd501007387 */ /* 0x000fe80000100800 */
[----:B------:R-:W-:Y:S04]  /*b4f0*/  STL [R1+0x200], R200 ;  /* 0x000200c801007387 */ /* 0x000fe80000100800 */
[----:B------:R0:W2:Y:S04]  /*b500*/  @!P0 LDG.E.U16 R73, [R60.64] ;  /* 0x000000063c498981 */ /* 0x0000a8000c1e1500 */
[----:B------:R1:W-:Y:S04]  /*b510*/  STL [R1+0x208], R41 ;  /* 0x0002082901007387 */ /* 0x0003e80000100800 */
[----:B------:R-:W-:Y:S01]  /*b520*/  STL [R1+0x20c], R193 ;  /* 0x00020cc101007387 */ /* 0x000fe20000100800 */
[----:B0-----:R-:W-:-:S03]  /*b530*/  IADD3 R60, P1, R213, R8, RZ ;  /* 0x00000008d53c7210 */ /* 0x001fc60007f3e0ff */
[----:B------:R-:W-:Y:S04]  /*b540*/  STL [R1+0x210], R173 ;  /* 0x000210ad01007387 */ /* 0x000fe80000100800 */
[----:B------:R-:W-:Y:S01]  /*b550*/  STL [R1+0x284], R185 ;  /* 0x000284b901007387 */ /* 0x000fe20000100800 */
[----:B------:R-:W-:-:S03]  /*b560*/  IMAD.X R61, R200, 0x1, R7, P1 ;  /* 0x00000001c83d7824 */ /* 0x000fc600008e0607 */
[----:B------:R-:W2:Y:S04]  /*b570*/  LDL R6, [R1+0xc4] ;  /* 0x0000c40001067983 */ /* 0x000ea80000100800 */
[----:B-1----:R-:W2:Y:S04]  /*b580*/  LDL.LU R17, [R1+0xac] ;  /* 0x0000ac0001117983 */ /* 0x002ea80000300800 */
[----:B------:R-:W2:Y:S04]  /*b590*/  LDL.LU R19, [R1+0xb0] ;  /* 0x0000b00001137983 */ /* 0x000ea80000300800 */
[----:B------:R-:W2:Y:S04]  /*b5a0*/  LDL.LU R234, [R1+0x78] ;  /* 0x0000780001ea7983 */ /* 0x000ea80000300800 */
[----:B------:R-:W2:Y:S04]  /*b5b0*/  LDL.LU R239, [R1+0x15c] ;  /* 0x00015c0001ef7983 */ /* 0x000ea80000300800 */
[----:B------:R-:W2:Y:S04]  /*b5c0*/  LDL.LU R224, [R1+0xe4] ;  /* 0x0000e40001e07983 */ /* 0x000ea80000300800 */
[----:B------:R-:W2:Y:S04]  /*b5d0*/  LDL.LU R229, [R1+0xf0] ;  /* 0x0000f00001e57983 */ /* 0x000ea80000300800 */
[----:B------:R0:W2:Y:S04]  /*b5e0*/  @!P0 LDG.E.U16 R74, [R60.64] ;  /* 0x000000063c4a8981 */ /* 0x0000a8000c1e1500 */
[----:B------:R-:W2:Y:S04]  /*b5f0*/  LDL.LU R240, [R1+0x104] ;  /* 0x0001040001f07983 */ /* 0x000ea80000300800 */
[----:B------:R-:W2:Y:S01]  /*b600*/  LDL.LU R245, [R1+0x110] ;  /* 0x0001100001f57983 */ /* 0x000ea20000300800 */
[----:B0-----:R-:W-:-:S03]  /*b610*/  IADD3 R60, P1, R41, R8, RZ ;  /* 0x00000008293c7210 */ /* 0x001fc60007f3e0ff */
[----:B------:R-:W2:Y:S04]  /*b620*/  LDL.LU R41, [R1+0x4] ;  /* 0x0000040001297983 */ /* 0x000ea80000300800 */
[----:B------:R-:W2:Y:S04]  /*b630*/  LDL.LU R148, [R1+0x124] ;  /* 0x0001240001947983 */ /* 0x000ea80000300800 */
[----:B------:R-:W2:Y:S04]  /*b640*/  LDL.LU R211, [R1+0x18] ;  /* 0x0000180001d37983 */ /* 0x000ea80000300800 */
[----:B------:R-:W2:Y:S04]  /*b650*/  LDL.LU R155, [R1+0x1c] ;  /* 0x00001c00019b7983 */ /* 0x000ea80000300800 */
[----:B------:R-:W2:Y:S04]  /*b660*/  LDL.LU R156, [R1+0x130] ;  /* 0x00013000019c7983 */ /* 0x000ea80000300800 */
[----:B------:R-:W3:Y:S04]  /*b670*/  LDL.LU R195, [R1+0x2c] ;  /* 0x00002c0001c37983 */ /* 0x000ee80000300800 */
[----:B------:R-:W3:Y:S04]  /*b680*/  LDL.LU R170, [R1+0x138] ;  /* 0x0001380001aa7983 */ /* 0x000ee80000300800 */
[----:B------:R-:W3:Y:S04]  /*b690*/  LDL.LU R2, [R1+0x40] ;  /* 0x0000400001027983 */ /* 0x000ee80000300800 */
[----:B------:R-:W3:Y:S04]  /*b6a0*/  LDL.LU R0, [R1+0x44] ;  /* 0x0000440001007983 */ /* 0x000ee80000300800 */
[----:B------:R-:W3:Y:S04]  /*b6b0*/  LDL.LU R44, [R1+0x144] ;  /* 0x00014400012c7983 */ /* 0x000ee80000300800 */
[----:B------:R-:W3:Y:S04]  /*b6c0*/  LDL.LU R187, [R1+0x5c] ;  /* 0x00005c0001bb7983 */ /* 0x000ee80000300800 */
[----:B------:R-:W3:Y:S01]  /*b6d0*/  LDL.LU R201, [R1+0x7c] ;  /* 0x00007c0001c97983 */ /* 0x000ee20000300800 */
[----:B------:R-:W-:Y:S01]  /*b6e0*/  PRMT R75, RZ, 0x7610, R75 ;  /* 0x00007610ff4b7816 */ /* 0x000fe2000000004b */
[----:B------:R-:W-:Y:S01]  /*b6f0*/  IMAD.X R61, R193, 0x1, R7, P1 ;  /* 0x00000001c13d7824 */ /* 0x000fe200008e0607 */
[----:B------:R-:W-:-:S02]  /*b700*/  PRMT R92, RZ, 0x7610, R92 ;  /* 0x00007610ff5c7816 */ /* 0x000fc4000000005c */
[----:B------:R-:W-:Y:S01]  /*b710*/  PRMT R93, RZ, 0x7610, R93 ;  /* 0x00007610ff5d7816 */ /* 0x000fe2000000005d */
[----:B------:R0:W-:Y:S04]  /*b720*/  STS.U16 [R42], R95 ;  /* 0x0000005f2a007388 */ /* 0x0001e80000000400 */
[----:B------:R1:W3:Y:S04]  /*b730*/  @!P0 LDG.E.U16 R75, [R60.64] ;  /* 0x000000063c4b8981 */ /* 0x0002e8000c1e1500 */
[----:B------:R0:W-:Y:S04]  /*b740*/  STS.U16 [R42+0x800], R96 ;  /* 0x000800602a007388 */ /* 0x0001e80000000400 */
[----:B------:R0:W-:Y:S01]  /*b750*/  STS.U16 [R42+0x1000], R97 ;  /* 0x001000612a007388 */ /* 0x0001e20000000400 */
[----:B-1----:R-:W-:-:S03]  /*b760*/  IADD3 R60, P1, R173, R8, RZ ;  /* 0x00000008ad3c7210 */ /* 0x002fc60007f3e0ff */
[----:B------:R1:W-:Y:S02]  /*b770*/  STS.U16 [R42+0x1800], R98 ;  /* 0x001800622a007388 */ /* 0x0003e40000000400 */
[----:B------:R-:W-:Y:S02]  /*b780*/  IMAD.X R61, R185, 0x1, R7, P1 ;  /* 0x00000001b93d7824 */ /* 0x000fe400008e0607 */
[----:B------:R0:W-:Y:S04]  /*b790*/  STS.U16 [R42+0x2000], R99 ;  /* 0x002000632a007388 */ /* 0x0001e80000000400 */
[----:B------:R0:W3:Y:S04]  /*b7a0*/  @!P0 LDG.E.U16 R92, [R60.64] ;  /* 0x000000063c5c8981 */ /* 0x0000e8000c1e1500 */
[----:B------:R1:W-:Y:S04]  /*b7b0*/  STS.U16 [R42+0x2800], R100 ;  /* 0x002800642a007388 */ /* 0x0003e80000000400 */
[----:B------:R1:W-:Y:S01]  /*b7c0*/  STS.U16 [R42+0x3000], R101 ;  /* 0x003000652a007388 */ /* 0x0003e20000000400 */
[----:B0-----:R-:W-:-:S03]  /*b7d0*/  IADD3 R60, P1, R176, R8, RZ ;  /* 0x00000008b03c7210 */ /* 0x001fc60007f3e0ff */
[----:B------:R-:W3:Y:S02]  /*b7e0*/  LDL.LU R56, [R1+0x98] ;  /* 0x0000980001387983 */ /* 0x000ee40000300800 */
[----:B------:R-:W-:Y:S01]  /*b7f0*/  IMAD.X R61, R169, 0x1, R7, P1 ;  /* 0x00000001a93d7824 */ /* 0x000fe200008e0607 */
[----:B------:R-:W-:Y:S01]  /*b800*/  PRMT R95, RZ, 0x7610, R95 ;  /* 0x00007610ff5f7816 */ /* 0x000fe2000000005f */
[----:B------:R-:W3:Y:S04]  /*b810*/  LDL.LU R57, [R1+0x150] ;  /* 0x0001500001397983 */ /* 0x000ee80000300800 */
[----:B------:R0:W3:Y:S02]  /*b820*/  @!P0 LDG.E.U16 R93, [R60.64] ;  /* 0x000000063c5d8981 */ /* 0x0000e4000c1e1500 */
[----:B0-----:R-:W-:-:S05]  /*b830*/  IADD3 R60, P1, R3, R8, RZ ;  /* 0x00000008033c7210 */ /* 0x001fca0007f3e0ff */
[----:B------:R-:W-:-:S05]  /*b840*/  IMAD.X R61, R163, 0x1, R7, P1 ;  /* 0x00000001a33d7824 */ /* 0x000fca00008e0607 */
[----:B------:R2:W3:Y:S01]  /*b850*/  @!P0 LDG.E.U16 R95, [R60.64] ;  /* 0x000000063c5f8981 */ /* 0x0004e2000c1e1500 */
[----:B------:R-:W-:Y:S02]  /*b860*/  PRMT R96, RZ, 0x7610, R96 ;  /* 0x00007610ff607816 */ /* 0x000fe40000000060 */
[----:B------:R-:W-:Y:S02]  /*b870*/  PRMT R97, RZ, 0x7610, R97 ;  /* 0x00007610ff617816 */ /* 0x000fe40000000061 */
[----:B-1----:R-:W-:Y:S02]  /*b880*/  PRMT R98, RZ, 0x7610, R98 ;  /* 0x00007610ff627816 */ /* 0x002fe40000000062 */
[----:B------:R-:W-:Y:S02]  /*b890*/  PRMT R99, RZ, 0x7610, R99 ;  /* 0x00007610ff637816 */ /* 0x000fe40000000063 */
[----:B------:R-:W-:Y:S02]  /*b8a0*/  PRMT R100, RZ, 0x7610, R100 ;  /* 0x00007610ff647816 */ /* 0x000fe40000000064 */
[----:B------:R-:W-:Y:S01]  /*b8b0*/  PRMT R101, RZ, 0x7610, R101 ;  /* 0x00007610ff657816 */ /* 0x000fe20000000065 */
[----:B------:R0:W-:Y:S04]  /*b8c0*/  STS.U16 [R42+0x3800], R102 ;  /* 0x003800662a007388 */ /* 0x0001e80000000400 */
[----:B------:R-:W1:Y:S01]  /*b8d0*/  S2R R109, SR_TID.X ;  /* 0x00000000006d7919 */ /* 0x000e620000002100 */
[----:B0-----:R-:W-:-:S03]  /*b8e0*/  PRMT R102, RZ, 0x7610, R102 ;  /* 0x00007610ff667816 */ /* 0x001fc60000000066 */
[----:B------:R0:W-:Y:S04]  /*b8f0*/  STS.U16 [R42+0x4000], R103 ;  /* 0x004000672a007388 */ /* 0x0001e80000000400 */
[----:B------:R1:W-:Y:S01]  /*b900*/  STS.U16 [R42+0x4800], R104 ;  /* 0x004800682a007388 */ /* 0x0003e20000000400 */
[----:B0-----:R-:W-:-:S03]  /*b910*/  PRMT R103, RZ, 0x7610, R103 ;  /* 0x00007610ff677816 */ /* 0x001fc60000000067 */
[----:B------:R-:W-:Y:S04]  /*b920*/  STS.U16 [R42+0x5000], R105 ;  /* 0x005000692a007388 */ /* 0x000fe80000000400 */
[----:B------:R-:W-:Y:S04]  /*b930*/  STS.U16 [R42+0x5800], R106 ;  /* 0x0058006a2a007388 */ /* 0x000fe80000000400 */
[----:B------:R-:W-:Y:S04]  /*b940*/  STS.U16 [R42+0x6000], R107 ;  /* 0x0060006b2a007388 */ /* 0x000fe80000000400 */
[----:B------:R-:W-:Y:S04]  /*b950*/  STS.U16 [R42+0x6800], R112 ;  /* 0x006800702a007388 */ /* 0x000fe80000000400 */
[----:B------:R-:W-:Y:S04]  /*b960*/  STS.U16 [R42+0x7000], R113 ;  /* 0x007000712a007388 */ /* 0x000fe80000000400 */
[----:B------:R0:W-:Y:S01]  /*b970*/  STS.U16 [R42+0x7800], R114 ;  /* 0x007800722a007388 */ /* 0x0001e20000000400 */
[----:B-1----:R-:W-:-:S03]  /*b980*/  PRMT R104, RZ, 0x7610, R104 ;  /* 0x00007610ff687816 */ /* 0x002fc60000000068 */
[----:B0-----:R-:W3:Y:S01]  /*b990*/  LDL.LU R42, [R1+0x58] ;  /* 0x00005800012a7983 */ /* 0x001ee20000300800 */
[----:B------:R-:W-:-:S03]  /*b9a0*/  LOP3.LUT R109, R109, 0x7f, RZ, 0xc0, !PT ;  /* 0x0000007f6d6d7812 */ /* 0x000fc600078ec0ff */
[----:B------:R-:W3:Y:S04]  /*b9b0*/  LDL.LU R110, [R1+0x94] ;  /* 0x00009400016e7983 */ /* 0x000ee80000300800 */
[----:B------:R-:W3:Y:S01]  /*b9c0*/  LDL.LU R223, [R1+0x74] ;  /* 0x0000740001df7983 */ /* 0x000ee20000300800 */
[----:B--2---:R-:W-:-:S05]  /*b9d0*/  IADD3 R60, P1, R156, R8, RZ ;  /* 0x000000089c3c7210 */ /* 0x004fca0007f3e0ff */
[----:B------:R-:W-:-:S05]  /*b9e0*/  IMAD.X R61, R155, 0x1, R7, P1 ;  /* 0x000000019b3d7824 */ /* 0x000fca00008e0607 */
[----:B------:R0:W2:Y:S02]  /*b9f0*/  @!P0 LDG.E.U16 R96, [R60.64] ;  /* 0x000000063c608981 */ /* 0x0000a4000c1e1500 */
[----:B0-----:R-:W-:-:S05]  /*ba00*/  IADD3 R60, P1, R147, R8, RZ ;  /* 0x00000008933c7210 */ /* 0x001fca0007f3e0ff */
        /* <DEDUP_REMOVED lines=23> */
[----:B0-----:R-:W-:Y:S01]  /*bb80*/  IADD3 R60, P1, R6, R8, RZ ;  /* 0x00000008063c7210 */ /* 0x001fe20007f3e0ff */
[----:B------:R-:W-:-:S05]  /*bb90*/  IMAD.SHL.U32 R6, R109, 0x2, RZ ;  /* 0x000000026d067824 */ /* 0x000fca00078e00ff */
[----:B------:R-:W-:-:S05]  /*bba0*/  LOP3.LUT R6, R6, 0x10, RZ, 0x3c, !PT ;  /* 0x0000001006067812 */ /* 0x000fca00078e3cff */
[----:B------:R-:W-:Y:S04]  /*bbb0*/  STS.U16 [R6+0x100], R115 ;  /* 0x0001007306007388 */ /* 0x000fe80000000400 */
        /* <DEDUP_REMOVED lines=8> */
[----:B----4-:R-:W-:Y:S04]  /*bc40*/  STS.U16 [R6+0x4900], R66 ;  /* 0x0049004206007388 */ /* 0x010fe80000000400 */
[----:B------:R-:W-:Y:S04]  /*bc50*/  STS.U16 [R6+0x5100], R64 ;  /* 0x0051004006007388 */ /* 0x000fe80000000400 */
[----:B------:R-:W-:Y:S04]  /*bc60*/  STS.U16 [R6+0x5900], R65 ;  /* 0x0059004106007388 */ /* 0x000fe80000000400 */
[----:B------:R-:W-:Y:S04]  /*bc70*/  STS.U16 [R6+0x6100], R62 ;  /* 0x0061003e06007388 */ /* 0x000fe80000000400 */
[----:B------:R-:W-:Y:S04]  /*bc80*/  STS.U16 [R6+0x6900], R63 ;  /* 0x0069003f06007388 */ /* 0x000fe80000000400 */
[----:B------:R-:W-:Y:S04]  /*bc90*/  STS.U16 [R6+0x7100], R70 ;  /* 0x0071004606007388 */ /* 0x000fe80000000400 */
[----:B---3--:R0:W-:Y:S04]  /*bca0*/  STS.U16 [R6+0x7900], R71 ;  /* 0x0079004706007388 */ /* 0x0081e80000000400 */
[----:B0-----:R-:W3:Y:S04]  /*bcb0*/  LDL.LU R6, [R1+0xc0] ;  /* 0x0000c00001067983 */ /* 0x001ee80000300800 */
[----:B------:R-:W4:Y:S04]  /*bcc0*/  LDL.LU R124, [R1+0x164] ;  /* 0x00016400017c7983 */ /* 0x000f280000300800 */
[----:B------:R-:W2:Y:S04]  /*bcd0*/  LDL.LU R18, [R1+0xd8] ;  /* 0x0000d80001127983 */ /* 0x000ea80000300800 */
[----:B------:R-:W2:Y:S04]  /*bce0*/  LDL.LU R39, [R1+0xf8] ;  /* 0x0000f80001277983 */ /* 0x000ea80000300800 */
[----:B------:R-:W2:Y:S04]  /*bcf0*/  LDL.LU R140, [R1+0x118] ;  /* 0x00011800018c7983 */ /* 0x000ea80000300800 */
[----:B------:R-:W2:Y:S01]  /*bd00*/  LDL.LU R193, [R1] ;  /* 0x0000000001c17983 */ /* 0x000ea20000300800 */
[----:B------:R-:W-:Y:S01]  /*bd10*/  PRMT R105, RZ, 0x7610, R105 ;  /* 0x00007610ff697816 */ /* 0x000fe20000000069 */
[----:B------:R-:W-:Y:S01]  /*bd20*/  IMAD.X R61, R210, 0x1, R7, P1 ;  /* 0x00000001d23d7824 */ /* 0x000fe200008e0607 */
[----:B------:R-:W-:-:S02]  /*bd30*/  PRMT R106, RZ, 0x7610, R106 ;  /* 0x00007610ff6a7816 */ /* 0x000fc4000000006a */
[----:B------:R-:W-:Y:S02]  /*bd40*/  PRMT R107, RZ, 0x7610, R107 ;  /* 0x00007610ff6b7816 */ /* 0x000fe4000000006b */
[----:B------:R-:W-:Y:S01]  /*bd50*/  PRMT R112, RZ, 0x7610, R112 ;  /* 0x00007610ff707816 */ /* 0x000fe20000000070 */
[----:B------:R0:W2:Y:S01]  /*bd60*/  @!P0 LDG.E.U16 R105, [R60.64] ;  /* 0x000000063c698981 */ /* 0x0000a2000c1e1500 */
[----:B------:R-:W-:Y:S02]  /*bd70*/  PRMT R113, RZ, 0x7610, R113 ;  /* 0x00007610ff717816 */ /* 0x000fe40000000071 */
[----:B------:R-:W-:Y:S01]  /*bd80*/  PRMT R114, RZ, 0x7610, R114 ;  /* 0x00007610ff727816 */ /* 0x000fe20000000072 */
[----:B------:R-:W1:Y:S01]  /*bd90*/  S2R R109, SR_TID.X ;  /* 0x00000000006d7919 */ /* 0x000e620000002100 */
[----:B------:R-:W-:Y:S02]  /*bda0*/  PRMT R115, RZ, 0x7610, R115 ;  /* 0x00007610ff737816 */ /* 0x000fe40000000073 */
[----:B------:R-:W-:Y:S01]  /*bdb0*/  PRMT R116, RZ, 0x7610, R116 ;  /* 0x00007610ff747816 */ /* 0x000fe20000000074 */
[----:B------:R-:W2:Y:S01]  /*bdc0*/  LDL.LU R213, [R1+0x14] ;  /* 0x0000140001d57983 */ /* 0x000ea20000300800 */
[----:B0-----:R-:W-:-:S02]  /*bdd0*/  IADD3 R60, P1, R239, R8, RZ ;  /* 0x00000008ef3c7210 */ /* 0x001fc40007f3e0ff */
[----:B------:R-:W-:Y:S01]  /*bde0*/  PRMT R117, RZ, 0x7610, R117 ;  /* 0x00007610ff757816 */ /* 0x000fe20000000075 */
[----:B------:R-:W2:Y:S02]  /*bdf0*/  LDL.LU R177, [R1+0x12c] ;  /* 0x00012c0001b17983 */ /* 0x000ea40000300800 */
[----:B------:R-:W-:Y:S01]  /*be00*/  IMAD.X R61, R19, 0x1, R7, P1 ;  /* 0x00000001133d7824 */ /* 0x000fe200008e0607 */
[----:B------:R-:W-:Y:S01]  /*be10*/  PRMT R118, RZ, 0x7610, R118 ;  /* 0x00007610ff767816 */ /* 0x000fe20000000076 */
[----:B------:R-:W2:Y:S04]  /*be20*/  LDL.LU R186, [R1+0x28] ;  /* 0x0000280001ba7983 */ /* 0x000ea80000300800 */
[----:B------:R0:W2:Y:S01]  /*be30*/  @!P0 LDG.E.U16 R106, [R60.64] ;  /* 0x000000063c6a8981 */ /* 0x0000a2000c1e1500 */
[----:B------:R-:W-:-:S02]  /*be40*/  PRMT R119, RZ, 0x7610, R119 ;  /* 0x00007610ff777816 */ /* 0x000fc40000000077 */
[----:B------:R-:W-:Y:S01]  /*be50*/  PRMT R180, RZ, 0x7610, R180 ;  /* 0x00007610ffb47816 */ /* 0x000fe200000000b4 */
[----:B------:R-:W2:Y:S01]  /*be60*/  LDL.LU R206, [R1+0x14c] ;  /* 0x00014c0001ce7983 */ /* 0x000ea20000300800 */
[----:B------:R-:W-:Y:S02]  /*be70*/  PRMT R69, RZ, 0x7610, R69 ;  /* 0x00007610ff457816 */ /* 0x000fe40000000045 */
[----:B------:R-:W-:Y:S01]  /*be80*/  PRMT R68, RZ, 0x7610, R68 ;  /* 0x00007610ff447816 */ /* 0x000fe20000000044 */
[----:B------:R-:W2:Y:S01]  /*be90*/  LDL.LU R45, [R1+0x54] ;  /* 0x00005400012d7983 */ /* 0x000ea20000300800 */
        /* <DEDUP_REMOVED lines=23> */
[----:B------:R0:W3:Y:S02]  /*c010*/  @!P0 LDG.E.U16 R118, [R60.64] ;  /* 0x000000063c768981 */ /* 0x0000e4000c1e1500 */
        /* <DEDUP_REMOVED lines=11> */
[----:B------:R0:W3:Y:S01]  /*c0d0*/  @!P0 LDG.E.U16 R68, [R60.64] ;  /* 0x000000063c448981 */ /* 0x0000e2000c1e1500 */
[----:B------:R-:W-:Y:S02]  /*c0e0*/  PRMT R67, RZ, 0x7610, R67 ;  /* 0x00007610ff437816 */ /* 0x000fe40000000043 */
        /* <DEDUP_REMOVED lines=25> */
[----:B------:R-:W-:Y:S01]  /*c280*/  IMAD.X R61, R183, 0x1, R7, P1 ;  /* 0x00000001b73d7824 */ /* 0x000fe200008e0607 */
[----:B-1----:R-:W-:-:S04]  /*c290*/  LOP3.LUT R109, R109, 0x7f, RZ, 0xc0, !PT ;  /* 0x0000007f6d6d7812 */ /* 0x002fc800078ec0ff */
[----:B------:R0:W4:Y:S01]  /*c2a0*/  @!P0 LDG.E.U16 R70, [R60.64] ;  /* 0x000000063c468981 */ /* 0x000122000c1e1500 */
[----:B------:R-:W-:Y:S01]  /*c2b0*/  IMAD.SHL.U32 R28, R109, 0x2, RZ ;  /* 0x000000026d1c7824 */ /* 0x000fe200078e00ff */
[----:B------:R-:W-:Y:S02]  /*c2c0*/  PRMT R71, RZ, 0x7610, R71 ;  /* 0x00007610ff477816 */ /* 0x000fe40000000047 */
[----:B------:R-:W4:Y:S01]  /*c2d0*/  LDL.LU R109, [R1+0x90] ;  /* 0x00009000016d7983 */ /* 0x000f220000300800 */
[----:B0-----:R-:W-:-:S03]  /*c2e0*/  IADD3 R60, P1, R2, R8, RZ ;  /* 0x00000008023c7210 */ /* 0x001fc60007f3e0ff */
[----:B------:R-:W4:Y:S02]  /*c2f0*/  LDL.LU R185, [R1+0xa8] ;  /* 0x0000a80001b97983 */ /* 0x000f240000300800 */
[----:B------:R-:W-:Y:S01]  /*c300*/  IMAD.X R61, R168, 0x1, R7, P1 ;  /* 0x00000001a83d7824 */ /* 0x000fe200008e0607 */
[----:B------:R-:W-:Y:S01]  /*c310*/  LOP3.LUT R28, R28, 0x20, RZ, 0x3c, !PT ;  /* 0x000000201c1c7812 */ /* 0x000fe200078e3cff */
[----:B------:R-:W4:Y:S04]  /*c320*/  LDL.LU R218, [R1+0xbc] ;  /* 0x0000bc0001da7983 */ /* 0x000f280000300800 */
[----:B------:R0:W4:Y:S04]  /*c330*/  @!P0 LDG.E.U16 R71, [R60.64] ;  /* 0x000000063c478981 */ /* 0x000128000c1e1500 */
[----:B------:R1:W-:Y:S04]  /*c340*/  STS.U16 [R28+0x200], R72 ;  /* 0x000200481c007388 */ /* 0x0003e80000000400 */
[----:B------:R-:W4:Y:S01]  /*c350*/  LDL.LU R33, [R1+0x70] ;  /* 0x0000700001217983 */ /* 0x000f220000300800 */
[----:B0-----:R-:W-:-:S02]  /*c360*/  IADD3 R60, P1, R170, R8, RZ ;  /* 0x00000008aa3c7210 */ /* 0x001fc40007f3e0ff */
[----:B-1----:R-:W-:-:S03]  /*c370*/  PRMT R72, RZ, 0x7610, R72 ;  /* 0x00007610ff487816 */ /* 0x002fc60000000048 */
[----:B------:R-:W-:Y:S01]  /*c380*/  IMAD.X R61, R195, 0x1, R7, P1 ;  /* 0x00000001c33d7824 */ /* 0x000fe200008e0607 */
[----:B------:R0:W-:Y:S04]  /*c390*/  STS.U16 [R28+0xa00], R73 ;  /* 0x000a00491c007388 */ /* 0x0001e80000000400 */
[----:B------:R1:W4:Y:S04]  /*c3a0*/  @!P0 LDG.E.U16 R72, [R60.64] ;  /* 0x000000063c488981 */ /* 0x000328000c1e1500 */
[----:B------:R-:W4:Y:S01]  /*c3b0*/  LDL.LU R214, [R1+0x158] ;  /* 0x0001580001d67983 */ /* 0x000f220000300800 */
[----:B0-----:R-:W-:-:S02]  /*c3c0*/  PRMT R73, RZ, 0x7610, R73 ;  /* 0x00007610ff497816 */ /* 0x001fc40000000049 */
[----:B-1----:R-:W-:-:S05]  /*c3d0*/  IADD3 R60, P1, R153, R8, RZ ;  /* 0x00000008993c7210 */ /* 0x002fca0007f3e0ff */
[----:B------:R-:W-:Y:S01]  /*c3e0*/  IMAD.X R61, R152, 0x1, R7, P1 ;  /* 0x00000001983d7824 */ /* 0x000fe200008e0607 */
[----:B------:R0:W-:Y:S04]  /*c3f0*/  STS.U16 [R28+0x1200], R74 ;  /* 0x0012004a1c007388 */ /* 0x0001e80000000400 */
[----:B------:R2:W4:Y:S01]  /*c400*/  @!P0 LDG.E.U16 R73, [R60.64] ;  /* 0x000000063c498981 */ /* 0x000522000c1e1500 */
[----:B0-----:R-:W-:Y:S02]  /*c410*/  PRMT R74, RZ, 0x7610, R74 ;  /* 0x00007610ff4a7816 */ /* 0x001fe4000000004a */
[----:B--2---:R-:W-:-:S05]  /*c420*/  IADD3 R60, P1, R193, R8, RZ ;  /* 0x00000008c13c7210 */ /* 0x004fca0007f3e0ff */
[----:B------:R-:W-:Y:S01]  /*c430*/  IMAD.X R61, R145, 0x1, R7, P1 ;  /* 0x00000001913d7824 */ /* 0x000fe200008e0607 */
[----:B------:R0:W-:Y:S04]  /*c440*/  STS.U16 [R28+0x1a00], R75 ;  /* 0x001a004b1c007388 */ /* 0x0001e80000000400 */
[----:B------:R1:W2:Y:S01]  /*c450*/  @!P0 LDG.E.U16 R74, [R60.64] ;  /* 0x000000063c4a8981 */ /* 0x0002a2000c1e1500 */
[----:B0-----:R-:W-:Y:S02]  /*c460*/  PRMT R75, RZ, 0x7610, R75 ;  /* 0x00007610ff4b7816 */ /* 0x001fe4000000004b */
[----:B-1----:R-:W-:-:S05]  /*c470*/  IADD3 R60, P1, R140, R8, RZ ;  /* 0x000000088c3c7210 */ /* 0x002fca0007f3e0ff */
[----:B------:R-:W-:Y:S01]  /*c480*/  IMAD.X R61, R248, 0x1, R7, P1 ;  /* 0x00000001f83d7824 */ /* 0x000fe200008e0607 */
[----:B------:R0:W-:Y:S04]  /*c490*/  STS.U16 [R28+0x2200], R92 ;  /* 0x0022005c1c007388 */ /* 0x0001e80000000400 */
[----:B------:R1:W2:Y:S01]  /*c4a0*/  @!P0 LDG.E.U16 R75, [R60.64] ;  /* 0x000000063c4b8981 */ /* 0x0002a2000c1e1500 */
[----:B0-----:R-:W-:Y:S02]  /*c4b0*/  PRMT R92, RZ, 0x7610, R92 ;  /* 0x00007610ff5c7816 */ /* 0x001fe4000000005c */
[----:B-1----:R-:W-:-:S05]  /*c4c0*/  IADD3 R60, P1, R129, R8, RZ ;  /* 0x00000008813c7210 */ /* 0x002fca0007f3e0ff */
[----:B------:R-:W-:Y:S01]  /*c4d0*/  IMAD.X R61, R128, 0x1, R7, P1 ;  /* 0x00000001803d7824 */ /* 0x000fe200008e0607 */
[----:B------:R0:W-:Y:S04]  /*c4e0*/  STS.U16 [R28+0x2a00], R93 ;  /* 0x002a005d1c007388 */ /* 0x0001e80000000400 */
[----:B------:R1:W2:Y:S04]  /*c4f0*/  @!P0 LDG.E.U16 R92, [R60.64] ;  /* 0x000000063c5c8981 */ /* 0x0002a8000c1e1500 */
[----:B------:R1:W-:Y:S01]  /*c500*/  STS.U16 [R28+0x3200], R95 ;  /* 0x0032005f1c007388 */ /* 0x0003e20000000400 */
[----:B0-----:R-:W-:-:S02]  /*c510*/  PRMT R93, RZ, 0x7610, R93 ;  /* 0x00007610ff5d7816 */ /* 0x001fc4000000005d */
[-C--:B-1----:R-:W-:Y:S01]  /*c520*/  IADD3 R60, P1, R237, R8.reuse, RZ ;  /* 0x00000008ed3c7210 */ /* 0x082fe20007f3e0ff */
[----:B------:R-:W-:Y:S04]  /*c530*/  STS.U16 [R28+0x3a00], R96 ;  /* 0x003a00601c007388 */ /* 0x000fe80000000400 */
[----:B------:R-:W-:Y:S01]  /*c540*/  IMAD.X R61, R121, 0x1, R7, P1 ;  /* 0x00000001793d7824 */ /* 0x000fe200008e0607 */
[----:B------:R-:W-:Y:S04]  /*c550*/  STS.U16 [R28+0x4200], R97 ;  /* 0x004200611c007388 */ /* 0x000fe80000000400 */
[----:B------:R-:W-:Y:S04]  /*c560*/  STS.U16 [R28+0x4a00], R98 ;  /* 0x004a00621c007388 */ /* 0x000fe80000000400 */
[----:B------:R-:W-:Y:S04]  /*c570*/  STS.U16 [R28+0x5200], R99 ;  /* 0x005200631c007388 */ /* 0x000fe80000000400 */
[----:B------:R-:W-:Y:S04]  /*c580*/  STS.U16 [R28+0x5a00], R100 ;  /* 0x005a00641c007388 */ /* 0x000fe80000000400 */
[----:B------:R0:W2:Y:S04]  /*c590*/  @!P0 LDG.E.U16 R93, [R60.64] ;  /* 0x000000063c5d8981 */ /* 0x0000a8000c1e1500 */
[----:B------:R-:W-:Y:S04]  /*c5a0*/  STS.U16 [R28+0x6200], R101 ;  /* 0x006200651c007388 */ /* 0x000fe80000000400 */
[----:B------:R-:W-:Y:S01]  /*c5b0*/  STS.U16 [R28+0x6a00], R102 ;  /* 0x006a00661c007388 */ /* 0x000fe20000000400 */
[----:B0-----:R-:W-:-:S03]  /*c5c0*/  IADD3 R60, P1, R39, R8, RZ ;  /* 0x00000008273c7210 */ /* 0x001fc60007f3e0ff */
[----:B------:R-:W-:Y:S01]  /*c5d0*/  STS.U16 [R28+0x7200], R103 ;  /* 0x007200671c007388 */ /* 0x000fe20000000400 */
[----:B------:R-:W-:-:S03]  /*c5e0*/  PRMT R95, RZ, 0x7610, R95 ;  /* 0x00007610ff5f7816 */ /* 0x000fc6000000005f */
[----:B------:R0:W-:Y:S01]  /*c5f0*/  STS.U16 [R28+0x7a00], R104 ;  /* 0x007a00681c007388 */ /* 0x0001e20000000400 */
[----:B------:R-:W-:-:S05]  /*c600*/  IMAD.X R61, R232, 0x1, R7, P1 ;  /* 0x00000001e83d7824 */ /* 0x000fca00008e0607 */
[----:B------:R1:W2:Y:S04]  /*c610*/  @!P0 LDG.E.U16 R95, [R60.64] ;  /* 0x000000063c5f8981 */ /* 0x0002a8000c1e1500 */
[----:B0-----:R-:W2:Y:S04]  /*c620*/  LDL.LU R28, [R1+0xec] ;  /* 0x0000ec00011c7983 */ /* 0x001ea80000300800 */
[----:B------:R-:W2:Y:S01]  /*c630*/  LDL.LU R133, [R1+0x10c] ;  /* 0x00010c0001857983 */ /* 0x000ea20000300800 */
[----:B-1----:R-:W-:Y:S02]  /*c640*/  IADD3 R60, P1, R29, R8, RZ ;  /* 0x000000081d3c7210 */ /* 0x002fe40007f3e0ff */
[----:B------:R-:W-:Y:S01]  /*c650*/  PRMT R96, RZ, 0x7610, R96 ;  /* 0x00007610ff607816 */ /* 0x000fe20000000060 */
[----:B------:R-:W2:Y:S02]  /*c660*/  LDL.LU R200, [R1+0x10] ;  /* 0x0000100001c87983 */ /* 0x000ea40000300800 */
[----:B------:R-:W-:Y:S01]  /*c670*/  IMAD.X R61, R30, 0x1, R7, P1 ;  /* 0x000000011e3d7824 */ /* 0x000fe200008e0607 */
[----:B------:R-:W-:Y:S01]  /*c680*/  PRMT R97, RZ, 0x7610, R97 ;  /* 0x00007610ff617816 */ /* 0x000fe20000000061 */
[----:B------:R-:W2:Y:S04]  /*c690*/  LDL.LU R164, [R1+0x3c] ;  /* 0x00003c0001a47983 */ /* 0x000ea80000300800 */
[----:B------:R0:W2:Y:S01]  /*c6a0*/  @!P0 LDG.E.U16 R96, [R60.64] ;  /* 0x000000063c608981 */ /* 0x0000a2000c1e1500 */
[----:B------:R-:W-:-:S03]  /*c6b0*/  PRMT R98, RZ, 0x7610, R98 ;  /* 0x00007610ff627816 */ /* 0x000fc60000000062 */
[----:B------:R-:W2:Y:S04]  /*c6c0*/  LDL.LU R165, [R1+0x140] ;  /* 0x0001400001a57983 */ /* 0x000ea80000300800 */
[----:B------:R-:W2:Y:S01]  /*c6d0*/  LDL.LU R212, [R1+0x50] ;  /* 0x0000500001d47983 */ /* 0x000ea20000300800 */
[----:B0-----:R-:W-:-:S05]  /*c6e0*/  IADD3 R60, P1, R221, R8, RZ ;  /* 0x00000008dd3c7210 */ /* 0x001fca0007f3e0ff */
[----:B------:R-:W-:-:S05]  /*c6f0*/  IMAD.X R61, R16, 0x1, R7, P1 ;  /* 0x00000001103d7824 */ /* 0x000fca00008e0607 */
[----:B------:R0:W2:Y:S02]  /*c700*/  @!P0 LDG.E.U16 R97, [R60.64] ;  /* 0x000000063c618981 */ /* 0x0000a4000c1e1500 */
[----:B0-----:R-:W-:-:S05]  /*c710*/  IADD3 R60, P1, R18, R8, RZ ;  /* 0x00000008123c7210 */ /* 0x001fca0007f3e0ff */
[----:B------:R-:W-:-:S05]  /*c720*/  IMAD.X R61, R216, 0x1, R7, P1 ;  /* 0x00000001d83d7824 */ /* 0x000fca00008e0607 */
[----:B------:R4:W2:Y:S01]  /*c730*/  @!P0 LDG.E.U16 R98, [R60.64] ;  /* 0x000000063c628981 */ /* 0x0008a2000c1e1500 */
[----:B------:R-:W-:-:S05]  /*c740*/  LOP3.LUT R108, R108, 0x7f, RZ, 0xc0, !PT ;  /* 0x0000007f6c6c7812 */ /* 0x000fca00078ec0ff */
[----:B------:R-:W-:Y:S02]  /*c750*/  IMAD.SHL.U32 R32, R108, 0x2, RZ ;  /* 0x000000026c207824 */ /* 0x000fe400078e00ff */
[----:B------:R-:W2:Y:S03]  /*c760*/  LDL.LU R108, [R1+0xa4] ;  /* 0x0000a400016c7983 */ /* 0x000ea60000300800 */
        /* <DEDUP_REMOVED lines=10> */
[----:B---3--:R-:W-:Y:S04]  /*c810*/  STS.U16 [R32+0x4b00], R118 ;  /* 0x004b007620007388 */ /* 0x008fe80000000400 */
[----:B------:R-:W-:Y:S04]  /*c820*/  STS.U16 [R32+0x5300], R119 ;  /* 0x0053007720007388 */ /* 0x000fe80000000400 */
[----:B------:R-:W-:Y:S04]  /*c830*/  STS.U16 [R32+0x5b00], R180 ;  /* 0x005b00b420007388 */ /* 0x000fe80000000400 */
[----:B------:R-:W-:Y:S04]  /*c840*/  STS.U16 [R32+0x6300], R69 ;  /* 0x0063004520007388 */ /* 0x000fe80000000400 */
[----:B------:R-:W-:Y:S04]  /*c850*/  STS.U16 [R32+0x6b00], R68 ;  /* 0x006b004420007388 */ /* 0x000fe80000000400 */
[----:B------:R-:W-:Y:S04]  /*c860*/  STS.U16 [R32+0x7300], R67 ;  /* 0x0073004320007388 */ /* 0x000fe80000000400 */
[----:B------:R0:W-:Y:S04]  /*c870*/  STS.U16 [R32+0x7b00], R66 ;  /* 0x007b004220007388 */ /* 0x0001e80000000400 */
[----:B0-----:R-:W3:Y:S04]  /*c880*/  LDL.LU R32, [R1+0x6c] ;  /* 0x00006c0001207983 */ /* 0x001ee80000300800 */
[----:B------:R-:W3:Y:S04]  /*c890*/  LDL.LU R43, [R1+0x8c] ;  /* 0x00008c00012b7983 */ /* 0x000ee80000300800 */
[----:B------:R-:W3:Y:S04]  /*c8a0*/  LDL.LU R131, [R1+0xe0] ;  /* 0x0000e00001837983 */ /* 0x000ee80000300800 */
[----:B------:R-:W3:Y:S04]  /*c8b0*/  LDL.LU R250, [R1+0x100] ;  /* 0x0001000001fa7983 */ /* 0x000ee80000300800 */
[----:B------:R-:W3:Y:S01]  /*c8c0*/  LDL.LU R173, [R1+0x120] ;  /* 0x0001200001ad7983 */ /* 0x000ee20000300800 */
[----:B----4-:R-:W-:-:S02]  /*c8d0*/  IADD3 R60, P1, R124, R8, RZ ;  /* 0x000000087c3c7210 */ /* 0x010fc40007f3e0ff */
[----:B------:R-:W-:Y:S01]  /*c8e0*/  PRMT R99, RZ, 0x7610, R99 ;  /* 0x00007610ff637816 */ /* 0x000fe20000000063 */
[----:B------:R-:W0:Y:S02]  /*c8f0*/  S2R R157, SR_TID.X ;  /* 0x00000000009d7919 */ /* 0x000e240000002100 */
[----:B------:R-:W-:Y:S01]  /*c900*/  IMAD.X R61, R6, 0x1, R7, P1 ;  /* 0x00000001063d7824 */ /* 0x000fe200008e0607 */
[----:B------:R-:W-:Y:S01]  /*c910*/  PRMT R100, RZ, 0x7610, R100 ;  /* 0x00007610ff647816 */ /* 0x000fe20000000064 */
[----:B------:R-:W4:Y:S04]  /*c920*/  LDL.LU R205, [R1+0x134] ;  /* 0x0001340001cd7983 */ /* 0x000f280000300800 */
[----:B------:R1:W3:Y:S02]  /*c930*/  @!P0 LDG.E.U16 R99, [R60.64] ;  /* 0x000000063c638981 */ /* 0x0002e4000c1e1500 */
[----:B-1----:R-:W-:-:S05]  /*c940*/  IADD3 R60, P1, R203, R8, RZ ;  /* 0x00000008cb3c7210 */ /* 0x002fca0007f3e0ff */
[----:B------:R-:W-:-:S05]  /*c950*/  IMAD.X R61, R174, 0x1, R7, P1 ;  /* 0x00000001ae3d7824 */ /* 0x000fca00008e0607 */
[----:B------:R1:W3:Y:S01]  /*c960*/  @!P0 LDG.E.U16 R100, [R60.64] ;  /* 0x000000063c648981 */ /* 0x0002e2000c1e1500 */
[----:B------:R-:W-:Y:S02]  /*c970*/  PRMT R101, RZ, 0x7610, R101 ;  /* 0x00007610ff657816 */ /* 0x000fe40000000065 */
        /* <DEDUP_REMOVED lines=28> */
[----:B0-----:R-:W-:Y:S02]  /*cb40*/  LOP3.LUT R141, R157, 0x7f, RZ, 0xc0, !PT ;  /* 0x0000007f9d8d7812 */ /* 0x001fe400078ec0ff */
[----:B------:R-:W3:Y:S04]  /*cb50*/  LDL.LU R157, [R1+0x24] ;  /* 0x00002400019d7983 */ /* 0x000ee80000300800 */
[----:B------:R-:W3:Y:S01]  /*cb60*/  LDL.LU R194, [R1+0x38] ;  /* 0x0000380001c27983 */ /* 0x000ee20000300800 */
[----:B-1----:R-:W-:-:S05]  /*cb70*/  IADD3 R60, P1, R247, R8, RZ ;  /* 0x00000008f73c7210 */ /* 0x002fca0007f3e0ff */
[----:B------:R-:W-:-:S05]  /*cb80*/  IMAD.X R61, R136, 0x1, R7, P1 ;  /* 0x00000001883d7824 */ /* 0x000fca00008e0607 */
[----:B------:R2:W3:Y:S01]  /*cb90*/  @!P0 LDG.E.U16 R112, [R60.64] ;  /* 0x000000063c708981 */ /* 0x0004e2000c1e1500 */
[----:B------:R-:W-:Y:S02]  /*cba0*/  PRMT R113, RZ, 0x7610, R113 ;  /* 0x00007610ff717816 */ /* 0x000fe40000000071 */
[----:B--2---:R-:W-:-:S05]  /*cbb0*/  IADD3 R60, P1, R133, R8, RZ ;  /* 0x00000008853c7210 */ /* 0x004fca0007f3e0ff */
[----:B------:R-:W-:-:S05]  /*cbc0*/  IMAD.X R61, R242, 0x1, R7, P1 ;  /* 0x00000001f23d7824 */ /* 0x000fca00008e0607 */
[----:B------:R0:W2:Y:S01]  /*cbd0*/  @!P0 LDG.E.U16 R113, [R60.64] ;  /* 0x000000063c718981 */ /* 0x0000a2000c1e1500 */
[----:B------:R-:W-:Y:S01]  /*cbe0*/  IMAD.SHL.U32 R132, R141, 0x2, RZ ;  /* 0x000000028d847824 */ /* 0x000fe200078e00ff */
[----:B------:R-:W-:Y:S02]  /*cbf0*/  PRMT R114, RZ, 0x7610, R114 ;  /* 0x00007610ff727816 */ /* 0x000fe40000000072 */
[----:B0-----:R-:W-:Y:S02]  /*cc00*/  IADD3 R60, P1, R120, R8, RZ ;  /* 0x00000008783c7210 */ /* 0x001fe40007f3e0ff */
[----:B------:R-:W-:-:S03]  /*cc10*/  LOP3.LUT R132, R132, 0x40, RZ, 0x3c, !PT ;  /* 0x0000004084847812 */ /* 0x000fc600078e3cff */
[----:B------:R-:W-:Y:S02]  /*cc20*/  IMAD.X R61, R47, 0x1, R7, P1 ;  /* 0x000000012f3d7824 */ /* 0x000fe400008e0607 */
[----:B------:R-:W-:Y:S04]  /*cc30*/  STS.U16 [R132+0x400], R64 ;  /* 0x0004004084007388 */ /* 0x000fe80000000400 */
[----:B------:R0:W2:Y:S01]  /*cc40*/  @!P0 LDG.E.U16 R114, [R60.64] ;  /* 0x000000063c728981 */ /* 0x0000a2000c1e1500 */
[----:B------:R-:W-:-:S03]  /*cc50*/  PRMT R115, RZ, 0x7610, R115 ;  /* 0x00007610ff737816 */ /* 0x000fc60000000073 */
[----:B------:R-:W-:Y:S01]  /*cc60*/  STS.U16 [R132+0xc00], R65 ;  /* 0x000c004184007388 */ /* 0x000fe20000000400 */
[----:B0-----:R-:W-:-:S03]  /*cc70*/  IADD3 R60, P1, R231, R8, RZ ;  /* 0x00000008e73c7210 */ /* 0x001fc60007f3e0ff */
[----:B------:R-:W-:Y:S02]  /*cc80*/  STS.U16 [R132+0x1400], R62 ;  /* 0x0014003e84007388 */ /* 0x000fe40000000400 */
[----:B------:R-:W-:Y:S02]  /*cc90*/  IMAD.X R61, R31, 0x1, R7, P1 ;  /* 0x000000011f3d7824 */ /* 0x000fe400008e0607 */
[----:B------:R-:W-:Y:S04]  /*cca0*/  STS.U16 [R132+0x1c00], R63 ;  /* 0x001c003f84007388 */ /* 0x000fe80000000400 */
        /* <DEDUP_REMOVED lines=10> */
[----:B------:R-:W-:Y:S01]  /*cd50*/  STS.U16 [R132+0x5c00], R93 ;  /* 0x005c005d84007388 */ /* 0x000fe20000000400 */
[----:B------:R-:W-:-:S03]  /*cd60*/  IMAD.X R61, R226, 0x1, R7, P1 ;  /* 0x00000001e23d7824 */ /* 0x000fc600008e0607 */
[----:B------:R-:W-:Y:S04]  /*cd70*/  STS.U16 [R132+0x6400], R95 ;  /* 0x0064005f84007388 */ /* 0x000fe80000000400 */
[----:B------:R-:W-:Y:S04]  /*cd80*/  STS.U16 [R132+0x6c00], R96 ;  /* 0x006c006084007388 */ /* 0x000fe80000000400 */
[----:B------:R-:W-:Y:S04]  /*cd90*/  STS.U16 [R132+0x7400], R97 ;  /* 0x0074006184007388 */ /* 0x000fe80000000400 */
[----:B------:R0:W-:Y:S04]  /*cda0*/  STS.U16 [R132+0x7c00], R98 ;  /* 0x007c006284007388 */ /* 0x0001e80000000400 */
[----:B------:R1:W2:Y:S04]  /*cdb0*/  @!P0 LDG.E.U16 R116, [R60.64] ;  /* 0x000000063c748981 */ /* 0x0002a8000c1e1500 */
[----:B0-----:R-:W2:Y:S04]  /*cdc0*/  LDL.LU R132, [R1+0xf4] ;  /* 0x0000f40001847983 */ /* 0x001ea80000300800 */
[----:B------:R-:W2:Y:S01]  /*cdd0*/  LDL.LU R141, [R1+0x114] ;  /* 0x00011400018d7983 */ /* 0x000ea20000300800 */
[----:B-1----:R-:W-:-:S02]  /*cde0*/  IADD3 R60, P1, R20, R8, RZ ;  /* 0x00000008143c7210 */ /* 0x002fc40007f3e0ff */
[----:B------:R-:W-:-:S03]  /*cdf0*/  PRMT R117, RZ, 0x7610, R117 ;  /* 0x00007610ff757816 */ /* 0x000fc60000000075 */
[----:B------:R-:W-:-:S05]  /*ce00*/  IMAD.X R61, R21, 0x1, R7, P1 ;  /* 0x00000001153d7824 */ /* 0x000fca00008e0607 */
[----:B------:R0:W2:Y:S01]  /*ce10*/  @!P0 LDG.E.U16 R117, [R60.64] ;  /* 0x000000063c758981 */ /* 0x0000a2000c1e1500 */
[----:B------:R-:W-:Y:S02]  /*ce20*/  PRMT R118, RZ, 0x7610, R118 ;  /* 0x00007610ff767816 */ /* 0x000fe40000000076 */
[----:B0-----:R-:W-:-:S05]  /*ce30*/  IADD3 R60, P1, R215, R8, RZ ;  /* 0x00000008d73c7210 */ /* 0x001fca0007f3e0ff */
        /* <DEDUP_REMOVED lines=35> */
[----:B---3--:R-:W-:-:S05]  /*d070*/  IADD3 R60, P1, R173, R8, RZ ;  /* 0x00000008ad3c7210 */ /* 0x008fca0007f3e0ff */
[----:B------:R-:W-:-:S05]  /*d080*/  IMAD.X R61, R252, 0x1, R7, P1 ;  /* 0x00000001fc3d7824 */ /* 0x000fca00008e0607 */
[----:B------:R0:W3:Y:S01]  /*d090*/  @!P0 LDG.E.U16 R62, [R60.64] ;  /* 0x000000063c3e8981 */ /* 0x0000e2000c1e1500 */
[----:B------:R-:W-:Y:S02]  /*d0a0*/  PRMT R63, RZ, 0x7610, R63 ;  /* 0x00007610ff3f7816 */ /* 0x000fe4000000003f */
[----:B0-----:R-:W-:-:S05]  /*d0b0*/  IADD3 R60, P1, R135, R8, RZ ;  /* 0x00000008873c7210 */ /* 0x001fca0007f3e0ff */
[----:B------:R-:W-:-:S05]  /*d0c0*/  IMAD.X R61, R134, 0x1, R7, P1 ;  /* 0x00000001863d7824 */ /* 0x000fca00008e0607 */
[----:B------:R0:W2:Y:S01]  /*d0d0*/  @!P0 LDG.E.U16 R63, [R60.64] ;  /* 0x000000063c3f8981 */ /* 0x0000a2000c1e1500 */
        /* <DEDUP_REMOVED lines=44> */
[----:B------:R-:W-:Y:S01]  /*d3a0*/  IMAD.SHL.U32 R111, R111, 0x2, RZ ;  /* 0x000000026f6f7824 */ /* 0x000fe200078e00ff */
[----:B------:R-:W-:Y:S02]  /*d3b0*/  PRMT R98, RZ, 0x7610, R98 ;  /* 0x00007610ff627816 */ /* 0x000fe40000000062 */
[----:B0-----:R-:W-:-:S05]  /*d3c0*/  IADD3 R60, P1, R194, R8, RZ ;  /* 0x00000008c23c7210 */ /* 0x001fca0007f3e0ff */
[----:B------:R-:W-:Y:S01]  /*d3d0*/  IMAD.X R61, R166, 0x1, R7, P1 ;  /* 0x00000001a63d7824 */ /* 0x000fe200008e0607 */
[----:B------:R-:W-:-:S04]  /*d3e0*/  LOP3.LUT R111, R111, 0x50, RZ, 0x3c, !PT ;  /* 0x000000506f6f7812 */ /* 0x000fc800078e3cff */
[----:B------:R4:W3:Y:S04]  /*d3f0*/  @!P0 LDG.E.U16 R98, [R60.64] ;  /* 0x000000063c628981 */ /* 0x0008e8000c1e1500 */
[----:B------:R0:W-:Y:S01]  /*d400*/  STS.U16 [R111+0x500], R99 ;  /* 0x000500636f007388 */ /* 0x0001e20000000400 */
[----:B----4-:R-:W-:Y:S02]  /*d410*/  IADD3 R60, P1, R205, R8, RZ ;  /* 0x00000008cd3c7210 */ /* 0x010fe40007f3e0ff */
[----:B0-----:R-:W-:-:S03]  /*d420*/  PRMT R99, RZ, 0x7610, R99 ;  /* 0x00007610ff637816 */ /* 0x001fc60000000063 */
        /* <DEDUP_REMOVED lines=40> */
[----:B------:R-:W-:-:S05]  /*d6b0*/  IMAD.X R61, R13, 0x1, R7, P1 ;  /* 0x000000010d3d7824 */ /* 0x000fca00008e0607 */
[----:B------:R0:W2:Y:S04]  /*d6c0*/  @!P0 LDG.E.U16 R107, [R60.64] ;  /* 0x000000063c6b8981 */ /* 0x0000a8000c1e1500 */
[----:B------:R1:W-:Y:S04]  /*d6d0*/  STS.U16 [R111+0x4d00], R112 ;  /* 0x004d00706f007388 */ /* 0x0003e80000000400 */
[----:B------:R1:W-:Y:S01]  /*d6e0*/  STS.U16 [R111+0x5500], R113 ;  /* 0x005500716f007388 */ /* 0x0003e20000000400 */
[----:B0-----:R-:W-:-:S03]  /*d6f0*/  IMAD.MOV.U32 R61, RZ, RZ, R56 ;  /* 0x000000ffff3d7224 */ /* 0x001fc600078e0038 */
[----:B------:R-:W2:Y:S01]  /*d700*/  LDL.LU R56, [R1+0x2a4] ;  /* 0x0002a40001387983 */ /* 0x000ea20000300800 */
[----:B------:R-:W-:Y:S02]  /*d710*/  IMAD.MOV.U32 R60, RZ, RZ, R57 ;  /* 0x000000ffff3c7224 */ /* 0x000fe400078e0039 */
[----:B-1----:R-:W-:Y:S01]  /*d720*/  IMAD.MOV.U32 R112, RZ, RZ, R58 ;  /* 0x000000ffff707224 */ /* 0x002fe200078e003a */
[----:B------:R-:W2:Y:S01]  /*d730*/  LDL.LU R57, [R1+0x2a0] ;  /* 0x0002a00001397983 */ /* 0x000ea20000300800 */
[----:B------:R-:W-:-:S03]  /*d740*/  IMAD.MOV.U32 R113, RZ, RZ, R59 ;  /* 0x000000ffff717224 */ /* 0x000fc600078e003b */
[----:B------:R-:W2:Y:S04]  /*d750*/  LDL.LU R58, [R1+0x29c] ;  /* 0x00029c00013a7983 */ /* 0x000ea80000300800 */
[----:B------:R-:W2:Y:S04]  /*d760*/  LDL.LU R59, [R1+0x298] ;  /* 0x00029800013b7983 */ /* 0x000ea80000300800 */
[----:B------:R0:W-:Y:S04]  /*d770*/  STS.U16 [R111+0x5d00], R114 ;  /* 0x005d00726f007388 */ /* 0x0001e80000000400 */
[----:B------:R1:W-:Y:S04]  /*d780*/  STS.U16 [R111+0x6500], R115 ;  /* 0x006500736f007388 */ /* 0x0003e80000000400 */
[----:B------:R-:W-:Y:S01]  /*d790*/  STS.U16 [R111+0x6d00], R116 ;  /* 0x006d00746f007388 */ /* 0x000fe20000000400 */
[----:B0-----:R-:W-:-:S03]  /*d7a0*/  IMAD.MOV.U32 R114, RZ, RZ, R108 ;  /* 0x000000ffff727224 */ /* 0x001fc600078e006c */
[----:B------:R-:W2:Y:S01]  /*d7b0*/  LDL.LU R108, [R1+0x294] ;  /* 0x00029400016c7983 */ /* 0x000ea20000300800 */
[----:B-1----:R-:W-:-:S03]  /*d7c0*/  IMAD.MOV.U32 R115, RZ, RZ, R109 ;  /* 0x000000ffff737224 */ /* 0x002fc600078e006d */
[----:B------:R0:W-:Y:S04]  /*d7d0*/  STS.U16 [R111+0x7500], R117 ;  /* 0x007500756f007388 */ /* 0x0001e80000000400 */
[----:B------:R-:W2:Y:S04]  /*d7e0*/  LDL.LU R109, [R1+0x290] ;  /* 0x00029000016d7983 */ /* 0x000ea80000300800 */
[----:B------:R1:W-:Y:S01]  /*d7f0*/  STS.U16 [R111+0x7d00], R118 ;  /* 0x007d00766f007388 */ /* 0x0003e20000000400 */
[----:B0-----:R-:W-:-:S03]  /*d800*/  IMAD.MOV.U32 R117, RZ, RZ, R110 ;  /* 0x000000ffff757224 */ /* 0x001fc600078e006e */
[----:B------:R-:W2:Y:S04]  /*d810*/  LDL.LU R110, [R1+0x28c] ;  /* 0x00028c00016e7983 */ /* 0x000ea80000300800 */
[----:B-1----:R-:W2:Y:S01]  /*d820*/  LDL.LU R111, [R1+0x288] ;  /* 0x00028800016f7983 */ /* 0x002ea20000300800 */
[----:B------:R-:W-:-:S03]  /*d830*/  IMAD.MOV.U32 R116, RZ, RZ, R115 ;  /* 0x000000ffff747224 */ /* 0x000fc600078e0073 */
[----:B------:R-:W0:Y:S02]  /*d840*/  S2R R115, SR_TID.X ;  /* 0x0000000000737919 */ /* 0x000e240000002100 */
[----:B0-----:R-:W-:-:S05]  /*d850*/  LOP3.LUT R115, R115, 0x7f, RZ, 0xc0, !PT ;  /* 0x0000007f73737812 */ /* 0x001fca00078ec0ff */
[----:B------:R-:W-:-:S05]  /*d860*/  IMAD.SHL.U32 R118, R115, 0x2, RZ ;  /* 0x0000000273767824 */ /* 0x000fca00078e00ff */
[----:B------:R-:W-:-:S05]  /*d870*/  LOP3.LUT R118, R118, 0x60, RZ, 0x3c, !PT ;  /* 0x0000006076767812 */ /* 0x000fca00078e3cff */
[----:B------:R-:W-:Y:S04]  /*d880*/  STS.U16 [R118+0x600], R119 ;  /* 0x0006007776007388 */ /* 0x000fe80000000400 */
[----:B------:R-:W-:Y:S04]  /*d890*/  STS.U16 [R118+0xe00], R180 ;  /* 0x000e00b476007388 */ /* 0x000fe80000000400 */
[----:B------:R-:W-:Y:S01]  /*d8a0*/  STS.U16 [R118+0x1600], R69 ;  /* 0x0016004576007388 */ /* 0x000fe20000000400 */
[----:B------:R-:W-:-:S03]  /*d8b0*/  IMAD.SHL.U32 R115, R115, 0x2, RZ ;  /* 0x0000000273737824 */ /* 0x000fc600078e00ff */
[----:B------:R-:W-:Y:S04]  /*d8c0*/  STS.U16 [R118+0x1e00], R68 ;  /* 0x001e004476007388 */ /* 0x000fe80000000400 */
[----:B------:R-:W-:Y:S04]  /*d8d0*/  STS.U16 [R118+0x2600], R67 ;  /* 0x0026004376007388 */ /* 0x000fe80000000400 */
[----:B------:R-:W-:Y:S04]  /*d8e0*/  STS.U16 [R118+0x2e00], R66 ;  /* 0x002e004276007388 */ /* 0x000fe80000000400 */
[----:B------:R-:W-:Y:S04]  /*d8f0*/  STS.U16 [R118+0x3600], R64 ;  /* 0x0036004076007388 */ /* 0x000fe80000000400 */
[----:B------:R-:W-:Y:S01]  /*d900*/  STS.U16 [R118+0x3e00], R65 ;  /* 0x003e004176007388 */ /* 0x000fe20000000400 */
[----:B------:R-:W-:-:S03]  /*d910*/  LOP3.LUT R115, R115, 0x70, RZ, 0x3c, !PT ;  /* 0x0000007073737812 */ /* 0x000fc600078e3cff */
[----:B---3--:R-:W-:Y:S04]  /*d920*/  STS.U16 [R118+0x4600], R62 ;  /* 0x0046003e76007388 */ /* 0x008fe80000000400 */
[----:B------:R-:W-:Y:S04]  /*d930*/  STS.U16 [R118+0x4e00], R63 ;  /* 0x004e003f76007388 */ /* 0x000fe80000000400 */
[----:B------:R-:W-:Y:S04]  /*d940*/  STS.U16 [R118+0x5600], R70 ;  /* 0x0056004676007388 */ /* 0x000fe80000000400 */
[----:B------:R-:W-:Y:S04]  /*d950*/  STS.U16 [R118+0x5e00], R71 ;  /* 0x005e004776007388 */ /* 0x000fe80000000400 */
[----:B------:R0:W-:Y:S04]  /*d960*/  STS.U16 [R118+0x6600], R72 ;  /* 0x0066004876007388 */ /* 0x0001e80000000400 */
[----:B------:R1:W-:Y:S04]  /*d970*/  STS.U16 [R118+0x6e00], R73 ;  /* 0x006e004976007388 */ /* 0x0003e80000000400 */
[----:B------:R-:W-:Y:S04]  /*d980*/  STS.U16 [R118+0x7600], R74 ;  /* 0x0076004a76007388 */ /* 0x000fe80000000400 */
[----:B------:R3:W-:Y:S04]  /*d990*/  STS.U16 [R118+0x7e00], R75 ;  /* 0x007e004b76007388 */ /* 0x0007e80000000400 */
        /* <DEDUP_REMOVED lines=10> */
[----:B--2---:R-:W-:Y:S04]  /*da40*/  STS.U16 [R115+0x4f00], R102 ;  /* 0x004f006673007388 */ /* 0x004fe80000000400 */
[----:B------:R-:W-:Y:S04]  /*da50*/  STS.U16 [R115+0x5700], R103 ;  /* 0x0057006773007388 */ /* 0x000fe80000000400 */
[----:B------:R-:W-:Y:S04]  /*da60*/  STS.U16 [R115+0x5f00], R104 ;  /* 0x005f006873007388 */ /* 0x000fe80000000400 */
[----:B------:R-:W-:Y:S04]  /*da70*/  STS.U16 [R115+0x6700], R105 ;  /* 0x0067006973007388 */ /* 0x000fe80000000400 */
[----:B------:R-:W-:Y:S04]  /*da80*/  STS.U16 [R115+0x6f00], R106 ;  /* 0x006f006a73007388 */ /* 0x000fe80000000400 */
[----:B------:R-:W-:Y:S04]  /*da90*/  STS.U16 [R115+0x7700], R107 ;  /* 0x0077006b73007388 */ /* 0x000fe80000000400 */
[----:B------:R-:W-:Y:S01]  /*daa0*/  BAR.SYNC.DEFER_BLOCKING 0x0 ;  /* 0x0000000000007b1d */ /* 0x000fe20000010000 */
[----:B0-----:R-:W-:-:S02]  /*dab0*/  IMAD.MOV.U32 R72, RZ, RZ, R117 ;  /* 0x000000ffff487224 */ /* 0x001fc400078e0075 */
[----:B-1----:R-:W-:Y:S02]  /*dac0*/  IMAD.MOV.U32 R73, RZ, RZ, R116 ;  /* 0x000000ffff497224 */ /* 0x002fe400078e0074 */
[----:B------:R-:W-:Y:S02]  /*dad0*/  IMAD.MOV.U32 R117, RZ, RZ, R114 ;  /* 0x000000ffff757224 */ /* 0x000fe400078e0072 */
[----:B------:R-:W-:Y:S02]  /*dae0*/  IMAD.MOV.U32 R116, RZ, RZ, R113 ;  /* 0x000000ffff747224 */ /* 0x000fe400078e0071 */
[----:B---3--:R-:W-:Y:S02]  /*daf0*/  IMAD.MOV.U32 R118, RZ, RZ, R112 ;  /* 0x000000ffff767224 */ /* 0x008fe400078e0070 */
[----:B------:R-:W-:Y:S02]  /*db00*/  IMAD.MOV.U32 R119, RZ, RZ, R60 ;  /* 0x000000ffff777224 */ /* 0x000fe400078e003c */
[----:B------:R-:W-:Y:S01]  /*db10*/  IMAD.MOV.U32 R180, RZ, RZ, R61 ;  /* 0x000000ffffb47224 */ /* 0x000fe200078e003d */
[----:B------:R-:W-:Y:S04]  /*db20*/  LDSM.16.MT88.4 R64, [R5+0x8000] ;  /* 0x008000000540783b */ /* 0x000fe80000004200 */
[----:B------:R-:W0:Y:S04]  /*db30*/  LDSM.16.M88.4 R96, [R4] ;  /* 0x000000000460783b */ /* 0x000e280000000200 */
[----:B------:R-:W1:Y:S04]  /*db40*/  LDSM.16.M88.4 R60, [R4+0x2000] ;  /* 0x00200000043c783b */ /* 0x000e680000000200 */
[----:B------:R-:W2:Y:S04]  /*db50*/  LDSM.16.M88.4 R112, [R4+0x4000] ;  /* 0x004000000470783b */ /* 0x000ea80000000200 */
[----:B------:R-:W3:Y:S04]  /*db60*/  LDSM.16.M88.4 R104, [R4+0x6000] ;  /* 0x006000000468783b */ /* 0x000ee80000000200 */
[----:B------:R-:W4:Y:S04]  /*db70*/  LDSM.16.MT88.4 R68, [R11+0x8000] ;  /* 0x008000000b44783b */ /* 0x000f280000004200 */
[----:B------:R-:W-:Y:S01]  /*db80*/  LDSM.16.MT88.4 R100, [R11+0x8400] ;  /* 0x008400000b64783b */ /* 0x000fe20000004200 */
[C---:B0-----:R-:W-:Y:S08]  /*db90*/  HMMA.16816.F32.BF16 R76, R64.reuse, R96, R76 ;  /* 0x00000060404c723c */ /* 0x041ff0000004184c */
[C---:B-1----:R-:W-:Y:S08]  /*dba0*/  HMMA.16816.F32.BF16 R80, R64.reuse, R60, R80 ;  /* 0x0000003c4050723c */ /* 0x042ff00000041850 */
[C---:B--2---:R-:W-:Y:S08]  /*dbb0*/  HMMA.16816.F32.BF16 R84, R64.reuse, R112, R84 ;  /* 0x000000704054723c */ /* 0x044ff00000041854 */
[----:B---3--:R-:W-:Y:S01]  /*dbc0*/  HMMA.16816.F32.BF16 R88, R64, R104, R88 ;  /* 0x000000684058723c */ /* 0x008fe20000041858 */
[----:B------:R-:W0:Y:S07]  /*dbd0*/  LDSM.16.MT88.4 R64, [R5+0x8400] ;  /* 0x008400000540783b */ /* 0x000e2e0000004200 */
[C---:B----4-:R-:W-:Y:S08]  /*dbe0*/  HMMA.16816.F32.BF16 R48, R68.reuse, R60, R48 ;  /* 0x0000003c4430723c */ /* 0x050ff00000041830 */
[C---:B------:R-:W-:Y:S08]  /*dbf0*/  HMMA.16816.F32.BF16 R52, R68.reuse, R96, R52 ;  /* 0x000000604434723c */ /* 0x040ff00000041834 */
[C---:B------:R-:W-:Y:S07]  /*dc00*/  HMMA.16816.F32.BF16 R56, R68.reuse, R112, R56 ;  /* 0x000000704438723c */ /* 0x040fee0000041838 */
[----:B------:R-:W-:Y:S01]  /*dc10*/  IMAD.MOV.U32 R112, RZ, RZ, R72 ;  /* 0x000000ffff707224 */ /* 0x000fe200078e0048 */
[----:B------:R-:W-:Y:S01]  /*dc20*/  LOP3.LUT R72, R4, 0x40, RZ, 0x3c, !PT ;  /* 0x0000004004487812 */ /* 0x000fe200078e3cff */
[----:B------:R-:W-:Y:S01]  /*dc30*/  HMMA.16816.F32.BF16 R108, R68, R104, R108 ;  /* 0x00000068446c723c */ /* 0x000fe2000004186c */
[----:B------:R-:W-:-:S03]  /*dc40*/  IMAD.MOV.U32 R113, RZ, RZ, R73 ;  /* 0x000000ffff717224 */ /* 0x000fc600078e0049 */
[----:B------:R-:W-:Y:S04]  /*dc50*/  LDSM.16.M88.4 R92, [R72] ;  /* 0x00000000485c783b */ /* 0x000fe80000000200 */
[C---:B0-----:R-:W-:Y:S01]  /*dc60*/  HMMA.16816.F32.BF16 R76, R64.reuse, R98, R76 ;  /* 0x00000062404c723c */ /* 0x041fe2000004184c */
[----:B------:R-:W-:Y:S07]  /*dc70*/  LDSM.16.M88.4 R68, [R72+0x4000] ;  /* 0x004000004844783b */ /* 0x000fee0000000200 */
[C---:B------:R-:W-:Y:S08]  /*dc80*/  HMMA.16816.F32.BF16 R80, R64.reuse, R62, R80 ;  /* 0x0000003e4050723c */ /* 0x040ff00000041850 */
[C---:B------:R-:W-:Y:S08]  /*dc90*/  HMMA.16816.F32.BF16 R84, R64.reuse, R114, R84 ;  /* 0x000000724054723c */ /* 0x040ff00000041854 */
[----:B------:R-:W-:Y:S01]  /*dca0*/  HMMA.16816.F32.BF16 R88, R64, R106, R88 ;  /* 0x0000006a4058723c */ /* 0x000fe20000041858 */
[----:B------:R-:W-:Y:S04]  /*dcb0*/  LDSM.16.M88.4 R64, [R72+0x2000] ;  /* 0x002000004840783b */ /* 0x000fe80000000200 */
[----:B------:R-:W-:Y:S03]  /*dcc0*/  LDSM.16.M88.4 R72, [R72+0x6000] ;  /* 0x006000004848783b */ /* 0x000fe60000000200 */
[C---:B------:R-:W-:Y:S01]  /*dcd0*/  HMMA.16816.F32.BF16 R60, R100.reuse, R62, R48 ;  /* 0x0000003e643c723c */ /* 0x040fe20000041830 */
[----:B------:R-:W0:Y:S07]  /*dce0*/  LDSM.16.MT88.4 R48, [R5+0x8800] ;  /* 0x008800000530783b */ /* 0x000e2e0000004200 */
[C---:B------:R-:W-:Y:S01]  /*dcf0*/  HMMA.16816.F32.BF16 R96, R100.reuse, R98, R52 ;  /* 0x000000626460723c */ /* 0x040fe20000041834 */
[----:B------:R-:W1:Y:S07]  /*dd00*/  LDSM.16.MT88.4 R52, [R11+0x8800] ;  /* 0x008800000b34783b */ /* 0x000e6e0000004200 */
[C---:B------:R-:W-:Y:S08]  /*dd10*/  HMMA.16816.F32.BF16 R56, R100.reuse, R114, R56 ;  /* 0x000000726438723c */ /* 0x040ff00000041838 */
[----:B------:R-:W-:Y:S01]  /*dd20*/  HMMA.16816.F32.BF16 R100, R100, R106, R108 ;  /* 0x0000006a6464723c */ /* 0x000fe2000004186c */
[----:B------:R-:W2:Y:S04]  /*dd30*/  LDSM.16.MT88.4 R104, [R5+0x8c00] ;  /* 0x008c00000568783b */ /* 0x000ea80000004200 */
[----:B------:R-:W-:Y:S03]  /*dd40*/  LDSM.16.M88.4 R108, [R4+0x80] ;  /* 0x00008000046c783b */ /* 0x000fe60000000200 */
[C---:B0-----:R-:W-:Y:S08]  /*dd50*/  HMMA.16816.F32.BF16 R76, R48.reuse, R92, R76 ;  /* 0x0000005c304c723c */ /* 0x041ff0000004184c */
[C---:B------:R-:W-:Y:S08]  /*dd60*/  HMMA.16816.F32.BF16 R80, R48.reuse, R64, R80 ;  /* 0x000000403050723c */ /* 0x040ff00000041850 */
[C---:B------:R-:W-:Y:S08]  /*dd70*/  HMMA.16816.F32.BF16 R84, R48.reuse, R68, R84 ;  /* 0x000000443054723c */ /* 0x040ff00000041854 */
[----:B------:R-:W-:Y:S01]  /*dd80*/  HMMA.16816.F32.BF16 R88, R48, R72, R88 ;  /* 0x000000483058723c */ /* 0x000fe20000041858 */
[----:B------:R-:W0:Y:S07]  /*dd90*/  LDSM.16.MT88.4 R48, [R11+0x8c00] ;  /* 0x008c00000b30783b */ /* 0x000e2e0000004200 */
[C---:B-1----:R-:W-:Y:S08]  /*dda0*/  HMMA.16816.F32.BF16 R96, R52.reuse, R92, R96 ;  /* 0x0000005c3460723c */ /* 0x042ff00000041860 */
[C---:B------:R-:W-:Y:S08]  /*ddb0*/  HMMA.16816.F32.BF16 R60, R52.reuse, R64, R60 ;  /* 0x00000040343c723c */ /* 0x040ff0000004183c */
[C---:B------:R-:W-:Y:S08]  /*ddc0*/  HMMA.16816.F32.BF16 R56, R52.reuse, R68, R56 ;  /* 0x000000443438723c */ /* 0x040ff00000041838 */
[----:B------:R-:W-:Y:S01]  /*ddd0*/  HMMA.16816.F32.BF16 R52, R52, R72, R100 ;  /* 0x000000483434723c */ /* 0x000fe20000041864 */
[----:B------:R-:W1:Y:S07]  /*dde0*/  LDSM.16.MT88.4 R100, [R11+0x9000] ;  /* 0x009000000b64783b */ /* 0x000e6e0000004200 */
[C---:B--2---:R-:W-:Y:S08]  /*ddf0*/  HMMA.16816.F32.BF16 R76, R104.reuse, R94, R76 ;  /* 0x0000005e684c723c */ /* 0x044ff0000004184c */
[C---:B------:R-:W-:Y:S08]  /*de00*/  HMMA.16816.F32.BF16 R80, R104.reuse, R66, R80 ;  /* 0x000000426850723c */ /* 0x040ff00000041850 */
[C---:B------:R-:W-:Y:S08]  /*de10*/  HMMA.16816.F32.BF16 R84, R104.reuse, R70, R84 ;  /* 0x000000466854723c */ /* 0x040ff00000041854 */
[----:B------:R-:W-:Y:S08]  /*de20*/  HMMA.16816.F32.BF16 R88, R104, R74, R88 ;  /* 0x0000004a6858723c */ /* 0x000ff00000041858 */
[C---:B0-----:R-:W-:Y:S01]  /*de30*/  HMMA.16816.F32.BF16 R92, R48.reuse, R94, R96 ;  /* 0x0000005e305c723c */ /* 0x041fe20000041860 */
[----:B------:R-:W-:Y:S07]  /*de40*/  LDSM.16.MT88.4 R96, [R5+0x9400] ;  /* 0x009400000560783b */ /* 0x000fee0000004200 */
[C---:B------:R-:W-:Y:S01]  /*de50*/  HMMA.16816.F32.BF16 R64, R48.reuse, R66, R60 ;  /* 0x000000423040723c */ /* 0x040fe2000004183c */
[----:B------:R-:W-:Y:S07]  /*de60*/  LDSM.16.M88.4 R60, [R4+0x2080] ;  /* 0x00208000043c783b */ /* 0x000fee0000000200 */
[C---:B------:R-:W-:Y:S01]  /*de70*/  HMMA.16816.F32.BF16 R68, R48.reuse, R70, R56 ;  /* 0x000000463044723c */ /* 0x040fe20000041838 */
[----:B------:R-:W-:Y:S07]  /*de80*/  LDSM.16.M88.4 R56, [R4+0x4080] ;  /* 0x004080000438783b */ /* 0x000fee0000000200 */
[----:B------:R-:W-:Y:S01]  /*de90*/  HMMA.16816.F32.BF16 R72, R48, R74, R52 ;  /* 0x0000004a3048723c */ /* 0x000fe20000041834 */
[----:B------:R-:W0:Y:S04]  /*dea0*/  LDSM.16.MT88.4 R48, [R5+0x9000] ;  /* 0x009000000530783b */ /* 0x000e280000004200 */
[----:B------:R-:W2:Y:S03]  /*deb0*/  LDSM.16.M88.4 R52, [R4+0x6080] ;  /* 0x006080000434783b */ /* 0x000ea60000000200 */
[-C--:B-1----:R-:W-:Y:S08]  /*dec0*/  HMMA.16816.F32.BF16 R92, R100, R108.reuse, R92 ;  /* 0x0000006c645c723c */ /* 0x082ff0000004185c */
[C---:B0-----:R-:W-:Y:S08]  /*ded0*/  HMMA.16816.F32.BF16 R76, R48.reuse, R108, R76 ;  /* 0x0000006c304c723c */ /* 0x041ff0000004184c */
[C---:B------:R-:W-:Y:S08]  /*dee0*/  HMMA.16816.F32.BF16 R80, R48.reuse, R60, R80 ;  /* 0x0000003c3050723c */ /* 0x040ff00000041850 */
[C---:B------:R-:W-:Y:S08]  /*def0*/  HMMA.16816.F32.BF16 R84, R48.reuse, R56, R84 ;  /* 0x000000383054723c */ /* 0x040ff00000041854 */
[----:B--2---:R-:W-:Y:S01]  /*df00*/  HMMA.16816.F32.BF16 R88, R48, R52, R88 ;  /* 0x000000343058723c */ /* 0x004fe20000041858 */
[----:B------:R-:W0:Y:S01]  /*df10*/  LDSM.16.MT88.4 R48, [R11+0x9400] ;  /* 0x009400000b30783b */ /* 0x000e220000004200 */
[----:B------:R-:W-:-:S06]  /*df20*/  IMAD.MOV.U32 R115, RZ, RZ, R180 ;  /* 0x000000ffff737224 */ /* 0x000fcc00078e00b4 */
[----:B------:R-:W-:Y:S01]  /*df30*/  HMMA.16816.F32.BF16 R68, R100, R56, R68 ;  /* 0x000000386444723c */ /* 0x000fe20000041844 */
[----:B------:R-:W-:Y:S02]  /*df40*/  IMAD.MOV.U32 R114, RZ, RZ, R119 ;  /* 0x000000ffff727224 */ /* 0x000fe400078e0077 */
[----:B------:R-:W-:-:S04]  /*df50*/  IMAD.MOV.U32 R180, RZ, RZ, R118 ;  /* 0x000000ffffb47224 */ /* 0x000fc800078e0076 */
[----:B------:R-:W-:Y:S01]  /*df60*/  LOP3.LUT R57, R4, 0x40, RZ, 0x3c, !PT ;  /* 0x0000004004397812 */ /* 0x000fe200078e3cff */
[----:B------:R-:W-:Y:S04]  /*df70*/  HMMA.16816.F32.BF16 R64, R100, R60, R64 ;  /* 0x0000003c6440723c */ /* 0x000fe80000041840 */
[----:B------:R-:W-:Y:S03]  /*df80*/  LDSM.16.M88.4 R104, [R57+0x80] ;  /* 0x000080003968783b */ /* 0x000fe60000000200 */
[----:B------:R-:W-:Y:S01]  /*df90*/  IMAD.MOV.U32 R60, RZ, RZ, R117 ;  /* 0x000000ffff3c7224 */ /* 0x000fe200078e0075 */
[----:B------:R-:W-:Y:S01]  /*dfa0*/  HMMA.16816.F32.BF16 R76, R96, R110, R76 ;  /* 0x0000006e604c723c */ /* 0x000fe2000004184c */
[----:B------:R-:W-:-:S02]  /*dfb0*/  IMAD.MOV.U32 R61, RZ, RZ, R116 ;  /* 0x000000ffff3d7224 */ /* 0x000fc400078e0074 */
[----:B------:R-:W1:Y:S05]  /*dfc0*/  LDSM.16.MT88.4 R116, [R5+0x9800] ;  /* 0x009800000574783b */ /* 0x000e6a0000004200 */
[----:B------:R-:W-:Y:S01]  /*dfd0*/  HMMA.16816.F32.BF16 R72, R100, R52, R72 ;  /* 0x000000346448723c */ /* 0x000fe20000041848 */
[----:B------:R-:W2:Y:S07]  /*dfe0*/  LDSM.16.M88.4 R100, [R57+0x2080] ;  /* 0x002080003964783b */ /* 0x000eae0000000200 */
[C---:B------:R-:W-:Y:S08]  /*dff0*/  HMMA.16816.F32.BF16 R80, R96.reuse, R62, R80 ;  /* 0x0000003e6050723c */ /* 0x040ff00000041850 */
[C---:B------:R-:W-:Y:S08]  /*e000*/  HMMA.16816.F32.BF16 R84, R96.reuse, R58, R84 ;  /* 0x0000003a6054723c */ /* 0x040ff00000041854 */
[----:B------:R-:W-:Y:S01]  /*e010*/  HMMA.16816.F32.BF16 R88, R96, R54, R88 ;  /* 0x000000366058723c */ /* 0x000fe20000041858 */
[----:B------:R-:W3:Y:S07]  /*e020*/  LDSM.16.M88.4 R96, [R57+0x4080] ;  /* 0x004080003960783b */ /* 0x000eee0000000200 */
[C---:B0-----:R-:W-:Y:S01]  /*e030*/  HMMA.16816.F32.BF16 R108, R48.reuse, R110, R92 ;  /* 0x0000006e306c723c */ /* 0x041fe2000004185c */
[----:B------:R-:W0:Y:S07]  /*e040*/  LDSM.16.M88.4 R92, [R57+0x6080] ;  /* 0x00608000395c783b */ /* 0x000e2e0000000200 */
[C---:B------:R-:W-:Y:S07]  /*e050*/  HMMA.16816.F32.BF16 R64, R48.reuse, R62, R64 ;  /* 0x0000003e3040723c */ /* 0x040fee0000041840 */
[----:B------:R-:W-:Y:S01]  /*e060*/  IMAD.MOV.U32 R62, RZ, RZ, R185 ;  /* 0x000000ffff3e7224 */ /* 0x000fe200078e00b9 */
[C---:B------:R-:W-:Y:S01]  /*e070*/  HMMA.16816.F32.BF16 R68, R48.reuse, R58, R68 ;  /* 0x0000003a3044723c */ /* 0x040fe20000041844 */
[----:B------:R-:W4:Y:S04]  /*e080*/  LDL.LU R185, [R1+0x284] ;  /* 0x0002840001b97983 */ /* 0x000f280000300800 */
[----:B------:R-:W4:Y:S02]  /*e090*/  LDL.LU R63, [R1+0xc4] ;  /* 0x0000c400013f7983 */ /* 0x000f240000300800 */
[----:B------:R-:W-:Y:S01]  /*e0a0*/  IMAD.MOV.U32 R59, RZ, RZ, R218 ;  /* 0x000000ffff3b7224 */ /* 0x000fe200078e00da */
[----:B------:R-:W-:Y:S01]  /*e0b0*/  HMMA.16816.F32.BF16 R72, R48, R54, R72 ;  /* 0x000000363048723c */ /* 0x000fe20000041848 */
[----:B------:R-:W4:Y:S01]  /*e0c0*/  LDL.LU R218, [R1+0x280] ;  /* 0x0002800001da7983 */ /* 0x000f220000300800 */
[----:B------:R-:W-:-:S03]  /*e0d0*/  IMAD.MOV.U32 R58, RZ, RZ, R17 ;  /* 0x000000ffff3a7224 */ /* 0x000fc600078e0011 */
[----:B------:R-:W4:Y:S02]  /*e0e0*/  LDL.LU R17, [R1+0x27c] ;  /* 0x00027c0001117983 */ /* 0x000f240000300800 */
[----:B------:R-:W-:Y:S02]  /*e0f0*/  IMAD.MOV.U32 R48, RZ, RZ, R19 ;  /* 0x000000ffff307224 */ /* 0x000fe400078e0013 */
[----:B------:R-:W4:Y:S01]  /*e100*/  LDL.LU R19, [R1+0x278] ;  /* 0x0002780001137983 */ /* 0x000f220000300800 */
[----:B------:R-:W-:Y:S02]  /*e110*/  IMAD.MOV.U32 R49, RZ, RZ, R223 ;  /* 0x000000ffff317224 */ /* 0x000fe400078e00df */
[----:B------:R-:W-:Y:S01]  /*e120*/  IMAD.MOV.U32 R55, RZ, RZ, R33 ;  /* 0x000000ffff377224 */ /* 0x000fe200078e0021 */
[----:B------:R-:W4:Y:S01]  /*e130*/  LDL.LU R223, [R1+0x274] ;  /* 0x0002740001df7983 */ /* 0x000f220000300800 */
[----:B------:R-:W-:Y:S01]  /*e140*/  IMAD.MOV.U32 R54, RZ, RZ, R32 ;  /* 0x000000ffff367224 */ /* 0x000fe200078e0020 */
[----:B-1----:R-:W-:Y:S01]  /*e150*/  HMMA.16816.F32.BF16 R76, R116, R104, R76 ;  /* 0x00000068744c723c */ /* 0x002fe2000004184c */
[----:B------:R-:W-:Y:S01]  /*e160*/  IMAD.MOV.U32 R50, RZ, RZ, R234 ;  /* 0x000000ffff327224 */ /* 0x000fe200078e00ea */
[----:B------:R-:W4:Y:S01]  /*e170*/  LDL.LU R33, [R1+0x270] ;  /* 0x0002700001217983 */ /* 0x000f220000300800 */
[----:B------:R-:W-:-:S03]  /*e180*/  IMAD.MOV.U32 R51, RZ, RZ, R214 ;  /* 0x000000ffff337224 */ /* 0x000fc600078e00d6 */
[----:B------:R-:W4:Y:S02]  /*e190*/  LDL.LU R32, [R1+0x26c] ;  /* 0x00026c0001207983 */ /* 0x000f240000300800 */
[C---:B--2---:R-:W-:Y:S02]  /*e1a0*/  HMMA.16816.F32.BF16 R80, R116.reuse, R100, R80 ;  /* 0x000000647450723c */ /* 0x044fe40000041850 */
[----:B------:R-:W2:Y:S04]  /*e1b0*/  LDL.LU R234, [R1+0x268] ;  /* 0x0002680001ea7983 */ /* 0x000ea80000300800 */
[----:B------:R-:W2:Y:S02]  /*e1c0*/  LDL.LU R214, [R1+0x264] ;  /* 0x0002640001d67983 */ /* 0x000ea40000300800 */
[C---:B---3--:R-:W-:Y:S08]  /*e1d0*/  HMMA.16816.F32.BF16 R84, R116.reuse, R96, R84 ;  /* 0x000000607454723c */ /* 0x048ff00000041854 */
[----:B0-----:R-:W-:Y:S07]  /*e1e0*/  HMMA.16816.F32.BF16 R88, R116, R92, R88 ;  /* 0x0000005c7458723c */ /* 0x001fee0000041858 */
[----:B------:R-:W-:-:S02]  /*e1f0*/  IMAD.MOV.U32 R116, RZ, RZ, R6 ;  /* 0x000000ffff747224 */ /* 0x000fc400078e0006 */
[----:B------:R-:W3:Y:S01]  /*e200*/  LDL.LU R6, [R1+0x260] ;  /* 0x0002600001067983 */ /* 0x000ee20000300800 */
[----:B------:R-:W-:Y:S02]  /*e210*/  IMAD.MOV.U32 R53, RZ, RZ, R60 ;  /* 0x000000ffff357224 */ /* 0x000fe400078e003c */
[----:B------:R-:W-:Y:S02]  /*e220*/  IMAD.MOV.U32 R52, RZ, RZ, R61 ;  /* 0x000000ffff347224 */ /* 0x000fe400078e003d */
[----:B------:R-:W-:Y:S02]  /*e230*/  IMAD.MOV.U32 R61, RZ, RZ, R114 ;  /* 0x000000ffff3d7224 */ /* 0x000fe400078e0072 */
[----:B------:R-:W-:Y:S02]  /*e240*/  IMAD.MOV.U32 R60, RZ, RZ, R115 ;  /* 0x000000ffff3c7224 */ /* 0x000fe400078e0073 */
[----:B------:R-:W-:Y:S02]  /*e250*/  IMAD.MOV.U32 R57, RZ, RZ, R112 ;  /* 0x000000ffff397224 */ /* 0x000fe400078e0070 */
[----:B------:R-:W-:-:S02]  /*e260*/  IMAD.MOV.U32 R56, RZ, RZ, R113 ;  /* 0x000000ffff387224 */ /* 0x000fc400078e0071 */
[----:B------:R-:W0:Y:S01]  /*e270*/  LDSM.16.MT88.4 R112, [R11+0x9800] ;  /* 0x009800000b70783b */ /* 0x000e220000004200 */
[----:B------:R-:W-:Y:S02]  /*e280*/  IMAD.MOV.U32 R117, RZ, RZ, R43 ;  /* 0x000000ffff757224 */ /* 0x000fe400078e002b */
[----:B------:R-:W-:Y:S01]  /*e290*/  IMAD.MOV.U32 R118, RZ, RZ, R124 ;  /* 0x000000ffff767224 */ /* 0x000fe200078e007c */
[----:B------:R-:W4:Y:S01]  /*e2a0*/  LDL.LU R43, [R1+0x25c] ;  /* 0x00025c00012b7983 */ /* 0x000f220000300800 */
[----:B------:R-:W-:-:S03]  /*e2b0*/  IMAD.MOV.U32 R119, RZ, RZ, R239 ;  /* 0x000000ffff777224 */ /* 0x000fc600078e00ef */
[----:B------:R-:W4:Y:S04]  /*e2c0*/  LDL.LU R124, [R1+0x258] ;  /* 0x00025800017c7983 */ /* 0x000f280000300800 */
[----:B------:R-:W4:Y:S01]  /*e2d0*/  LDL.LU R239, [R1+0x254] ;  /* 0x0002540001ef7983 */ /* 0x000f220000300800 */
[----:B0-----:R-:W-:Y:S07]  /*e2e0*/  HMMA.16816.F32.BF16 R108, R112, R104, R108 ;  /* 0x00000068706c723c */ /* 0x001fee000004186c */
[----:B------:R-:W-:-:S02]  /*e2f0*/  IMAD.MOV.U32 R105, RZ, RZ, R48 ;  /* 0x000000ffff697224 */ /* 0x000fc400078e0030 */
[----:B------:R-:W-:Y:S02]  /*e300*/  IMAD.MOV.U32 R104, RZ, RZ, R49 ;  /* 0x000000ffff687224 */ /* 0x000fe400078e0031 */
[----:B--2---:R-:W-:Y:S02]  /*e310*/  IMAD.MOV.U32 R49, RZ, RZ, R214 ;  /* 0x000000ffff317224 */ /* 0x004fe400078e00d6 */
[----:B---3--:R-:W-:Y:S02]  /*e320*/  IMAD.MOV.U32 R48, RZ, RZ, R6 ;  /* 0x000000ffff307224 */ /* 0x008fe400078e0006 */
[----:B------:R-:W-:-:S04]  /*e330*/  IMAD.MOV.U32 R6, RZ, RZ, c[0x0][0x18c] ;  /* 0x00006300ff067624 */ /* 0x000fc800078e00ff */
[----:B------:R-:W-:-:S04]  /*e340*/  IMAD.SHL.U32 R6, R6, 0x80, RZ ;  /* 0x0000008006067824 */ /* 0x000fc800078e00ff */
[----:B------:R-:W-:-:S04]  /*e350*/  IMAD.WIDE R48, R6, 0x2, R48 ;  /* 0x0000000206307825 */ /* 0x000fc800078e0230 */
[----:B------:R-:W-:Y:S01]  /*e360*/  IMAD.MOV.U32 R214, RZ, RZ, R49 ;  /* 0x000000ffffd67224 */ /* 0x000fe200078e0031 */
[----:B------:R0:W-:Y:S02]  /*e370*/  STL [R1+0xd4], R48 ;  /* 0x0000d43001007387 */ /* 0x0001e40000100800 */
[----:B0-----:R-:W-:Y:S02]  /*e380*/  IMAD.MOV.U32 R48, RZ, RZ, R18 ;  /* 0x000000ffff307224 */ /* 0x001fe400078e0012 */
[----:B------:R-:W-:Y:S01]  /*e390*/  IMAD.MOV.U32 R49, RZ, RZ, R216 ;  /* 0x000000ffff317224 */ /* 0x000fe200078e00d8 */
[----:B------:R-:W2:Y:S03]  /*e3a0*/  LDL.LU R18, [R1+0x250] ;  /* 0x0002500001127983 */ /* 0x000ea60000300800 */
[----:B------:R-:W-:-:S04]  /*e3b0*/  IMAD.WIDE R48, R6, 0x2, R48 ;  /* 0x0000000206307825 */ /* 0x000fc800078e0230 */
[----:B------:R-:W-:Y:S01]  /*e3c0*/  IMAD.MOV.U32 R216, RZ, RZ, R49 ;  /* 0x000000ffffd87224 */ /* 0x000fe200078e0031 */
[----:B------:R4:W-:Y:S02]  /*e3d0*/  STL [R1+0xd8], R48 ;  /* 0x0000d83001007387 */ /* 0x0009e40000100800 */
[----:B----4-:R-:W-:Y:S02]  /*e3e0*/  IMAD.MOV.U32 R48, RZ, RZ, R17 ;  /* 0x000000ffff307224 */ /* 0x010fe400078e0011 */
[----:B------:R-:W-:Y:S01]  /*e3f0*/  IMAD.MOV.U32 R49, RZ, RZ, R218 ;  /* 0x000000ffff317224 */ /* 0x000fe200078e00da */
[----:B------:R-:W3:Y:S03]  /*e400*/  LDL.LU R17, [R1+0x24c] ;  /* 0x00024c0001117983 */ /* 0x000ee60000300800 */
[----:B------:R-:W-:-:S04]  /*e410*/  IMAD.WIDE R48, R6, 0x2, R48 ;  /* 0x0000000206307825 */ /* 0x000fc800078e0230 */
[----:B------:R-:W-:Y:S01]  /*e420*/  IMAD.MOV.U32 R218, RZ, RZ, R49 ;  /* 0x000000ffffda7224 */ /* 0x000fe200078e0031 */
[----:B------:R0:W-:Y:S02]  /*e430*/  STL [R1+0xdc], R48 ;  /* 0x0000dc3001007387 */ /* 0x0001e40000100800 */
[----:B0-----:R-:W-:Y:S02]  /*e440*/  IMAD.MOV.U32 R48, RZ, RZ, R131 ;  /* 0x000000ffff307224 */ /* 0x001fe400078e0083 */
[----:B------:R-:W-:Y:S01]  /*e450*/  IMAD.MOV.U32 R49, RZ, RZ, R220 ;  /* 0x000000ffff317224 */ /* 0x000fe200078e00dc */
[----:B------:R-:W3:Y:S03]  /*e460*/  LDL.LU R131, [R1+0x248] ;  /* 0x0002480001837983 */ /* 0x000ee60000300800 */
        /* <DEDUP_REMOVED lines=8> */
[----:B------:R0:W-:Y:S04]  /*e4f0*/  STL [R1+0xe4], R48 ;  /* 0x0000e43001007387 */ /* 0x0001e80000100800 */
[----:B0-----:R-:W2:Y:S02]  /*e500*/  LDL.LU R49, [R1+0xe8] ;  /* 0x0000e80001317983 */ /* 0x001ea40000300800 */
[----:B--2---:R-:W-:Y:S02]  /*e510*/  IMAD.MOV.U32 R48, RZ, RZ, R49 ;  /* 0x000000ffff307224 */ /* 0x004fe400078e0031 */
[----:B------:R-:W-:-:S04]  /*e520*/  IMAD.MOV.U32 R49, RZ, RZ, R224 ;  /* 0x000000ffff317224 */ /* 0x000fc800078e00e0 */
        /* <DEDUP_REMOVED lines=45> */
[----:B0-----:R-:W2:Y:S01]  /*e800*/  LDL.LU R49, [R1+0x108] ;  /* 0x0001080001317983 */ /* 0x001ea20000300800 */
[C---:B------:R-:W-:Y:S07]  /*e810*/  HMMA.16816.F32.BF16 R64, R112.reuse, R100, R64 ;  /* 0x000000647040723c */ /* 0x040fee0000041840 */
[----:B------:R-:W-:Y:S01]  /*e820*/  IMAD.MOV.U32 R100, RZ, RZ, R117 ;  /* 0x000000ffff647224 */ /* 0x000fe200078e0075 */
[----:B------:R-:W-:Y:S01]  /*e830*/  HMMA.16816.F32.BF16 R68, R112, R96, R68 ;  /* 0x000000607044723c */ /* 0x000fe20000041844 */
[----:B------:R-:W-:-:S02]  /*e840*/  IMAD.MOV.U32 R117, RZ, RZ, R118 ;  /* 0x000000ffff757224 */ /* 0x000fc400078e0076 */
[----:B------:R-:W-:-:S04]  /*e850*/  IMAD.MOV.U32 R118, RZ, RZ, R119 ;  /* 0x000000ffff767224 */ /* 0x000fc800078e0077 */
[----:B------:R-:W-:Y:S02]  /*e860*/  IMAD.MOV.U32 R96, RZ, RZ, R104 ;  /* 0x000000ffff607224 */ /* 0x000fe400078e0068 */
[----:B------:R-:W-:Y:S02]  /*e870*/  IMAD.MOV.U32 R104, RZ, RZ, R58 ;  /* 0x000000ffff687224 */ /* 0x000fe400078e003a */
[----:B------:R-:W-:Y:S02]  /*e880*/  IMAD.MOV.U32 R58, RZ, RZ, R63 ;  /* 0x000000ffff3a7224 */ /* 0x000fe400078e003f */
[----:B------:R-:W-:Y:S02]  /*e890*/  IMAD.MOV.U32 R119, RZ, RZ, R52 ;  /* 0x000000ffff777224 */ /* 0x000fe400078e0034 */
[----:B------:R-:W-:Y:S02]  /*e8a0*/  IMAD.MOV.U32 R63, RZ, RZ, R53 ;  /* 0x000000ffff3f7224 */ /* 0x000fe400078e0035 */
[----:B------:R-:W-:-:S02]  /*e8b0*/  IMAD.MOV.U32 R52, RZ, RZ, R215 ;  /* 0x000000ffff347224 */ /* 0x000fc400078e00d7 */
[----:B------:R-:W-:-:S04]  /*e8c0*/  IMAD.MOV.U32 R53, RZ, RZ, R9 ;  /* 0x000000ffff357224 */ /* 0x000fc800078e0009 */
[----:B------:R-:W-:-:S04]  /*e8d0*/  IMAD.WIDE R52, R6, 0x2, R52 ;  /* 0x0000000206347825 */ /* 0x000fc800078e0234 */
[----:B------:R-:W-:Y:S02]  /*e8e0*/  IMAD.MOV.U32 R215, RZ, RZ, R52 ;  /* 0x000000ffffd77224 */ /* 0x000fe400078e0034 */
[----:B------:R-:W-:Y:S02]  /*e8f0*/  IMAD.MOV.U32 R9, RZ, RZ, R53 ;  /* 0x000000ffff097224 */ /* 0x000fe400078e0035 */
[----:B------:R-:W-:Y:S02]  /*e900*/  IMAD.MOV.U32 R52, RZ, RZ, R219 ;  /* 0x000000ffff347224 */ /* 0x000fe400078e00db */
[----:B------:R-:W-:-:S04]  /*e910*/  IMAD.MOV.U32 R53, RZ, RZ, R13 ;  /* 0x000000ffff357224 */ /* 0x000fc800078e000d */
[----:B------:R-:W-:-:S04]  /*e920*/  IMAD.WIDE R52, R6, 0x2, R52 ;  /* 0x0000000206347825 */ /* 0x000fc800078e0234 */
[----:B------:R-:W-:Y:S02]  /*e930*/  IMAD.MOV.U32 R219, RZ, RZ, R52 ;  /* 0x000000ffffdb7224 */ /* 0x000fe400078e0034 */
[----:B------:R-:W-:Y:S02]  /*e940*/  IMAD.MOV.U32 R13, RZ, RZ, R53 ;  /* 0x000000ffff0d7224 */ /* 0x000fe400078e0035 */
[----:B------:R-:W-:Y:S02]  /*e950*/  IMAD.MOV.U32 R52, RZ, RZ, R223 ;  /* 0x000000ffff347224 */ /* 0x000fe400078e00df */
[----:B------:R-:W-:Y:S02]  /*e960*/  IMAD.MOV.U32 R53, RZ, RZ, R19 ;  /* 0x000000ffff357224 */ /* 0x000fe400078e0013 */
        /* <DEDUP_REMOVED lines=8> */
[----:B------:R-:W-:-:S05]  /*e9f0*/  IMAD.WIDE R48, R6, 0x2, R48 ;  /* 0x0000000206307825 */ /* 0x000fca00078e0230 */
[----:B------:R0:W-:Y:S01]  /*ea00*/  STL [R1+0x10c], R48 ;  /* 0x00010c3001007387 */ /* 0x0001e20000100800 */
[----:B------:R-:W-:Y:S02]  /*ea10*/  IMAD.MOV.U32 R242, RZ, RZ, R49 ;  /* 0x000000fffff27224 */ /* 0x000fe400078e0031 */
[----:B0-----:R-:W-:Y:S02]  /*ea20*/  IMAD.MOV.U32 R48, RZ, RZ, R245 ;  /* 0x000000ffff307224 */ /* 0x001fe400078e00f5 */
[----:B------:R-:W3:Y:S01]  /*ea30*/  LDL.LU R245, [R1+0x220] ;  /* 0x0002200001f57983 */ /* 0x000ee20000300800 */
[----:B------:R-:W-:-:S04]  /*ea40*/  IMAD.MOV.U32 R49, RZ, RZ, R244 ;  /* 0x000000ffff317224 */ /* 0x000fc800078e00f4 */
[----:B------:R-:W-:-:S04]  /*ea50*/  IMAD.WIDE R48, R6, 0x2, R48 ;  /* 0x0000000206307825 */ /* 0x000fc800078e0230 */
[----:B------:R-:W-:Y:S01]  /*ea60*/  IMAD.MOV.U32 R244, RZ, RZ, R49 ;  /* 0x000000fffff47224 */ /* 0x000fe200078e0031 */
[----:B------:R0:W-:Y:S02]  /*ea70*/  STL [R1+0x110], R48 ;  /* 0x0001103001007387 */ /* 0x0001e40000100800 */
[----:B0-----:R-:W-:Y:S02]  /*ea80*/  IMAD.MOV.U32 R49, RZ, RZ, R141 ;  /* 0x000000ffff317224 */ /* 0x001fe400078e008d */
[----:B------:R-:W3:Y:S01]  /*ea90*/  LDL.LU R141, [R1+0x21c] ;  /* 0x00021c00018d7983 */ /* 0x000ee20000300800 */
        /* <DEDUP_REMOVED lines=40> */
[----:B------:R-:W-:Y:S02]  /*ed20*/  IMAD.MOV.U32 R48, RZ, RZ, R49 ;  /* 0x000000ffff307224 */ /* 0x000fe400078e0031 */
[----:B------:R-:W-:-:S02]  /*ed30*/  IMAD.MOV.U32 R49, RZ, RZ, R246 ;  /* 0x000000ffff317224 */ /* 0x000fc400078e00f6 */
[----:B------:R-:W-:-:S04]  /*ed40*/  IMAD.WIDE R52, R6, 0x2, R52 ;  /* 0x0000000206347825 */ /* 0x000fc800078e0234 */
[----:B------:R-:W-:-:S04]  /*ed50*/  IMAD.WIDE R48, R6, 0x2, R48 ;  /* 0x0000000206307825 */ /* 0x000fc800078e0230 */
[----:B------:R-:W-:Y:S02]  /*ed60*/  IMAD.MOV.U32 R243, RZ, RZ, R52 ;  /* 0x000000fffff37224 */ /* 0x000fe400078e0034 */
[----:B------:R-:W-:Y:S01]  /*ed70*/  IMAD.MOV.U32 R130, RZ, RZ, R53 ;  /* 0x000000ffff827224 */ /* 0x000fe200078e0035 */
[----:B------:R0:W-:Y:S01]  /*ed80*/  STL [R1+0x114], R48 ;  /* 0x0001143001007387 */ /* 0x0001e20000100800 */
[----:B------:R-:W-:Y:S02]  /*ed90*/  IMAD.MOV.U32 R246, RZ, RZ, R49 ;  /* 0x000000fffff67224 */ /* 0x000fe400078e0031 */
[----:B0-----:R-:W-:Y:S02]  /*eda0*/  IMAD.MOV.U32 R48, RZ, RZ, R140 ;  /* 0x000000ffff307224 */ /* 0x001fe400078e008c */
[----:B------:R-:W-:Y:S01]  /*edb0*/  IMAD.MOV.U32 R49, RZ, RZ, R248 ;  /* 0x000000ffff317224 */ /* 0x000fe200078e00f8 */
[----:B------:R-:W4:Y:S03]  /*edc0*/  LDL.LU R140, [R1+0x218] ;  /* 0x00021800018c7983 */ /* 0x000f260000300800 */
[----:B------:R-:W-:-:S04]  /*edd0*/  IMAD.WIDE R48, R6, 0x2, R48 ;  /* 0x0000000206307825 */ /* 0x000fc800078e0230 */
[----:B------:R-:W-:Y:S01]  /*ede0*/  IMAD.MOV.U32 R248, RZ, RZ, R49 ;  /* 0x000000fffff87224 */ /* 0x000fe200078e0031 */
[----:B------:R0:W-:Y:S02]  /*edf0*/  STL [R1+0x118], R48 ;  /* 0x0001183001007387 */ /* 0x0001e40000100800 */
[----:B0-----:R-:W-:Y:S02]  /*ee00*/  IMAD.MOV.U32 R49, RZ, RZ, R250 ;  /* 0x000000ffff317224 */ /* 0x001fe400078e00fa */
[----:B--2---:R-:W-:Y:S02]  /*ee10*/  IMAD.MOV.U32 R53, RZ, RZ, R133 ;  /* 0x000000ffff357224 */ /* 0x004fe400078e0085 */
[----:B---3--:R-:W-:-:S04]  /*ee20*/  IMAD.MOV.U32 R52, RZ, RZ, R245 ;  /* 0x000000ffff347224 */ /* 0x008fc800078e00f5 */
[----:B------:R-:W-:-:S04]  /*ee30*/  IMAD.WIDE R52, R6, 0x2, R52 ;  /* 0x0000000206347825 */ /* 0x000fc800078e0234 */
[----:B------:R-:W-:Y:S02]  /*ee40*/  IMAD.MOV.U32 R245, RZ, RZ, R52 ;  /* 0x000000fffff57224 */ /* 0x000fe400078e0034 */
[----:B------:R-:W-:Y:S02]  /*ee50*/  IMAD.MOV.U32 R133, RZ, RZ, R53 ;  /* 0x000000ffff857224 */ /* 0x000fe400078e0035 */
[----:B------:R-:W-:Y:S02]  /*ee60*/  IMAD.MOV.U32 R52, RZ, RZ, R247 ;  /* 0x000000ffff347224 */ /* 0x000fe400078e00f7 */
[----:B------:R-:W-:-:S04]  /*ee70*/  IMAD.MOV.U32 R53, RZ, RZ, R136 ;  /* 0x000000ffff357224 */ /* 0x000fc800078e0088 */
[----:B------:R-:W-:-:S04]  /*ee80*/  IMAD.WIDE R52, R6, 0x2, R52 ;  /* 0x0000000206347825 */ /* 0x000fc800078e0234 */
[----:B------:R-:W-:Y:S02]  /*ee90*/  IMAD.MOV.U32 R48, RZ, RZ, R141 ;  /* 0x000000ffff307224 */ /* 0x000fe400078e008d */
[----:B------:R-:W-:Y:S01]  /*eea0*/  IMAD.MOV.U32 R247, RZ, RZ, R52 ;  /* 0x000000fffff77224 */ /* 0x000fe200078e0034 */
[----:B------:R-:W2:Y:S01]  /*eeb0*/  LDL.LU R141, [R1+0x214] ;  /* 0x00021400018d7983 */ /* 0x000ea20000300800 */
[----:B------:R-:W-:Y:S02]  /*eec0*/  IMAD.MOV.U32 R136, RZ, RZ, R53 ;  /* 0x000000ffff887224 */ /* 0x000fe400078e0035 */
[----:B------:R-:W-:-:S04]  /*eed0*/  IMAD.WIDE R48, R6, 0x2, R48 ;  /* 0x0000000206307825 */ /* 0x000fc800078e0230 */
[----:B------:R-:W-:Y:S02]  /*eee0*/  IMAD.MOV.U32 R52, RZ, RZ, R249 ;  /* 0x000000ffff347224 */ /* 0x000fe400078e00f9 */
[----:B------:R-:W-:Y:S01]  /*eef0*/  IMAD.MOV.U32 R53, RZ, RZ, R139 ;  /* 0x000000ffff357224 */ /* 0x000fe200078e008b */
[----:B------:R0:W-:Y:S01]  /*ef00*/  STL [R1+0x11c], R48 ;  /* 0x00011c3001007387 */ /* 0x0001e20000100800 */
[----:B------:R-:W-:Y:S02]  /*ef10*/  IMAD.MOV.U32 R250, RZ, RZ, R49 ;  /* 0x000000fffffa7224 */ /* 0x000fe400078e0031 */
[----:B------:R-:W-:-:S04]  /*ef20*/  IMAD.WIDE R52, R6, 0x2, R52 ;  /* 0x0000000206347825 */ /* 0x000fc800078e0234 */
[----:B------:R-:W-:Y:S02]  /*ef30*/  IMAD.MOV.U32 R249, RZ, RZ, R52 ;  /* 0x000000fffff97224 */ /* 0x000fe400078e0034 */
[----:B------:R-:W-:Y:S02]  /*ef40*/  IMAD.MOV.U32 R139, RZ, RZ, R53 ;  /* 0x000000ffff8b7224 */ /* 0x000fe400078e0035 */
[----:B0-----:R-:W-:Y:S02]  /*ef50*/  IMAD.MOV.U32 R49, RZ, RZ, R173 ;  /* 0x000000ffff317224 */ /* 0x001fe400078e00ad */
[----:B------:R-:W-:Y:S01]  /*ef60*/  IMAD.MOV.U32 R52, RZ, RZ, R251 ;  /* 0x000000ffff347224 */ /* 0x000fe200078e00fb */
[----:B------:R-:W3:Y:S01]  /*ef70*/  LDL.LU R173, [R1+0x210] ;  /* 0x0002100001ad7983 */ /* 0x000ee20000300800 */
[----:B------:R-:W-:Y:S02]  /*ef80*/  IMAD.MOV.U32 R53, RZ, RZ, R142 ;  /* 0x000000ffff357224 */ /* 0x000fe400078e008e */
[----:B------:R-:W-:-:S02]  /*ef90*/  IMAD.MOV.U32 R48, RZ, RZ, R49 ;  /* 0x000000ffff307224 */ /* 0x000fc400078e0031 */
[----:B------:R-:W-:Y:S02]  /*efa0*/  IMAD.MOV.U32 R49, RZ, RZ, R252 ;  /* 0x000000ffff317224 */ /* 0x000fe400078e00fc */
[----:B------:R-:W-:-:S04]  /*efb0*/  IMAD.WIDE R52, R6, 0x2, R52 ;  /* 0x0000000206347825 */ /* 0x000fc800078e0234 */
[----:B------:R-:W-:-:S04]  /*efc0*/  IMAD.WIDE R48, R6, 0x2, R48 ;  /* 0x0000000206307825 */ /* 0x000fc800078e0230 */
[----:B------:R-:W-:Y:S02]  /*efd0*/  IMAD.MOV.U32 R251, RZ, RZ, R52 ;  /* 0x000000fffffb7224 */ /* 0x000fe400078e0034 */
[----:B------:R-:W-:Y:S01]  /*efe0*/  IMAD.MOV.U32 R142, RZ, RZ, R53 ;  /* 0x000000ffff8e7224 */ /* 0x000fe200078e0035 */
[----:B------:R0:W-:Y:S01]  /*eff0*/  STL [R1+0x120], R48 ;  /* 0x0001203001007387 */ /* 0x0001e20000100800 */
[----:B------:R-:W-:Y:S02]  /*f000*/  IMAD.MOV.U32 R52, RZ, RZ, R193 ;  /* 0x000000ffff347224 */ /* 0x000fe400078e00c1 */
[----:B------:R-:W-:Y:S01]  /*f010*/  IMAD.MOV.U32 R53, RZ, RZ, R145 ;  /* 0x000000ffff357224 */ /* 0x000fe200078e0091 */
[----:B------:R-:W2:Y:S01]  /*f020*/  LDL.LU R193, [R1+0x20c] ;  /* 0x00020c0001c17983 */ /* 0x000ea20000300800 */
[----:B------:R-:W-:Y:S02]  /*f030*/  IMAD.MOV.U32 R252, RZ, RZ, R49 ;  /* 0x000000fffffc7224 */ /* 0x000fe400078e0031 */
[----:B------:R-:W-:-:S04]  /*f040*/  IMAD.WIDE R52, R6, 0x2, R52 ;  /* 0x0000000206347825 */ /* 0x000fc800078e0234 */
[----:B0-----:R-:W-:Y:S02]  /*f050*/  IMAD.MOV.U32 R48, RZ, RZ, R148 ;  /* 0x000000ffff307224 */ /* 0x001fe400078e0094 */
[----:B------:R-:W-:Y:S02]  /*f060*/  IMAD.MOV.U32 R49, RZ, RZ, R41 ;  /* 0x000000ffff317224 */ /* 0x000fe400078e0029 */
[----:B------:R-:W3:Y:S02]  /*f070*/  LDL.LU R41, [R1+0x208] ;  /* 0x0002080001297983 */ /* 0x000ee40000300800 */
[----:B------:R-:W-:Y:S02]  /*f080*/  IMAD.WIDE R48, R6, 0x2, R48 ;  /* 0x0000000206307825 */ /* 0x000fe400078e0230 */
[----:B------:R-:W3:Y:S02]  /*f090*/  LDL.LU R148, [R1+0x204] ;  /* 0x0002040001947983 */ /* 0x000ee40000300800 */
[----:B------:R-:W-:-:S02]  /*f0a0*/  IMAD.MOV.U32 R145, RZ, RZ, R53 ;  /* 0x000000ffff917224 */ /* 0x000fc400078e0035 */
[----:B------:R0:W-:Y:S04]  /*f0b0*/  STL [R1], R52 ;  /* 0x0000003401007387 */ /* 0x0001e80000100800 */
[----:B0-----:R-:W3:Y:S04]  /*f0c0*/  LDL.LU R53, [R1+0x8] ;  /* 0x0000080001357983 */ /* 0x001ee80000300800 */
[----:B------:R0:W-:Y:S04]  /*f0d0*/  STL [R1+0x124], R48 ;  /* 0x0001243001007387 */ /* 0x0001e80000100800 */
[----:B------:R1:W-:Y:S04]  /*f0e0*/  STL [R1+0x4], R49 ;  /* 0x0000043101007387 */ /* 0x0003e80000100800 */
[----:B0-----:R-:W3:Y:S04]  /*f0f0*/  LDL.LU R48, [R1+0xc] ;  /* 0x00000c0001307983 */ /* 0x001ee80000300800 */
[----:B-1----:R-:W3:Y:S01]  /*f100*/  LDL.LU R49, [R1+0x128] ;  /* 0x0001280001317983 */ /* 0x002ee20000300800 */
[----:B------:R-:W-:-:S02]  /*f110*/  IMAD.MOV.U32 R97, RZ, RZ, R50 ;  /* 0x000000ffff617224 */ /* 0x000fc400078e0032 */
        /* <DEDUP_REMOVED lines=91> */
[----:B--2---:R-:W-:Y:S02]  /*f6d0*/  IMAD.MOV.U32 R50, RZ, RZ, R141 ;  /* 0x000000ffff327224 */ /* 0x004fe400078e008d */
[----:B----4-:R-:W-:-:S04]  /*f6e0*/  IMAD.MOV.U32 R51, RZ, RZ, R140 ;  /* 0x000000ffff337224 */ /* 0x010fc800078e008c */
[----:B------:R-:W-:-:S04]  /*f6f0*/  IMAD.WIDE R50, R6, 0x2, R50 ;  /* 0x0000000206327825 */ /* 0x000fc800078e0232 */
[----:B------:R-:W-:Y:S02]  /*f700*/  IMAD.MOV.U32 R141, RZ, RZ, R50 ;  /* 0x000000ffff8d7224 */ /* 0x000fe400078e0032 */
[----:B------:R-:W-:Y:S02]  /*f710*/  IMAD.MOV.U32 R140, RZ, RZ, R51 ;  /* 0x000000ffff8c7224 */ /* 0x000fe400078e0033 */
[----:B------:R-:W-:Y:S02]  /*f720*/  IMAD.MOV.U32 R50, RZ, RZ, R144 ;  /* 0x000000ffff327224 */ /* 0x000fe400078e0090 */
[----:B------:R-:W-:-:S04]  /*f730*/  IMAD.MOV.U32 R51, RZ, RZ, R143 ;  /* 0x000000ffff337224 */ /* 0x000fc800078e008f */
[----:B------:R-:W-:-:S04]  /*f740*/  IMAD.WIDE R50, R6, 0x2, R50 ;  /* 0x0000000206327825 */ /* 0x000fc800078e0232 */
[----:B---3--:R-:W-:Y:S02]  /*f750*/  IMAD.MOV.U32 R52, RZ, RZ, R53 ;  /* 0x000000ffff347224 */ /* 0x008fe400078e0035 */
[----:B------:R-:W-:Y:S02]  /*f760*/  IMAD.MOV.U32 R53, RZ, RZ, R148 ;  /* 0x000000ffff357224 */ /* 0x000fe400078e0094 */
[----:B------:R-:W-:Y:S02]  /*f770*/  IMAD.MOV.U32 R144, RZ, RZ, R50 ;  /* 0x000000ffff907224 */ /* 0x000fe400078e0032 */
[----:B------:R-:W-:Y:S01]  /*f780*/  IMAD.WIDE R52, R6, 0x2, R52 ;  /* 0x0000000206347825 */ /* 0x000fe200078e0234 */
[----:B------:R-:W-:-:S04]  /*f790*/  LOP3.LUT R49, R49, R48, RZ, 0x3c, !PT ;  /* 0x0000003031317212 */ /* 0x000fc800078e3cff */
[----:B------:R-:W-:Y:S01]  /*f7a0*/  LOP3.LUT R48, R49, R48, RZ, 0x3c, !PT ;  /* 0x0000003031307212 */ /* 0x000fe200078e3cff */
[----:B------:R-:W-:-:S03]  /*f7b0*/  IMAD.MOV.U32 R143, RZ, RZ, R51 ;  /* 0x000000ffff8f7224 */ /* 0x000fc600078e0033 */
[----:B------:R-:W-:Y:S01]  /*f7c0*/  LOP3.LUT R49, R49, R48, RZ, 0x3c, !PT ;  /* 0x0000003031317212 */ /* 0x000fe200078e3cff */
[----:B------:R-:W-:Y:S02]  /*f7d0*/  IMAD.MOV.U32 R50, RZ, RZ, R147 ;  /* 0x000000ffff327224 */ /* 0x000fe400078e0093 */
[----:B------:R-:W-:Y:S01]  /*f7e0*/  IMAD.MOV.U32 R51, RZ, RZ, R146 ;  /* 0x000000ffff337224 */ /* 0x000fe200078e0092 */
[----:B------:R0:W-:Y:S01]  /*f7f0*/  STL [R1+0x8], R52 ;  /* 0x0000083401007387 */ /* 0x0001e20000100800 */
[----:B------:R-:W-:-:S04]  /*f800*/  IMAD.WIDE R48, R6, 0x2, R48 ;  /* 0x0000000206307825 */ /* 0x000fc800078e0230 */
[----:B------:R-:W-:Y:S02]  /*f810*/  IMAD.MOV.U32 R148, RZ, RZ, R53 ;  /* 0x000000ffff947224 */ /* 0x000fe400078e0035 */
[----:B------:R-:W-:-:S04]  /*f820*/  IMAD.WIDE R50, R6, 0x2, R50 ;  /* 0x0000000206327825 */ /* 0x000fc800078e0232 */
[----:B0-----:R-:W-:Y:S02]  /*f830*/  IMAD.MOV.U32 R53, RZ, RZ, R200 ;  /* 0x000000ffff357224 */ /* 0x001fe400078e00c8 */
[----:B------:R-:W2:Y:S01]  /*f840*/  LDL.LU R200, [R1+0x200] ;  /* 0x0002000001c87983 */ /* 0x000ea20000300800 */
[----:B------:R-:W-:Y:S02]  /*f850*/  IMAD.MOV.U32 R147, RZ, RZ, R50 ;  /* 0x000000ffff937224 */ /* 0x000fe400078e0032 */
[----:B------:R-:W-:Y:S01]  /*f860*/  IMAD.MOV.U32 R52, RZ, RZ, R53 ;  /* 0x000000ffff347224 */ /* 0x000fe200078e0035 */
[----:B------:R0:W-:Y:S01]  /*f870*/  STL [R1+0x128], R48 ;  /* 0x0001283001007387 */ /* 0x0001e20000100800 */
[----:B------:R-:W-:Y:S02]  /*f880*/  IMAD.MOV.U32 R146, RZ, RZ, R51 ;  /* 0x000000ffff927224 */ /* 0x000fe400078e0033 */
[----:B------:R-:W-:Y:S01]  /*f890*/  IMAD.MOV.U32 R53, RZ, RZ, R151 ;  /* 0x000000ffff357224 */ /* 0x000fe200078e0097 */
[----:B------:R1:W-:Y:S01]  /*f8a0*/  STL [R1+0xc], R49 ;  /* 0x00000c3101007387 */ /* 0x0003e20000100800 */
[----:B------:R-:W-:-:S02]  /*f8b0*/  IMAD.MOV.U32 R50, RZ, RZ, R150 ;  /* 0x000000ffff327224 */ /* 0x000fc400078e0096 */
[----:B------:R-:W-:Y:S02]  /*f8c0*/  IMAD.MOV.U32 R51, RZ, RZ, R149 ;  /* 0x000000ffff337224 */ /* 0x000fe400078e0095 */
[----:B------:R-:W-:-:S04]  /*f8d0*/  IMAD.WIDE R52, R6, 0x2, R52 ;  /* 0x0000000206347825 */ /* 0x000fc800078e0234 */
[----:B0-----:R-:W-:Y:S02]  /*f8e0*/  IMAD.MOV.U32 R48, RZ, RZ, R177 ;  /* 0x000000ffff307224 */ /* 0x001fe400078e00b1 */
[----:B-1----:R-:W-:Y:S02]  /*f8f0*/  IMAD.MOV.U32 R49, RZ, RZ, R213 ;  /* 0x000000ffff317224 */ /* 0x002fe400078e00d5 */
[C---:B------:R-:W-:Y:S01]  /*f900*/  IMAD.WIDE R50, R6.reuse, 0x2, R50 ;  /* 0x0000000206327825 */ /* 0x040fe200078e0232 */
[----:B------:R-:W3:Y:S03]  /*f910*/  LDL.LU R213, [R1+0x1fc] ;  /* 0x0001fc0001d57983 */ /* 0x000ee60000300800 */
[----:B------:R-:W-:Y:S01]  /*f920*/  IMAD.WIDE R48, R6, 0x2, R48 ;  /* 0x0000000206307825 */ /* 0x000fe200078e0230 */
[----:B------:R-:W4:Y:S03]  /*f930*/  LDL.LU R177, [R1+0x1f8] ;  /* 0x0001f80001b17983 */ /* 0x000f260000300800 */
[----:B------:R-:W-:Y:S01]  /*f940*/  IMAD.MOV.U32 R150, RZ, RZ, R50 ;  /* 0x000000ffff967224 */ /* 0x000fe200078e0032 */
[----:B------:R0:W-:Y:S01]  /*f950*/  STL [R1+0x10], R52 ;  /* 0x0000103401007387 */ /* 0x0001e20000100800 */
[----:B------:R-:W-:-:S02]  /*f960*/  IMAD.MOV.U32 R149, RZ, RZ, R51 ;  /* 0x000000ffff957224 */ /* 0x000fc400078e0033 */
[----:B------:R-:W-:Y:S01]  /*f970*/  IMAD.MOV.U32 R50, RZ, RZ, R153 ;  /* 0x000000ffff327224 */ /* 0x000fe200078e0099 */
[----:B------:R-:W-:Y:S01]  /*f980*/  STL [R1+0x12c], R48 ;  /* 0x00012c3001007387 */ /* 0x000fe20000100800 */
[----:B------:R-:W-:Y:S02]  /*f990*/  IMAD.MOV.U32 R51, RZ, RZ, R152 ;  /* 0x000000ffff337224 */ /* 0x000fe400078e0098 */
[----:B------:R-:W-:Y:S01]  /*f9a0*/  IMAD.MOV.U32 R151, RZ, RZ, R53 ;  /* 0x000000ffff977224 */ /* 0x000fe200078e0035 */
[----:B------:R1:W-:Y:S01]  /*f9b0*/  STL [R1+0x14], R49 ;  /* 0x0000143101007387 */ /* 0x0003e20000100800 */
[----:B------:R-:W-:-:S04]  /*f9c0*/  IMAD.WIDE R50, R6, 0x2, R50 ;  /* 0x0000000206327825 */ /* 0x000fc800078e0232 */
[----:B0-----:R-:W-:Y:S02]  /*f9d0*/  IMAD.MOV.U32 R52, RZ, RZ, R211 ;  /* 0x000000ffff347224 */ /* 0x001fe400078e00d3 */
[----:B------:R-:W-:Y:S02]  /*f9e0*/  IMAD.MOV.U32 R53, RZ, RZ, R154 ;  /* 0x000000ffff357224 */ /* 0x000fe400078e009a */
[----:B-1----:R-:W-:Y:S02]  /*f9f0*/  IMAD.MOV.U32 R49, RZ, RZ, R205 ;  /* 0x000000ffff317224 */ /* 0x002fe400078e00cd */
[----:B------:R-:W2:Y:S01]  /*fa00*/  LDL.LU R205, [R1+0x1f4] ;  /* 0x0001f40001cd7983 */ /* 0x000ea20000300800 */
[----:B------:R-:W-:-:S03]  /*fa10*/  IMAD.WIDE R52, R6, 0x2, R52 ;  /* 0x0000000206347825 */ /* 0x000fc600078e0234 */
[----:B------:R-:W2:Y:S01]  /*fa20*/  LDL.LU R211, [R1+0x1f0] ;  /* 0x0001f00001d37983 */ /* 0x000ea20000300800 */
[----:B------:R-:W-:Y:S02]  /*fa30*/  IMAD.MOV.U32 R154, RZ, RZ, R49 ;  /* 0x000000ffff9a7224 */ /* 0x000fe400078e0031 */
[----:B------:R-:W-:Y:S02]  /*fa40*/  IMAD.MOV.U32 R49, RZ, RZ, R155 ;  /* 0x000000ffff317224 */ /* 0x000fe400078e009b */
[----:B------:R-:W-:Y:S01]  /*fa50*/  IMAD.MOV.U32 R48, RZ, RZ, R156 ;  /* 0x000000ffff307224 */ /* 0x000fe200078e009c */
[----:B------:R-:W2:Y:S01]  /*fa60*/  LDL.LU R155, [R1+0x1ec] ;  /* 0x0001ec00019b7983 */ /* 0x000ea20000300800 */
[----:B------:R-:W-:Y:S02]  /*fa70*/  IMAD.MOV.U32 R153, RZ, RZ, R50 ;  /* 0x000000ffff997224 */ /* 0x000fe400078e0032 */
[----:B------:R-:W-:Y:S01]  /*fa80*/  IMAD.MOV.U32 R152, RZ, RZ, R51 ;  /* 0x000000ffff987224 */ /* 0x000fe200078e0033 */
[----:B------:R-:W2:Y:S01]  /*fa90*/  LDL.LU R156, [R1+0x1e8] ;  /* 0x0001e800019c7983 */ /* 0x000ea20000300800 */
[----:B------:R-:W-:-:S02]  /*faa0*/  IMAD.MOV.U32 R50, RZ, RZ, R157 ;  /* 0x000000ffff327224 */ /* 0x000fc400078e009d */
[----:B------:R-:W-:Y:S01]  /*fab0*/  IMAD.MOV.U32 R51, RZ, RZ, R154 ;  /* 0x000000ffff337224 */ /* 0x000fe200078e009a */
[----:B------:R-:W2:Y:S01]  /*fac0*/  LDL.LU R157, [R1+0x1e4] ;  /* 0x0001e400019d7983 */ /* 0x000ea20000300800 */
[----:B------:R-:W-:-:S03]  /*fad0*/  IMAD.MOV.U32 R154, RZ, RZ, R53 ;  /* 0x000000ffff9a7224 */ /* 0x000fc600078e0035 */
[----:B------:R0:W-:Y:S04]  /*fae0*/  STL [R1+0x18], R52 ;  /* 0x0000183401007387 */ /* 0x0001e80000100800 */
[----:B0-----:R-:W2:Y:S01]  /*faf0*/  LDL.LU R53, [R1+0x20] ;  /* 0x0000200001357983 */ /* 0x001ea20000300800 */
[----:B------:R-:W-:-:S05]  /*fb00*/  IMAD.WIDE R48, R6, 0x2, R48 ;  /* 0x0000000206307825 */ /* 0x000fca00078e0230 */
[----:B------:R0:W-:Y:S04]  /*fb10*/  STL [R1+0x130], R48 ;  /* 0x0001303001007387 */ /* 0x0001e80000100800 */
[----:B------:R1:W-:Y:S01]  /*fb20*/  STL [R1+0x1c], R49 ;  /* 0x00001c3101007387 */ /* 0x0003e20000100800 */
[----:B0-----:R-:W-:Y:S02]  /*fb30*/  IMAD.MOV.U32 R48, RZ, RZ, R50 ;  /* 0x000000ffff307224 */ /* 0x001fe400078e0032 */
[----:B-1----:R-:W-:-:S05]  /*fb40*/  IMAD.MOV.U32 R49, RZ, RZ, R51 ;  /* 0x000000ffff317224 */ /* 0x002fca00078e0033 */
[----:B------:R-:W-:-:S04]  /*fb50*/  LOP3.LUT R49, R49, R48, RZ, 0x3c, !PT ;  /* 0x0000003031317212 */ /* 0x000fc800078e3cff */
[----:B------:R-:W-:-:S04]  /*fb60*/  LOP3.LUT R48, R49, R48, RZ, 0x3c, !PT ;  /* 0x0000003031307212 */ /* 0x000fc800078e3cff */
[----:B------:R-:W-:-:S05]  /*fb70*/  LOP3.LUT R49, R49, R48, RZ, 0x3c, !PT ;  /* 0x0000003031317212 */ /* 0x000fca00078e3cff */
[----:B------:R-:W-:-:S04]  /*fb80*/  IMAD.WIDE R48, R6, 0x2, R48 ;  /* 0x0000000206307825 */ /* 0x000fc800078e0230 */
[----:B--2---:R-:W-:Y:S02]  /*fb90*/  IMAD.MOV.U32 R52, RZ, RZ, R53 ;  /* 0x000000ffff347224 */ /* 0x004fe400078e0035 */
[----:B------:R-:W-:-:S04]  /*fba0*/  IMAD.MOV.U32 R53, RZ, RZ, R157 ;  /* 0x000000ffff357224 */ /* 0x000fc800078e009d */
[----:B------:R-:W-:-:S04]  /*fbb0*/  IMAD.WIDE R52, R6, 0x2, R52 ;  /* 0x0000000206347825 */ /* 0x000fc800078e0234 */
[----:B------:R-:W-:Y:S01]  /*fbc0*/  IMAD.MOV.U32 R157, RZ, RZ, R53 ;  /* 0x000000ffff9d7224 */ /* 0x000fe200078e0035 */
[----:B------:R0:W-:Y:S02]  /*fbd0*/  STL [R1+0x20], R52 ;  /* 0x0000203401007387 */ /* 0x0001e40000100800 */
[----:B0-----:R-:W-:Y:S02]  /*fbe0*/  IMAD.MOV.U32 R53, RZ, RZ, R186 ;  /* 0x000000ffff357224 */ /* 0x001fe400078e00ba */
[----:B------:R-:W2:Y:S04]  /*fbf0*/  LDL.LU R186, [R1+0x1e0] ;  /* 0x0001e00001ba7983 */ /* 0x000ea80000300800 */
[----:B------:R-:W-:Y:S04]  /*fc00*/  STL [R1+0x134], R48 ;  /* 0x0001343001007387 */ /* 0x000fe80000100800 */
[----:B------:R0:W-:Y:S02]  /*fc10*/  STL [R1+0x24], R49 ;  /* 0x0000243101007387 */ /* 0x0001e40000100800 */
[----:B0-----:R-:W-:-:S02]  /*fc20*/  IMAD.MOV.U32 R49, RZ, RZ, R195 ;  /* 0x000000ffff317224 */ /* 0x001fc400078e00c3 */
[----:B------:R-:W3:Y:S01]  /*fc30*/  LDL.LU R195, [R1+0x1dc] ;  /* 0x0001dc0001c37983 */ /* 0x000ee20000300800 */
[----:B------:R-:W-:Y:S02]  /*fc40*/  IMAD.MOV.U32 R52, RZ, RZ, R53 ;  /* 0x000000ffff347224 */ /* 0x000fe400078e0035 */
[----:B------:R-:W-:Y:S02]  /*fc50*/  IMAD.MOV.U32 R53, RZ, RZ, R160 ;  /* 0x000000ffff357224 */ /* 0x000fe400078e00a0 */
[----:B------:R-:W-:Y:S02]  /*fc60*/  IMAD.MOV.U32 R48, RZ, RZ, R170 ;  /* 0x000000ffff307224 */ /* 0x000fe400078e00aa */
[C---:B------:R-:W-:Y:S01]  /*fc70*/  IMAD.WIDE R52, R6.reuse, 0x2, R52 ;  /* 0x0000000206347825 */ /* 0x040fe200078e0234 */
[----:B------:R-:W4:Y:S03]  /*fc80*/  LDL.LU R170, [R1+0x1d8] ;  /* 0x0001d80001aa7983 */ /* 0x000f260000300800 */
[----:B------:R-:W-:Y:S01]  /*fc90*/  IMAD.WIDE R48, R6, 0x2, R48 ;  /* 0x0000000206307825 */ /* 0x000fe200078e0230 */
[----:B------:R0:W-:Y:S03]  /*fca0*/  STL [R1+0x28], R52 ;  /* 0x0000283401007387 */ /* 0x0001e60000100800 */
[----:B------:R-:W-:Y:S01]  /*fcb0*/  IMAD.MOV.U32 R160, RZ, RZ, R53 ;  /* 0x000000ffffa07224 */ /* 0x000fe200078e0035 */
[----:B------:R-:W-:Y:S04]  /*fcc0*/  STL [R1+0x138], R48 ;  /* 0x0001383001007387 */ /* 0x000fe80000100800 */
[----:B------:R2:W-:Y:S01]  /*fcd0*/  STL [R1+0x2c], R49 ;  /* 0x00002c3101007387 */ /* 0x0005e20000100800 */
[----:B0-----:R-:W-:-:S02]  /*fce0*/  IMAD.MOV.U32 R52, RZ, RZ, R3 ;  /* 0x000000ffff347224 */ /* 0x001fc400078e0003 */
[----:B------:R-:W-:Y:S01]  /*fcf0*/  IMAD.MOV.U32 R53, RZ, RZ, R163 ;  /* 0x000000ffff357224 */ /* 0x000fe200078e00a3 */
[----:B------:R0:W5:Y:S03]  /*fd00*/  LDL.LU R3, [R1+0x1d4] ;  /* 0x0001d40001037983 */ /* 0x0001660000300800 */
[----:B------:R-:W-:-:S04]  /*fd10*/  IMAD.WIDE R52, R6, 0x2, R52 ;  /* 0x0000000206347825 */ /* 0x000fc800078e0234 */
[----:B------:R-:W-:Y:S02]  /*fd20*/  IMAD.MOV.U32 R163, RZ, RZ, R53 ;  /* 0x000000ffffa37224 */ /* 0x000fe400078e0035 */
[----:B--2---:R-:W-:Y:S02]  /*fd30*/  IMAD.MOV.U32 R49, RZ, RZ, R186 ;  /* 0x000000ffff317224 */ /* 0x004fe400078e00ba */
[----:B------:R-:W2:Y:S01]  /*fd40*/  LDL.LU R186, [R1+0x1d0] ;  /* 0x0001d00001ba7983 */ /* 0x000ea20000300800 */
[----:B---3--:R-:W-:-:S03]  /*fd50*/  IMAD.MOV.U32 R48, RZ, RZ, R195 ;  /* 0x000000ffff307224 */ /* 0x008fc600078e00c3 */
[----:B------:R-:W3:Y:S01]  /*fd60*/  LDL.LU R195, [R1+0x1cc] ;  /* 0x0001cc0001c37983 */ /* 0x000ee20000300800 */
[----:B------:R-:W-:-:S03]  /*fd70*/  IMAD.WIDE R48, R6, 0x2, R48 ;  /* 0x0000000206307825 */ /* 0x000fc600078e0230 */
[----:B------:R1:W-:Y:S02]  /*fd80*/  STL [R1+0x30], R52 ;  /* 0x0000303401007387 */ /* 0x0003e40000100800 */
[----:B-1----:R-:W-:Y:S02]  /*fd90*/  IMAD.MOV.U32 R53, RZ, RZ, R194 ;  /* 0x000000ffff357224 */ /* 0x002fe400078e00c2 */
[----:B------:R-:W2:Y:S04]  /*fda0*/  LDL.LU R194, [R1+0x1c8] ;  /* 0x0001c80001c27983 */ /* 0x000ea80000300800 */
[----:B------:R1:W-:Y:S04]  /*fdb0*/  STL [R1+0x13c], R48 ;  /* 0x00013c3001007387 */ /* 0x0003e80000100800 */
[----:B------:R0:W-:Y:S01]  /*fdc0*/  STL [R1+0x34], R49 ;  /* 0x0000343101007387 */ /* 0x0001e20000100800 */
[----:B-1----:R-:W-:-:S02]  /*fdd0*/  IMAD.MOV.U32 R48, RZ, RZ, R164 ;  /* 0x000000ffff307224 */ /* 0x002fc400078e00a4 */
[----:B0-----:R-:W-:Y:S01]  /*fde0*/  IMAD.MOV.U32 R49, RZ, RZ, R165 ;  /* 0x000000ffff317224 */ /* 0x001fe200078e00a5 */
[----:B------:R-:W2:Y:S04]  /*fdf0*/  LDL.LU R164, [R1+0x1c4] ;  /* 0x0001c40001a47983 */ /* 0x000ea80000300800 */
[-C--:B------:R-:W-:Y:S01]  /*fe00*/  LOP3.LUT R49, R49, R48.reuse, RZ, 0x3c, !PT ;  /* 0x0000003031317212 */ /* 0x080fe200078e3cff */
[----:B------:R-:W-:Y:S01]  /*fe10*/  IMAD.MOV.U32 R52, RZ, RZ, R53 ;  /* 0x000000ffff347224 */ /* 0x000fe200078e0035 */
[----:B------:R-:W3:Y:S02]  /*fe20*/  LDL.LU R165, [R1+0x1c0] ;  /* 0x0001c00001a57983 */ /* 0x000ee40000300800 */
[----:B------:R-:W-:Y:S01]  /*fe30*/  LOP3.LUT R48, R49, R48, RZ, 0x3c, !PT ;  /* 0x0000003031307212 */ /* 0x000fe200078e3cff */
[----:B------:R-:W-:-:S03]  /*fe40*/  IMAD.MOV.U32 R53, RZ, RZ, R166 ;  /* 0x000000ffff357224 */ /* 0x000fc600078e00a6 */
[----:B------:R-:W-:Y:S01]  /*fe50*/  LOP3.LUT R49, R49, R48, RZ, 0x3c, !PT ;  /* 0x0000003031317212 */ /* 0x000fe200078e3cff */
[----:B------:R-:W-:-:S04]  /*fe60*/  IMAD.WIDE R52, R6, 0x2, R52 ;  /* 0x0000000206347825 */ /* 0x000fc800078e0234 */
[----:B------:R-:W-:Y:S01]  /*fe70*/  IMAD.WIDE R48, R6, 0x2, R48 ;  /* 0x0000000206307825 */ /* 0x000fe200078e0230 */
[----:B------:R0:W-:Y:S03]  /*fe80*/  STL [R1+0x38], R52 ;  /* 0x0000383401007387 */ /* 0x0001e60000100800 */
[----:B------:R-:W-:Y:S01]  /*fe90*/  IMAD.MOV.U32 R166, RZ, RZ, R53 ;  /* 0x000000ffffa67224 */ /* 0x000fe200078e0035 */
[----:B------:R1:W-:Y:S04]  /*fea0*/  STL [R1+0x140], R48 ;  /* 0x0001403001007387 */ /* 0x0003e80000100800 */
[----:B------:R4:W-:Y:S01]  /*feb0*/  STL [R1+0x3c], R49 ;  /* 0x00003c3101007387 */ /* 0x0009e20000100800 */
[----:B0-----:R-:W-:-:S02]  /*fec0*/  IMAD.MOV.U32 R52, RZ, RZ, R2 ;  /* 0x000000ffff347224 */ /* 0x001fc400078e0002 */
[----:B------:R-:W-:Y:S01]  /*fed0*/  IMAD.MOV.U32 R53, RZ, RZ, R168 ;  /* 0x000000ffff357224 */ /* 0x000fe200078e00a8 */
[----:B------:R-:W3:Y:S01]  /*fee0*/  LDL.LU R2, [R1+0x1bc] ;  /* 0x0001bc0001027983 */ /* 0x000ee20000300800 */
[----:B-1----:R-:W-:Y:S02]  /*fef0*/  IMAD.MOV.U32 R48, RZ, RZ, R44 ;  /* 0x000000ffff307224 */ /* 0x002fe400078e002c */
[----:B------:R-:W-:-:S04]  /*ff00*/  IMAD.WIDE R52, R6, 0x2, R52 ;  /* 0x0000000206347825 */ /* 0x000fc800078e0234 */
[----:B----4-:R-:W-:Y:S02]  /*ff10*/  IMAD.MOV.U32 R49, RZ, RZ, R0 ;  /* 0x000000ffff317224 */ /* 0x010fe400078e0000 */
[----:B------:R-:W4:Y:S02]  /*ff20*/  LDL.LU R0, [R1+0x1b8] ;  /* 0x0001b80001007983 */ /* 0x000f240000300800 */
[----:B------:R-:W-:Y:S02]  /*ff30*/  IMAD.WIDE R48, R6, 0x2, R48 ;  /* 0x0000000206307825 */ /* 0x000fe400078e0230 */
[----:B------:R-:W4:Y:S02]  /*ff40*/  LDL.LU R44, [R1+0x1b4] ;  /* 0x0001b400012c7983 */ /* 0x000f240000300800 */
[----:B------:R-:W-:Y:S02]  /*ff50*/  IMAD.MOV.U32 R168, RZ, RZ, R53 ;  /* 0x000000ffffa87224 */ /* 0x000fe400078e0035 */
[----:B------:R0:W-:Y:S02]  /*ff60*/  STL [R1+0x40], R52 ;  /* 0x0000403401007387 */ /* 0x0001e40000100800 */
[----:B0-----:R-:W-:-:S02]  /*ff70*/  IMAD.MOV.U32 R52, RZ, RZ, R206 ;  /* 0x000000ffff347224 */ /* 0x001fc400078e00ce */
[----:B------:R-:W4:Y:S04]  /*ff80*/  LDL.LU R206, [R1+0x1b0] ;  /* 0x0001b00001ce7983 */ /* 0x000f280000300800 */
[----:B------:R-:W4:Y:S04]  /*ff90*/  LDL.LU R53, [R1+0x48] ;  /* 0x0000480001357983 */ /* 0x000f280000300800 */
[----:B------:R0:W-:Y:S04]  /*ffa0*/  STL [R1+0x144], R48 ;  /* 0x0001443001007387 */ /* 0x0001e80000100800 */
[----:B------:R1:W-:Y:S04]  /*ffb0*/  STL [R1+0x44], R49 ;  /* 0x0000443101007387 */ /* 0x0003e80000100800 */
[----:B0-----:R-:W4:Y:S04]  /*ffc0*/  LDL.LU R48, [R1+0x4c] ;  /* 0x00004c0001307983 */ /* 0x001f280000300800 */
[----:B-1----:R-:W4:Y:S01]  /*ffd0*/  LDL.LU R49, [R1+0x148] ;  /* 0x0001480001317983 */ /* 0x002f220000300800 */
        /* <DEDUP_REMOVED lines=28> */
[----:B------:R-:W-:-:S04]  /*101a0*/  IMAD.WIDE R50, R6, 0x2, R50 ;  /* 0x0000000206327825 */ /* 0x000fc800078e0232 */
[----:B------:R-:W-:Y:S02]  /*101b0*/  IMAD.MOV.U32 R176, RZ, RZ, R50 ;  /* 0x000000ffffb07224 */ /* 0x000fe400078e0032 */
[----:B------:R-:W-:Y:S02]  /*101c0*/  IMAD.MOV.U32 R50, RZ, RZ, R45 ;  /* 0x000000ffff327224 */ /* 0x000fe400078e002d */
[----:B------:R-:W2:Y:S01]  /*101d0*/  LDL.LU R45, [R1+0x1ac] ;  /* 0x0001ac00012d7983 */ /* 0x000ea20000300800 */
[----:B----4-:R-:W-:Y:S02]  /*101e0*/  IMAD.MOV.U32 R52, RZ, RZ, R53 ;  /* 0x000000ffff347224 */ /* 0x010fe400078e0035 */
[----:B------:R-:W-:Y:S02]  /*101f0*/  IMAD.MOV.U32 R53, RZ, RZ, R170 ;  /* 0x000000ffff357224 */ /* 0x000fe400078e00aa */
[----:B------:R-:W-:Y:S02]  /*10200*/  IMAD.MOV.U32 R170, RZ, RZ, R169 ;  /* 0x000000ffffaa7224 */ /* 0x000fe400078e00a9 */
[----:B------:R-:W-:-:S02]  /*10210*/  IMAD.MOV.U32 R169, RZ, RZ, R51 ;  /* 0x000000ffffa97224 */ /* 0x000fc400078e0033 */
[----:B------:R-:W-:Y:S01]  /*10220*/  IMAD.WIDE R52, R6, 0x2, R52 ;  /* 0x0000000206347825 */ /* 0x000fe200078e0234 */
[----:B------:R-:W-:-:S04]  /*10230*/  LOP3.LUT R49, R49, R48, RZ, 0x3c, !PT ;  /* 0x0000003031317212 */ /* 0x000fc800078e3cff */
[----:B------:R-:W-:-:S04]  /*10240*/  LOP3.LUT R48, R49, R48, RZ, 0x3c, !PT ;  /* 0x0000003031307212 */ /* 0x000fc800078e3cff */
[----:B------:R-:W-:Y:S01]  /*10250*/  LOP3.LUT R49, R49, R48, RZ, 0x3c, !PT ;  /* 0x0000003031317212 */ /* 0x000fe200078e3cff */
[----:B------:R-:W-:-:S04]  /*10260*/  IMAD.MOV.U32 R51, RZ, RZ, R170 ;  /* 0x000000ffff337224 */ /* 0x000fc800078e00aa */
[----:B------:R-:W-:Y:S01]  /*10270*/  IMAD.WIDE R48, R6, 0x2, R48 ;  /* 0x0000000206307825 */ /* 0x000fe200078e0230 */
[----:B------:R0:W-:Y:S01]  /*10280*/  STL [R1+0x48], R52 ;  /* 0x0000483401007387 */ /* 0x0001e20000100800 */
[-C--:B------:R-:W-:Y:S02]  /*10290*/  LOP3.LUT R51, R51, R50.reuse, RZ, 0x3c, !PT ;  /* 0x0000003233337212 */ /* 0x080fe400078e3cff */
[----:B------:R-:W-:Y:S01]  /*102a0*/  IMAD.MOV.U32 R170, RZ, RZ, R53 ;  /* 0x000000ffffaa7224 */ /* 0x000fe200078e0035 */
[----:B------:R-:W-:Y:S01]  /*102b0*/  STL [R1+0x148], R48 ;  /* 0x0001483001007387 */ /* 0x000fe20000100800 */
[----:B------:R-:W-:-:S03]  /*102c0*/  LOP3.LUT R50, R51, R50, RZ, 0x3c, !PT ;  /* 0x0000003233327212 */ /* 0x000fc600078e3cff */
[----:B------:R1:W-:Y:S01]  /*102d0*/  STL [R1+0x4c], R49 ;  /* 0x00004c3101007387 */ /* 0x0003e20000100800 */
[----:B0-----:R-:W-:Y:S02]  /*102e0*/  IMAD.MOV.U32 R52, RZ, RZ, R181 ;  /* 0x000000ffff347224 */ /* 0x001fe400078e00b5 */
[----:B------:R-:W-:Y:S02]  /*102f0*/  IMAD.MOV.U32 R53, RZ, RZ, R171 ;  /* 0x000000ffff357224 */ /* 0x000fe400078e00ab */
[----:B-1----:R-:W-:Y:S01]  /*10300*/  IMAD.MOV.U32 R49, RZ, RZ, R212 ;  /* 0x000000ffff317224 */ /* 0x002fe200078e00d4 */
[----:B------:R-:W-:Y:S01]  /*10310*/  LOP3.LUT R51, R51, R50, RZ, 0x3c, !PT ;  /* 0x0000003233337212 */ /* 0x000fe200078e3cff */
[----:B------:R-:W-:Y:S01]  /*10320*/  IMAD.WIDE R52, R6, 0x2, R52 ;  /* 0x0000000206347825 */ /* 0x000fe200078e0234 */
[----:B------:R-:W3:Y:S03]  /*10330*/  LDL.LU R212, [R1+0x1a8] ;  /* 0x0001a80001d47983 */ /* 0x000ee60000300800 */
[----:B------:R-:W-:-:S02]  /*10340*/  IMAD.MOV.U32 R48, RZ, RZ, R49 ;  /* 0x000000ffff307224 */ /* 0x000fc400078e0031 */
[----:B------:R-:W-:Y:S02]  /*10350*/  IMAD.MOV.U32 R49, RZ, RZ, R182 ;  /* 0x000000ffff317224 */ /* 0x000fe400078e00b6 */
[----:B------:R-:W-:Y:S02]  /*10360*/  IMAD.MOV.U32 R181, RZ, RZ, R52 ;  /* 0x000000ffffb57224 */ /* 0x000fe400078e0034 */
[----:B------:R-:W-:Y:S02]  /*10370*/  IMAD.MOV.U32 R171, RZ, RZ, R53 ;  /* 0x000000ffffab7224 */ /* 0x000fe400078e0035 */
[----:B------:R-:W-:-:S04]  /*10380*/  IMAD.WIDE R48, R6, 0x2, R48 ;  /* 0x0000000206307825 */ /* 0x000fc800078e0230 */
[----:B------:R-:W-:Y:S02]  /*10390*/  IMAD.MOV.U32 R52, RZ, RZ, R42 ;  /* 0x000000ffff347224 */ /* 0x000fe400078e002a */
[----:B------:R-:W-:Y:S02]  /*103a0*/  IMAD.MOV.U32 R53, RZ, RZ, R183 ;  /* 0x000000ffff357224 */ /* 0x000fe400078e00b7 */
[C---:B------:R-:W-:Y:S01]  /*103b0*/  IMAD.WIDE R50, R6.reuse, 0x2, R50 ;  /* 0x0000000206327825 */ /* 0x040fe200078e0232 */
[----:B------:R-:W-:Y:S03]  /*103c0*/  STL [R1+0x50], R48 ;  /* 0x0000503001007387 */ /* 0x000fe60000100800 */
[----:B------:R-:W-:Y:S01]  /*103d0*/  IMAD.WIDE R52, R6, 0x2, R52 ;  /* 0x0000000206347825 */ /* 0x000fe200078e0234 */
[----:B------:R-:W-:Y:S03]  /*103e0*/  STL [R1+0x14c], R50 ;  /* 0x00014c3201007387 */ /* 0x000fe60000100800 */
[----:B------:R-:W-:Y:S01]  /*103f0*/  IMAD.MOV.U32 R183, RZ, RZ, R54 ;  /* 0x000000ffffb77224 */ /* 0x000fe200078e0036 */
[----:B------:R-:W-:Y:S01]  /*10400*/  STL [R1+0x54], R51 ;  /* 0x0000543301007387 */ /* 0x000fe20000100800 */
[----:B------:R-:W-:-:S03]  /*10410*/  IMAD.MOV.U32 R54, RZ, RZ, R187 ;  /* 0x000000ffff367224 */ /* 0x000fc600078e00bb */
[----:B------:R-:W4:Y:S04]  /*10420*/  LDL.LU R187, [R1+0x1a4] ;  /* 0x0001a40001bb7983 */ /* 0x000f280000300800 */
[----:B------:R0:W-:Y:S02]  /*10430*/  STL [R1+0x58], R52 ;  /* 0x0000583401007387 */ /* 0x0001e40000100800 */
[----:B0-----:R-:W-:Y:S02]  /*10440*/  IMAD.MOV.U32 R52, RZ, RZ, R173 ;  /* 0x000000ffff347224 */ /* 0x001fe400078e00ad */
[----:B------:R-:W2:Y:S01]  /*10450*/  LDL.LU R173, [R1+0x1a0] ;  /* 0x0001a00001ad7983 */ /* 0x000ea20000300800 */
[----:B------:R-:W-:Y:S07]  /*10460*/  HMMA.16816.F32.BF16 R72, R112, R92, R72 ;  /* 0x0000005c7048723c */ /* 0x000fee0000041848 */
[----:B------:R-:W-:-:S02]  /*10470*/  IMAD.MOV.U32 R93, RZ, RZ, R55 ;  /* 0x000000ffff5d7224 */ /* 0x000fc400078e0037 */
[----:B------:R-:W-:Y:S02]  /*10480*/  IMAD.MOV.U32 R55, RZ, RZ, R184 ;  /* 0x000000ffff377224 */ /* 0x000fe400078e00b8 */
[----:B------:R-:W-:Y:S02]  /*10490*/  IMAD.MOV.U32 R92, RZ, RZ, R183 ;  /* 0x000000ffff5c7224 */ /* 0x000fe400078e00b7 */
[----:B------:R-:W-:-:S04]  /*104a0*/  IMAD.WIDE R54, R6, 0x2, R54 ;  /* 0x0000000206367825 */ /* 0x000fc800078e0236 */
[----:B------:R-:W-:Y:S02]  /*104b0*/  IMAD.MOV.U32 R183, RZ, RZ, R53 ;  /* 0x000000ffffb77224 */ /* 0x000fe400078e0035 */
[----:B------:R-:W-:Y:S01]  /*104c0*/  IMAD.MOV.U32 R53, RZ, RZ, R185 ;  /* 0x000000ffff357224 */ /* 0x000fe200078e00b9 */
[----:B------:R0:W-:Y:S01]  /*104d0*/  STL [R1+0x5c], R54 ;  /* 0x00005c3601007387 */ /* 0x0001e20000100800 */
[----:B------:R-:W-:Y:S02]  /*104e0*/  IMAD.MOV.U32 R184, RZ, RZ, R55 ;  /* 0x000000ffffb87224 */ /* 0x000fe400078e0037 */
[----:B------:R-:W-:-:S04]  /*104f0*/  IMAD.WIDE R52, R6, 0x2, R52 ;  /* 0x0000000206347825 */ /* 0x000fc800078e0234 */
[----:B0-----:R-:W-:Y:S02]  /*10500*/  IMAD.MOV.U32 R54, RZ, RZ, R195 ;  /* 0x000000ffff367224 */ /* 0x001fe400078e00c3 */
[----:B------:R-:W-:Y:S01]  /*10510*/  IMAD.MOV.U32 R55, RZ, RZ, R186 ;  /* 0x000000ffff377224 */ /* 0x000fe200078e00ba */
[----:B------:R-:W3:Y:S03]  /*10520*/  LDL.LU R195, [R1+0x19c] ;  /* 0x00019c0001c37983 */ /* 0x000ee60000300800 */
[----:B------:R-:W-:Y:S01]  /*10530*/  IMAD.WIDE R54, R6, 0x2, R54 ;  /* 0x0000000206367825 */ /* 0x000fe200078e0236 */
[----:B------:R4:W-:Y:S03]  /*10540*/  STL [R1+0x60], R52 ;  /* 0x0000603401007387 */ /* 0x0009e60000100800 */
[----:B------:R-:W-:-:S02]  /*10550*/  IMAD.MOV.U32 R185, RZ, RZ, R53 ;  /* 0x000000ffffb97224 */ /* 0x000fc400078e0035 */
[----:B------:R-:W-:Y:S02]  /*10560*/  IMAD.MOV.U32 R186, RZ, RZ, R55 ;  /* 0x000000ffffba7224 */ /* 0x000fe400078e0037 */
[----:B----4-:R-:W-:Y:S02]  /*10570*/  IMAD.MOV.U32 R53, RZ, RZ, R187 ;  /* 0x000000ffff357224 */ /* 0x010fe400078e00bb */
[----:B--2---:R-:W-:Y:S02]  /*10580*/  IMAD.MOV.U32 R52, RZ, RZ, R173 ;  /* 0x000000ffff347224 */ /* 0x004fe400078e00ad */
[----:B------:R-:W2:Y:S04]  /*10590*/  LDL.LU R173, [R1+0x198] ;  /* 0x0001980001ad7983 */ /* 0x000ea80000300800 */
[----:B------:R0:W-:Y:S01]  /*105a0*/  STL [R1+0x64], R54 ;  /* 0x0000643601007387 */ /* 0x0001e20000100800 */
[----:B------:R-:W-:-:S04]  /*105b0*/  IMAD.WIDE R52, R6, 0x2, R52 ;  /* 0x0000000206347825 */ /* 0x000fc800078e0234 */
[----:B0-----:R-:W-:Y:S02]  /*105c0*/  IMAD.MOV.U32 R54, RZ, RZ, R92 ;  /* 0x000000ffff367224 */ /* 0x001fe400078e005c */
[----:B------:R-:W-:-:S04]  /*105d0*/  IMAD.MOV.U32 R55, RZ, RZ, R188 ;  /* 0x000000ffff377224 */ /* 0x000fc800078e00bc */
[----:B------:R-:W-:Y:S01]  /*105e0*/  IMAD.WIDE R54, R6, 0x2, R54 ;  /* 0x0000000206367825 */ /* 0x000fe200078e0236 */
[----:B------:R0:W-:Y:S03]  /*105f0*/  STL [R1+0x68], R52 ;  /* 0x0000683401007387 */ /* 0x0001e60000100800 */
[----:B------:R-:W-:Y:S01]  /*10600*/  IMAD.MOV.U32 R187, RZ, RZ, R53 ;  /* 0x000000ffffbb7224 */ /* 0x000fe200078e0035 */
[----:B------:R1:W-:Y:S01]  /*10610*/  STL [R1+0x6c], R54 ;  /* 0x00006c3601007387 */ /* 0x0003e20000100800 */
[----:B------:R-:W-:Y:S02]  /*10620*/  IMAD.MOV.U32 R188, RZ, RZ, R55 ;  /* 0x000000ffffbc7224 */ /* 0x000fe400078e0037 */
[----:B0-----:R-:W-:Y:S02]  /*10630*/  IMAD.MOV.U32 R52, RZ, RZ, R93 ;  /* 0x000000ffff347224 */ /* 0x001fe400078e005d */
[----:B------:R-:W-:-:S02]  /*10640*/  IMAD.MOV.U32 R53, RZ, RZ, R189 ;  /* 0x000000ffff357224 */ /* 0x000fc400078e00bd */
[----:B-1----:R-:W-:Y:S02]  /*10650*/  IMAD.MOV.U32 R54, RZ, RZ, R96 ;  /* 0x000000ffff367224 */ /* 0x002fe400078e0060 */
[----:B------:R-:W-:Y:S02]  /*10660*/  IMAD.MOV.U32 R55, RZ, RZ, R190 ;  /* 0x000000ffff377224 */ /* 0x000fe400078e00be */
[----:B------:R-:W-:-:S04]  /*10670*/  IMAD.WIDE R52, R6, 0x2, R52 ;  /* 0x0000000206347825 */ /* 0x000fc800078e0234 */
[----:B------:R-:W-:Y:S01]  /*10680*/  IMAD.WIDE R54, R6, 0x2, R54 ;  /* 0x0000000206367825 */ /* 0x000fe200078e0236 */
[----:B------:R0:W-:Y:S04]  /*10690*/  STL [R1+0x70], R52 ;  /* 0x0000703401007387 */ /* 0x0001e80000100800 */
[----:B------:R1:W-:Y:S04]  /*106a0*/  STL [R1+0x74], R54 ;  /* 0x0000743601007387 */ /* 0x0003e80000100800 */
[----:B------:R-:W4:Y:S01]  /*106b0*/  LDL.LU R93, [R1+0x88] ;  /* 0x00008800015d7983 */ /* 0x000f220000300800 */
[----:B------:R-:W-:-:S02]  /*106c0*/  IMAD.MOV.U32 R189, RZ, RZ, R53 ;  /* 0x000000ffffbd7224 */ /* 0x000fc400078e0035 */
[----:B0-----:R-:W-:Y:S02]  /*106d0*/  IMAD.MOV.U32 R52, RZ, RZ, R97 ;  /* 0x000000ffff347224 */ /* 0x001fe400078e0061 */
[----:B------:R-:W-:-:S04]  /*106e0*/  IMAD.MOV.U32 R53, RZ, RZ, R191 ;  /* 0x000000ffff357224 */ /* 0x000fc800078e00bf */
[----:B------:R-:W-:-:S04]  /*106f0*/  IMAD.WIDE R52, R6, 0x2, R52 ;  /* 0x0000000206347825 */ /* 0x000fc800078e0234 */
[----:B-1----:R-:W-:Y:S02]  /*10700*/  IMAD.MOV.U32 R54, RZ, RZ, R201 ;  /* 0x000000ffff367224 */ /* 0x002fe400078e00c9 */
[----:B------:R-:W2:Y:S04]  /*10710*/  LDL.LU R201, [R1+0x194] ;  /* 0x0001940001c97983 */ /* 0x000ea80000300800 */
[----:B------:R0:W-:Y:S02]  /*10720*/  STL [R1+0x78], R52 ;  /* 0x0000783401007387 */ /* 0x0001e40000100800 */
[----:B0-----:R-:W-:Y:S02]  /*10730*/  IMAD.MOV.U32 R52, RZ, RZ, R41 ;  /* 0x000000ffff347224 */ /* 0x001fe400078e0029 */
[----:B------:R-:W2:Y:S01]  /*10740*/  LDL.LU R41, [R1+0x190] ;  /* 0x0001900001297983 */ /* 0x000ea20000300800 */
[----:B------:R-:W-:-:S02]  /*10750*/  IMAD.MOV.U32 R182, RZ, RZ, R49 ;  /* 0x000000ffffb67224 */ /* 0x000fc400078e0031 */
[----:B------:R-:W-:Y:S01]  /*10760*/  IMAD.MOV.U32 R190, RZ, RZ, R55 ;  /* 0x000000ffffbe7224 */ /* 0x000fe200078e0037 */
[----:B------:R-:W0:Y:S01]  /*10770*/  LDSM.16.MT88.4 R48, [R5+0x9c00] ;  /* 0x009c00000530783b */ /* 0x000e220000004200 */
[----:B------:R-:W-:-:S04]  /*10780*/  IMAD.MOV.U32 R55, RZ, RZ, R192 ;  /* 0x000000ffff377224 */ /* 0x000fc800078e00c0 */
[----:B------:R-:W-:-:S04]  /*10790*/  IMAD.WIDE R54, R6, 0x2, R54 ;  /* 0x0000000206367825 */ /* 0x000fc800078e0236 */
[----:B------:R-:W-:Y:S01]  /*107a0*/  IMAD.MOV.U32 R192, RZ, RZ, R55 ;  /* 0x000000ffffc07224 */ /* 0x000fe200078e0037 */
[----:B------:R1:W-:Y:S01]  /*107b0*/  STL [R1+0x7c], R54 ;  /* 0x00007c3601007387 */ /* 0x0003e20000100800 */
[----:B------:R-:W-:Y:S02]  /*107c0*/  IMAD.MOV.U32 R96, RZ, RZ, R100 ;  /* 0x000000ffff607224 */ /* 0x000fe400078e0064 */
[----:B------:R-:W-:Y:S02]  /*107d0*/  IMAD.MOV.U32 R191, RZ, RZ, R53 ;  /* 0x000000ffffbf7224 */ /* 0x000fe400078e0035 */
[----:B------:R-:W-:Y:S02]  /*107e0*/  IMAD.MOV.U32 R53, RZ, RZ, R193 ;  /* 0x000000ffff357224 */ /* 0x000fe400078e00c1 */
[----:B------:R-:W-:Y:S02]  /*107f0*/  IMAD.MOV.U32 R97, RZ, RZ, R56 ;  /* 0x000000ffff617224 */ /* 0x000fe400078e0038 */
[----:B------:R-:W-:-:S02]  /*10800*/  IMAD.MOV.U32 R100, RZ, RZ, R57 ;  /* 0x000000ffff647224 */ /* 0x000fc400078e0039 */
[----:B-1----:R-:W-:Y:S02]  /*10810*/  IMAD.MOV.U32 R54, RZ, RZ, R2 ;  /* 0x000000ffff367224 */ /* 0x002fe400078e0002 */
[----:B------:R-:W-:Y:S01]  /*10820*/  IMAD.MOV.U32 R55, RZ, RZ, R194 ;  /* 0x000000ffff377224 */ /* 0x000fe200078e00c2 */
[----:B------:R-:W2:Y:S03]  /*10830*/  LDL.LU R2, [R1+0x18c] ;  /* 0x00018c0001027983 */ /* 0x000ea60000300800 */
[----:B------:R-:W-:-:S04]  /*10840*/  IMAD.WIDE R56, R6, 0x2, R54 ;  /* 0x0000000206387825 */ /* 0x000fc800078e0236 */
[----:B---3--:R-:W-:Y:S02]  /*10850*/  IMAD.MOV.U32 R55, RZ, RZ, R195 ;  /* 0x000000ffff377224 */ /* 0x008fe400078e00c3 */
[----:B------:R-:W-:-:S04]  /*10860*/  IMAD.WIDE R52, R6, 0x2, R52 ;  /* 0x0000000206347825 */ /* 0x000fc800078e0234 */
[----:B------:R-:W-:Y:S01]  /*10870*/  IMAD.MOV.U32 R193, RZ, RZ, R53 ;  /* 0x000000ffffc17224 */ /* 0x000fe200078e0035 */
[----:B------:R1:W-:Y:S04]  /*10880*/  STL [R1+0x80], R52 ;  /* 0x0000803401007387 */ /* 0x0003e80000100800 */
[----:B------:R-:W-:Y:S01]  /*10890*/  STL [R1+0x84], R56 ;  /* 0x0000843801007387 */ /* 0x000fe20000100800 */
[----:B-1----:R-:W-:Y:S02]  /*108a0*/  IMAD.MOV.U32 R52, RZ, RZ, R96 ;  /* 0x000000ffff347224 */ /* 0x002fe400078e0060 */
[----:B------:R-:W-:-:S04]  /*108b0*/  IMAD.MOV.U32 R53, RZ, RZ, R196 ;  /* 0x000000ffff357224 */ /* 0x000fc800078e00c4 */
[----:B------:R-:W-:-:S04]  /*108c0*/  IMAD.WIDE R52, R6, 0x2, R52 ;  /* 0x0000000206347825 */ /* 0x000fc800078e0234 */
[----:B------:R-:W-:Y:S01]  /*108d0*/  IMAD.MOV.U32 R196, RZ, RZ, R53 ;  /* 0x000000ffffc47224 */ /* 0x000fe200078e0035 */
[C---:B0-----:R-:W-:Y:S08]  /*108e0*/  HMMA.16816.F32.BF16 R76, R48.reuse, R106, R76 ;  /* 0x0000006a304c723c */ /* 0x041ff0000004184c */
[C---:B------:R-:W-:Y:S08]  /*108f0*/  HMMA.16816.F32.BF16 R80, R48.reuse, R102, R80 ;  /* 0x000000663050723c */ /* 0x040ff00000041850 */
[C---:B------:R-:W-:Y:S08]  /*10900*/  HMMA.16816.F32.BF16 R84, R48.reuse, R98, R84 ;  /* 0x000000623054723c */ /* 0x040ff00000041854 */
[----:B------:R-:W-:Y:S07]  /*10910*/  HMMA.16816.F32.BF16 R88, R48, R94, R88 ;  /* 0x0000005e3058723c */ /* 0x000fee0000041858 */
[----:B------:R-:W-:-:S02]  /*10920*/  IMAD.MOV.U32 R48, RZ, RZ, R213 ;  /* 0x000000ffff307224 */ /* 0x000fc400078e00d5 */
[----:B------:R-:W-:Y:S02]  /*10930*/  IMAD.MOV.U32 R49, RZ, RZ, R200 ;  /* 0x000000ffff317224 */ /* 0x000fe400078e00c8 */
[----:B------:R-:W-:Y:S02]  /*10940*/  IMAD.MOV.U32 R50, RZ, RZ, R44 ;  /* 0x000000ffff327224 */ /* 0x000fe400078e002c */
[----:B------:R-:W-:Y:S02]  /*10950*/  IMAD.MOV.U32 R51, RZ, RZ, R0 ;  /* 0x000000ffff337224 */ /* 0x000fe400078e0000 */
[----:B------:R-:W-:-:S04]  /*10960*/  IMAD.WIDE R48, R6, 0x2, R48 ;  /* 0x0000000206307825 */ /* 0x000fc800078e0230 */
[----:B------:R-:W-:-:S04]  /*10970*/  IMAD.WIDE R50, R6, 0x2, R50 ;  /* 0x0000000206327825 */ /* 0x000fc800078e0232 */
[----:B------:R-:W-:Y:S02]  /*10980*/  IMAD.MOV.U32 R200, RZ, RZ, R49 ;  /* 0x000000ffffc87224 */ /* 0x000fe400078e0031 */
[----:B------:R-:W-:Y:S02]  /*10990*/  IMAD.MOV.U32 R194, RZ, RZ, R57 ;  /* 0x000000ffffc27224 */ /* 0x000fe400078e0039 */
[----:B----4-:R-:W-:-:S04]  /*109a0*/  IMAD.MOV.U32 R54, RZ, RZ, R93 ;  /* 0x000000ffff367224 */ /* 0x010fc800078e005d */
[----:B------:R-:W-:-:S04]  /*109b0*/  IMAD.WIDE R54, R6, 0x2, R54 ;  /* 0x0000000206367825 */ /* 0x000fc800078e0236 */
[----:B------:R-:W-:Y:S01]  /*109c0*/  IMAD.MOV.U32 R195, RZ, RZ, R55 ;  /* 0x000000ffffc37224 */ /* 0x000fe200078e0037 */
[----:B------:R0:W-:Y:S04]  /*109d0*/  STL [R1+0x88], R54 ;  /* 0x0000883601007387 */ /* 0x0001e80000100800 */
[----:B------:R1:W-:Y:S01]  /*109e0*/  STL [R1+0x8c], R52 ;  /* 0x00008c3401007387 */ /* 0x0003e20000100800 */
[----:B0-----:R-:W-:Y:S02]  /*109f0*/  IMAD.MOV.U32 R54, RZ, RZ, R97 ;  /* 0x000000ffff367224 */ /* 0x001fe400078e0061 */
[----:B------:R-:W-:-:S04]  /*10a00*/  IMAD.MOV.U32 R55, RZ, RZ, R197 ;  /* 0x000000ffff377224 */ /* 0x000fc800078e00c5 */
[----:B------:R-:W-:-:S04]  /*10a10*/  IMAD.WIDE R54, R6, 0x2, R54 ;  /* 0x0000000206367825 */ /* 0x000fc800078e0236 */
[----:B-1----:R-:W-:Y:S01]  /*10a20*/  IMAD.MOV.U32 R52, RZ, RZ, R100 ;  /* 0x000000ffff347224 */ /* 0x002fe200078e0064 */
[----:B------:R0:W-:Y:S01]  /*10a30*/  STL [R1+0x90], R54 ;  /* 0x0000903601007387 */ /* 0x0001e20000100800 */
[----:B------:R-:W-:Y:S02]  /*10a40*/  IMAD.MOV.U32 R53, RZ, RZ, R198 ;  /* 0x000000ffff357224 */ /* 0x000fe400078e00c6 */
[----:B------:R-:W-:Y:S02]  /*10a50*/  IMAD.MOV.U32 R197, RZ, RZ, R55 ;  /* 0x000000ffffc57224 */ /* 0x000fe400078e0037 */
[----:B------:R-:W-:-:S04]  /*10a60*/  IMAD.WIDE R52, R6, 0x2, R52 ;  /* 0x0000000206347825 */ /* 0x000fc800078e0234 */
[----:B0-----:R-:W-:Y:S02]  /*10a70*/  IMAD.MOV.U32 R54, RZ, RZ, R61 ;  /* 0x000000ffff367224 */ /* 0x001fe400078e003d */
[----:B------:R-:W-:-:S04]  /*10a80*/  IMAD.MOV.U32 R55, RZ, RZ, R60 ;  /* 0x000000ffff377224 */ /* 0x000fc800078e003c */
[----:B------:R-:W-:Y:S01]  /*10a90*/  IMAD.WIDE R54, R6, 0x2, R54 ;  /* 0x0000000206367825 */ /* 0x000fe200078e0236 */
[----:B------:R-:W-:Y:S04]  /*10aa0*/  STL [R1+0x94], R52 ;  /* 0x0000943401007387 */ /* 0x000fe80000100800 */
[----:B------:R-:W-:Y:S01]  /*10ab0*/  STL [R1+0x150], R54 ;  /* 0x0001503601007387 */ /* 0x000fe20000100800 */
[----:B------:R-:W-:-:S03]  /*10ac0*/  IMAD.MOV.U32 R97, RZ, RZ, R63 ;  /* 0x000000ffff617224 */ /* 0x000fc600078e003f */
[----:B------:R-:W-:Y:S01]  /*10ad0*/  STL [R1+0x98], R55 ;  /* 0x0000983701007387 */ /* 0x000fe20000100800 */
[----:B------:R-:W-:-:S03]  /*10ae0*/  IMAD.MOV.U32 R100, RZ, RZ, R62 ;  /* 0x000000ffff647224 */ /* 0x000fc600078e003e */
[----:B------:R-:W3:Y:S04]  /*10af0*/  LDL.LU R213, [R1+0x188] ;  /* 0x0001880001d57983 */ /* 0x000ee80000300800 */
[----:B------:R-:W4:Y:S04]  /*10b00*/  LDL.LU R0, [R1+0x184] ;  /* 0x0001840001007983 */ /* 0x000f280000300800 */
[----:B------:R-:W4:Y:S04]  /*10b10*/  LDL.LU R44, [R1+0x180] ;  /* 0x00018000012c7983 */ /* 0x000f280000300800 */
[----:B------:R0:W-:Y:S04]  /*10b20*/  STL [R1+0x9c], R48 ;  /* 0x00009c3001007387 */ /* 0x0001e80000100800 */
[----:B------:R1:W-:Y:S04]  /*10b30*/  STL [R1+0x154], R50 ;  /* 0x0001543201007387 */ /* 0x0003e80000100800 */
[----:B------:R2:W-:Y:S01]  /*10b40*/  STL [R1+0xa0], R51 ;  /* 0x0000a03301007387 */ /* 0x0005e20000100800 */
[----:B0-----:R-:W-:-:S03]  /*10b50*/  IMAD.MOV.U32 R48, RZ, RZ, R97 ;  /* 0x000000ffff307224 */ /* 0x001fc600078e0061 */
[----:B------:R-:W0:Y:S01]  /*10b60*/  LDSM.16.MT88.4 R60, [R11+0x9c00] ;  /* 0x009c00000b3c783b */ /* 0x000e220000004200 */
[----:B------:R-:W-:Y:S02]  /*10b70*/  IMAD.MOV.U32 R49, RZ, RZ, R202 ;  /* 0x000000ffff317224 */ /* 0x000fe400078e00ca */
[----:B-1----:R-:W-:Y:S02]  /*10b80*/  IMAD.MOV.U32 R50, RZ, RZ, R101 ;  /* 0x000000ffff327224 */ /* 0x002fe400078e0065 */
[----:B--2---:R-:W-:Y:S02]  /*10b90*/  IMAD.MOV.U32 R51, RZ, RZ, R100 ;  /* 0x000000ffff337224 */ /* 0x004fe400078e0064 */
[----:B------:R-:W-:-:S04]  /*10ba0*/  IMAD.WIDE R48, R6, 0x2, R48 ;  /* 0x0000000206307825 */ /* 0x000fc800078e0230 */
[----:B------:R-:W-:Y:S01]  /*10bb0*/  IMAD.WIDE R50, R6, 0x2, R50 ;  /* 0x0000000206327825 */ /* 0x000fe200078e0232 */
[----:B------:R1:W-:Y:S03]  /*10bc0*/  STL [R1+0xa4], R48 ;  /* 0x0000a43001007387 */ /* 0x0003e60000100800 */
[----:B------:R-:W-:Y:S01]  /*10bd0*/  IMAD.MOV.U32 R202, RZ, RZ, R49 ;  /* 0x000000ffffca7224 */ /* 0x000fe200078e0031 */
[----:B------:R2:W-:Y:S04]  /*10be0*/  STL [R1+0x158], R50 ;  /* 0x0001583201007387 */ /* 0x0005e80000100800 */
[----:B------:R2:W-:Y:S01]  /*10bf0*/  STL [R1+0xa8], R51 ;  /* 0x0000a83301007387 */ /* 0x0005e20000100800 */
[----:B-1----:R-:W-:-:S02]  /*10c00*/  IMAD.MOV.U32 R48, RZ, RZ, R104 ;  /* 0x000000ffff307224 */ /* 0x002fc400078e0068 */
[----:B------:R-:W-:Y:S02]  /*10c10*/  IMAD.MOV.U32 R49, RZ, RZ, R204 ;  /* 0x000000ffff317224 */ /* 0x000fe400078e00cc */
[----:B--2---:R-:W-:Y:S02]  /*10c20*/  IMAD.MOV.U32 R50, RZ, RZ, R118 ;  /* 0x000000ffff327224 */ /* 0x004fe400078e0076 */
[----:B------:R-:W-:Y:S02]  /*10c30*/  IMAD.MOV.U32 R51, RZ, RZ, R105 ;  /* 0x000000ffff337224 */ /* 0x000fe400078e0069 */
[----:B------:R-:W-:-:S04]  /*10c40*/  IMAD.WIDE R48, R6, 0x2, R48 ;  /* 0x0000000206307825 */ /* 0x000fc800078e0230 */
[----:B------:R-:W-:Y:S01]  /*10c50*/  IMAD.WIDE R50, R6, 0x2, R50 ;  /* 0x0000000206327825 */ /* 0x000fe200078e0232 */
[----:B------:R-:W-:Y:S04]  /*10c60*/  STL [R1+0xac], R48 ;  /* 0x0000ac3001007387 */ /* 0x000fe80000100800 */
[----:B------:R1:W-:Y:S01]  /*10c70*/  STL [R1+0x15c], R50 ;  /* 0x00015c3201007387 */ /* 0x0003e20000100800 */
[----:B------:R-:W-:-:S03]  /*10c80*/  IMAD.MOV.U32 R57, RZ, RZ, R41 ;  /* 0x000000ffff397224 */ /* 0x000fc600078e0029 */
[----:B------:R2:W-:Y:S01]  /*10c90*/  STL [R1+0xb0], R51 ;  /* 0x0000b03301007387 */ /* 0x0005e20000100800 */
[----:B-1----:R-:W-:-:S03]  /*10ca0*/  IMAD.MOV.U32 R50, RZ, RZ, R45 ;  /* 0x000000ffff327224 */ /* 0x002fc600078e002d */
[----:B------:R-:W4:Y:S04]  /*10cb0*/  LDL.LU R45, [R1+0x17c] ;  /* 0x00017c00012d7983 */ /* 0x000f280000300800 */
[----:B------:R-:W4:Y:S01]  /*10cc0*/  LDL.LU R41, [R1+0x178] ;  /* 0x0001780001297983 */ /* 0x000f220000300800 */
[----:B------:R-:W-:Y:S02]  /*10cd0*/  IMAD.MOV.U32 R198, RZ, RZ, R53 ;  /* 0x000000ffffc67224 */ /* 0x000fe400078e0035 */
[----:B------:R-:W-:Y:S02]  /*10ce0*/  IMAD.MOV.U32 R52, RZ, RZ, R199 ;  /* 0x000000ffff347224 */ /* 0x000fe400078e00c7 */
[----:B------:R-:W-:Y:S02]  /*10cf0*/  IMAD.MOV.U32 R53, RZ, RZ, R172 ;  /* 0x000000ffff357224 */ /* 0x000fe400078e00ac */
[----:B------:R-:W-:-:S02]  /*10d00*/  IMAD.MOV.U32 R204, RZ, RZ, R49 ;  /* 0x000000ffffcc7224 */ /* 0x000fc400078e0031 */
[----:B------:R-:W-:-:S04]  /*10d10*/  IMAD.WIDE R52, R6, 0x2, R52 ;  /* 0x0000000206347825 */ /* 0x000fc800078e0234 */
[----:B--2---:R-:W-:Y:S02]  /*10d20*/  IMAD.MOV.U32 R51, RZ, RZ, R206 ;  /* 0x000000ffff337224 */ /* 0x004fe400078e00ce */
[----:B------:R-:W-:Y:S02]  /*10d30*/  IMAD.MOV.U32 R48, RZ, RZ, R205 ;  /* 0x000000ffff307224 */ /* 0x000fe400078e00cd */
[----:B------:R-:W-:Y:S02]  /*10d40*/  IMAD.MOV.U32 R49, RZ, RZ, R177 ;  /* 0x000000ffff317224 */ /* 0x000fe400078e00b1 */
[----:B------:R-:W-:Y:S02]  /*10d50*/  IMAD.MOV.U32 R199, RZ, RZ, R52 ;  /* 0x000000ffffc77224 */ /* 0x000fe400078e0034 */
[----:B------:R-:W-:Y:S02]  /*10d60*/  IMAD.MOV.U32 R172, RZ, RZ, R53 ;  /* 0x000000ffffac7224 */ /* 0x000fe400078e0035 */
[----:B------:R-:W-:-:S02]  /*10d70*/  IMAD.MOV.U32 R56, RZ, RZ, R2 ;  /* 0x000000ffff387224 */ /* 0x000fc400078e0002 */
[----:B------:R-:W-:Y:S01]  /*10d80*/  IMAD.MOV.U32 R52, RZ, RZ, R201 ;  /* 0x000000ffff347224 */ /* 0x000fe200078e00c9 */
[----:B------:R1:W5:Y:S01]  /*10d90*/  LDL.LU R2, [R1+0x174] ;  /* 0x0001740001027983 */ /* 0x0003620000300800 */
[----:B------:R-:W-:Y:S02]  /*10da0*/  IMAD.MOV.U32 R53, RZ, RZ, R173 ;  /* 0x000000ffff357224 */ /* 0x000fe400078e00ad */
[----:B------:R-:W-:-:S04]  /*10db0*/  IMAD.WIDE R50, R6, 0x2, R50 ;  /* 0x0000000206327825 */ /* 0x000fc800078e0232 */
[C---:B------:R-:W-:Y:S01]  /*10dc0*/  IMAD.WIDE R48, R6.reuse, 0x2, R48 ;  /* 0x0000000206307825 */ /* 0x040fe200078e0230 */
[----:B------:R0:W-:Y:S03]  /*10dd0*/  STL [R1+0xb4], R50 ;  /* 0x0000b43201007387 */ /* 0x0001e60000100800 */
[----:B------:R-:W-:-:S04]  /*10de0*/  IMAD.WIDE R56, R6, 0x2, R56 ;  /* 0x0000000206387825 */ /* 0x000fc800078e0238 */
[----:B------:R-:W-:-:S04]  /*10df0*/  IMAD.WIDE R52, R6, 0x2, R52 ;  /* 0x0000000206347825 */ /* 0x000fc800078e0234 */
[----:B------:R-:W-:Y:S02]  /*10e00*/  IMAD.MOV.U32 R118, RZ, RZ, R58 ;  /* 0x000000ffff767224 */ /* 0x000fe400078e003a */
[----:B------:R-:W-:Y:S02]  /*10e10*/  IMAD.MOV.U32 R205, RZ, RZ, R48 ;  /* 0x000000ffffcd7224 */ /* 0x000fe400078e0030 */
[----:B------:R-:W-:Y:S02]  /*10e20*/  IMAD.MOV.U32 R177, RZ, RZ, R49 ;  /* 0x000000ffffb17224 */ /* 0x000fe400078e0031 */
[----:B------:R-:W-:Y:S02]  /*10e30*/  IMAD.MOV.U32 R206, RZ, RZ, R51 ;  /* 0x000000ffffce7224 */ /* 0x000fe400078e0033 */
[----:B------:R-:W-:Y:S01]  /*10e40*/  IMAD.MOV.U32 R58, RZ, RZ, R59 ;  /* 0x000000ffff3a7224 */ /* 0x000fe200078e003b */
[----:B0-----:R-:W-:Y:S01]  /*10e50*/  HMMA.16816.F32.BF16 R48, R60, R102, R64 ;  /* 0x000000663c30723c */ /* 0x001fe20000041840 */
[----:B------:R-:W-:Y:S01]  /*10e60*/  IMAD.MOV.U32 R59, RZ, RZ, R208 ;  /* 0x000000ffff3b7224 */ /* 0x000fe200078e00d0 */
[----:B------:R0:W-:Y:S01]  /*10e70*/  STL [R1+0x160], R56 ;  /* 0x0001603801007387 */ /* 0x0001e20000100800 */
[----:B------:R-:W-:-:S02]  /*10e80*/  IMAD.MOV.U32 R201, RZ, RZ, R52 ;  /* 0x000000ffffc97224 */ /* 0x000fc400078e0034 */
[----:B------:R-:W-:Y:S02]  /*10e90*/  IMAD.MOV.U32 R173, RZ, RZ, R53 ;  /* 0x000000ffffad7224 */ /* 0x000fe400078e0035 */
[----:B------:R-:W-:Y:S02]  /*10ea0*/  IMAD.MOV.U32 R64, RZ, RZ, R117 ;  /* 0x000000ffff407224 */ /* 0x000fe400078e0075 */
[----:B------:R-:W-:Y:S01]  /*10eb0*/  IMAD.MOV.U32 R65, RZ, RZ, R116 ;  /* 0x000000ffff417224 */ /* 0x000fe200078e0074 */
[----:B------:R2:W-:Y:S01]  /*10ec0*/  STL [R1+0xb8], R57 ;  /* 0x0000b83901007387 */ /* 0x0005e20000100800 */
[----:B------:R-:W-:Y:S02]  /*10ed0*/  IMAD.MOV.U32 R52, RZ, RZ, R203 ;  /* 0x000000ffff347224 */ /* 0x000fe400078e00cb */
[----:B------:R-:W-:Y:S02]  /*10ee0*/  IMAD.MOV.U32 R53, RZ, RZ, R174 ;  /* 0x000000ffff357224 */ /* 0x000fe400078e00ae */
[----:B0-----:R-:W-:-:S02]  /*10ef0*/  IMAD.MOV.U32 R56, RZ, RZ, R207 ;  /* 0x000000ffff387224 */ /* 0x001fc400078e00cf */
[----:B------:R-:W-:-:S04]  /*10f00*/  IMAD.WIDE R58, R6, 0x2, R58 ;  /* 0x00000002063a7825 */ /* 0x000fc800078e023a */
[----:B--2---:R-:W-:Y:S02]  /*10f10*/  IMAD.MOV.U32 R57, RZ, RZ, R178 ;  /* 0x000000ffff397224 */ /* 0x004fe400078e00b2 */
[C---:B------:R-:W-:Y:S01]  /*10f20*/  IMAD.WIDE R64, R6.reuse, 0x2, R64 ;  /* 0x0000000206407825 */ /* 0x040fe200078e0240 */
[----:B------:R-:W-:Y:S03]  /*10f30*/  STL [R1+0xbc], R58 ;  /* 0x0000bc3a01007387 */ /* 0x000fe60000100800 */
[C---:B------:R-:W-:Y:S01]  /*10f40*/  IMAD.WIDE R52, R6.reuse, 0x2, R52 ;  /* 0x0000000206347825 */ /* 0x040fe200078e0234 */
[----:B------:R0:W-:Y:S03]  /*10f50*/  STL [R1+0x164], R64 ;  /* 0x0001644001007387 */ /* 0x0001e60000100800 */
[----:B------:R-:W-:Y:S01]  /*10f60*/  IMAD.WIDE R56, R6, 0x2, R56 ;  /* 0x0000000206387825 */ /* 0x000fe200078e0238 */
[----:B------:R2:W-:Y:S03]  /*10f70*/  STL [R1+0xc0], R65 ;  /* 0x0000c04101007387 */ /* 0x0005e60000100800 */
[----:B------:R-:W-:-:S02]  /*10f80*/  IMAD.MOV.U32 R203, RZ, RZ, R52 ;  /* 0x000000ffffcb7224 */ /* 0x000fc400078e0034 */
[----:B------:R-:W-:Y:S02]  /*10f90*/  IMAD.MOV.U32 R174, RZ, RZ, R53 ;  /* 0x000000ffffae7224 */ /* 0x000fe400078e0035 */
[C---:B------:R-:W-:Y:S01]  /*10fa0*/  HMMA.16816.F32.BF16 R52, R60.reuse, R106, R108 ;  /* 0x0000006a3c34723c */ /* 0x040fe2000004186c */
[----:B------:R-:W-:Y:S02]  /*10fb0*/  IMAD.MOV.U32 R207, RZ, RZ, R56 ;  /* 0x000000ffffcf7224 */ /* 0x000fe400078e0038 */
[----:B------:R-:W-:Y:S02]  /*10fc0*/  IMAD.MOV.U32 R178, RZ, RZ, R57 ;  /* 0x000000ffffb27224 */ /* 0x000fe400078e0039 */
[----:B------:R-:W-:Y:S02]  /*10fd0*/  IMAD.MOV.U32 R208, RZ, RZ, R59 ;  /* 0x000000ffffd07224 */ /* 0x000fe400078e003b */
[----:B0-----:R-:W-:Y:S01]  /*10fe0*/  IMAD.MOV.U32 R64, RZ, RZ, R118 ;  /* 0x000000ffff407224 */ /* 0x001fe200078e0076 */
[----:B------:R-:W-:Y:S01]  /*10ff0*/  HMMA.16816.F32.BF16 R56, R60, R98, R68 ;  /* 0x000000623c38723c */ /* 0x000fe20000041844 */
[----:B--2---:R-:W-:-:S02]  /*11000*/  IMAD.MOV.U32 R65, RZ, RZ, R210 ;  /* 0x000000ffff417224 */ /* 0x004fc400078e00d2 */
[----:B------:R-:W-:Y:S02]  /*11010*/  IMAD.MOV.U32 R66, RZ, RZ, R119 ;  /* 0x000000ffff427224 */ /* 0x000fe400078e0077 */
[----:B------:R-:W-:Y:S01]  /*11020*/  IMAD.MOV.U32 R67, RZ, RZ, R211 ;  /* 0x000000ffff437224 */ /* 0x000fe200078e00d3 */
[----:B------:R-:W0:Y:S02]  /*11030*/  S2R R42, SR_TID.X ;  /* 0x00000000002a7919 */ /* 0x000e240000002100 */
[----:B------:R-:W-:Y:S01]  /*11040*/  HMMA.16816.F32.BF16 R108, R60, R94, R72 ;  /* 0x0000005e3c6c723c */ /* 0x000fe20000041848 */
[----:B------:R-:W-:-:S06]  /*11050*/  IMAD.WIDE R64, R6, 0x2, R64 ;  /* 0x0000000206407825 */ /* 0x000fcc00078e0240 */
[----:B------:R-:W-:Y:S02]  /*11060*/  IMAD.MOV.U32 R60, RZ, RZ, R180 ;  /* 0x000000ffff3c7224 */ /* 0x000fe400078e00b4 */
[----:B------:R-:W-:Y:S02]  /*11070*/  IMAD.MOV.U32 R61, RZ, RZ, R212 ;  /* 0x000000ffff3d7224 */ /* 0x000fe400078e00d4 */
[C---:B------:R-:W-:Y:S01]  /*11080*/  IMAD.WIDE R66, R6.reuse, 0x2, R66 ;  /* 0x0000000206427825 */ /* 0x040fe200078e0242 */
[----:B------:R1:W-:Y:S03]  /*11090*/  STL [R1+0xc4], R64 ;  /* 0x0000c44001007387 */ /* 0x0003e60000100800 */
[----:B------:R-:W-:Y:S01]  /*110a0*/  IMAD.WIDE R60, R6, 0x2, R60 ;  /* 0x00000002063c7825 */ /* 0x000fe200078e023c */
[----:B------:R1:W-:Y:S04]  /*110b0*/  STL [R1+0xc8], R66 ;  /* 0x0000c84201007387 */ /* 0x0003e80000100800 */
[----:B------:R1:W-:Y:S01]  /*110c0*/  STL [R1+0xcc], R60 ;  /* 0x0000cc3c01007387 */ /* 0x0003e20000100800 */
[----:B------:R-:W-:-:S02]  /*110d0*/  IMAD.MOV.U32 R68, RZ, RZ, R209 ;  /* 0x000000ffff447224 */ /* 0x000fc400078e00d1 */
[----:B------:R-:W-:Y:S02]  /*110e0*/  IMAD.MOV.U32 R69, RZ, RZ, R179 ;  /* 0x000000ffff457224 */ /* 0x000fe400078e00b3 */
[----:B------:R-:W-:Y:S01]  /*110f0*/  IMAD.MOV.U32 R92, RZ, RZ, c[0x0][0x188] ;  /* 0x00006200ff5c7624 */ /* 0x000fe200078e00ff */
[----:B0-----:R-:W-:Y:S01]  /*11100*/  LOP3.LUT R42, R42, 0x7f, RZ, 0xc0, !PT ;  /* 0x0000007f2a2a7812 */ /* 0x001fe200078ec0ff */
[----:B------:R-:W-:Y:S01]  /*11110*/  IMAD.WIDE R68, R6, 0x2, R68 ;  /* 0x0000000206447825 */ /* 0x000fe200078e0244 */
[----:B------:R-:W-:-:S03]  /*11120*/  UIADD3 UR4, UR4, -0x80, URZ ;  /* 0xffffff8004047890 */ /* 0x000fc6000fffe03f */
[----:B------:R-:W-:Y:S02]  /*11130*/  IMAD.SHL.U32 R92, R92, 0x80, RZ ;  /* 0x000000805c5c7824 */ /* 0x000fe400078e00ff */
[----:B------:R-:W-:-:S04]  /*11140*/  IMAD.WIDE R14, R6, 0x2, R14 ;  /* 0x00000002060e7825 */ /* 0x000fc800078e020e */
[----:B------:R-:W-:-:S04]  /*11150*/  IMAD.WIDE R20, R6, 0x2, R20 ;  /* 0x0000000206147825 */ /* 0x000fc800078e0214 */
[----:B------:R-:W-:-:S04]  /*11160*/  IMAD.WIDE R26, R6, 0x2, R26 ;  /* 0x00000002061a7825 */ /* 0x000fc800078e021a */
[----:B------:R-:W-:-:S04]  /*11170*/  IMAD.WIDE R32, R6, 0x2, R32 ;  /* 0x0000000206207825 */ /* 0x000fc800078e0220 */
[----:B------:R-:W-:Y:S02]  /*11180*/  IMAD.SHL.U32 R42, R42, 0x2, RZ ;  /* 0x000000022a2a7824 */ /* 0x000fe400078e00ff */
[----:B------:R-:W-:Y:S02]  /*11190*/  IMAD.MOV.U32 R209, RZ, RZ, R68 ;  /* 0x000000ffffd17224 */ /* 0x000fe400078e0044 */
[----:B------:R-:W-:Y:S02]  /*111a0*/  IMAD.MOV.U32 R179, RZ, RZ, R69 ;  /* 0x000000ffffb37224 */ /* 0x000fe400078e0045 */
[----:B------:R-:W-:Y:S02]  /*111b0*/  IMAD.MOV.U32 R210, RZ, RZ, R65 ;  /* 0x000000ffffd27224 */ /* 0x000fe400078e0041 */
[----:B------:R-:W-:Y:S02]  /*111c0*/  IMAD.MOV.U32 R211, RZ, RZ, R67 ;  /* 0x000000ffffd37224 */ /* 0x000fe400078e0043 */
[----:B------:R-:W-:-:S02]  /*111d0*/  IMAD.MOV.U32 R212, RZ, RZ, R61 ;  /* 0x000000ffffd47224 */ /* 0x000fc400078e003d */
[----:B---3--:R-:W-:Y:S02]  /*111e0*/  IMAD.MOV.U32 R63, RZ, RZ, R213 ;  /* 0x000000ffff3f7224 */ /* 0x008fe400078e00d5 */
[----:B----4-:R-:W-:Y:S02]  /*111f0*/  IMAD.MOV.U32 R62, RZ, RZ, R0 ;  /* 0x000000ffff3e7224 */ /* 0x010fe400078e0000 */
[----:B------:R-:W0:Y:S02]  /*11200*/  S2R R0, SR_TID.X ;  /* 0x0000000000007919 */ /* 0x000e240000002100 */
[----:B------:R-:W-:-:S05]  /*11210*/  IMAD.WIDE R62, R6, 0x2, R62 ;  /* 0x00000002063e7825 */ /* 0x000fca00078e023e */
[----:B------:R1:W-:Y:S01]  /*11220*/  STL [R1+0xd0], R62 ;  /* 0x0000d03e01007387 */ /* 0x0003e20000100800 */
[----:B------:R-:W-:Y:S01]  /*11230*/  IMAD.MOV.U32 R213, RZ, RZ, R63 ;  /* 0x000000ffffd57224 */ /* 0x000fe200078e003f */
[----:B0-----:R-:W-:-:S04]  /*11240*/  SHF.R.U32.HI R0, RZ, 0x5, R0 ;  /* 0x00000005ff007819 */ /* 0x001fc80000011600 */
[----:B------:R-:W-:Y:S02]  /*11250*/  SGXT.U32 R0, R0, 0x2 ;  /* 0x000000020000781a */ /* 0x000fe40000000000 */
[----:B------:R-:W-:-:S04]  /*11260*/  IADD3 R41, R41, -0x1, RZ ;  /* 0xffffffff29297810 */ /* 0x000fc80007ffe0ff */
[----:B------:R-:W-:Y:S01]  /*11270*/  ISETP.NE.U32.AND P0, PT, R41, RZ, PT ;  /* 0x000000ff2900720c */ /* 0x000fe20003f05070 */
[----:B------:R-:W-:-:S12]  /*11280*/  IMAD.WIDE R44, R92, 0x2, R44 ;  /* 0x000000025c2c7825 */ /* 0x000fd800078e022c */
[----:B-1----:R-:W-:Y:S01]  /*11290*/  @!P0 CALL.REL.NOINC `(.L_x_2) ;  /* 0x0000001000008944 */ /* 0x002fe20003c00000 */
[----:B------:R-:W-:Y:S05]  /*112a0*/  BRA `(.L_x_3) ;  /* 0xffff7a9000007947 */ /* 0x000fea000383ffff */
.L_x_2:
[----:B------:R-:W-:Y:S02]  /*112b0*/  F2FP.BF16.PACK_AB R4, R51, R55 ;  /* 0x000000373304723e */ /* 0x000fe400000010ff */
[----:B------:R-:W-:Y:S02]  /*112c0*/  F2FP.BF16.PACK_AB R6, R83, R79 ;  /* 0x0000004f5306723e */ /* 0x000fe400000010ff */
[----:B------:R-:W-:Y:S02]  /*112d0*/  F2FP.BF16.PACK_AB R8, R49, R53 ;  /* 0x000000353108723e */ /* 0x000fe400000010ff */
[----:B------:R-:W-:Y:S02]  /*112e0*/  F2FP.BF16.PACK_AB R10, R81, R77 ;  /* 0x0000004d510a723e */ /* 0x000fe400000010ff */
[----:B------:R-:W-:Y:S02]  /*112f0*/  F2FP.BF16.PACK_AB R5, R111, R59 ;  /* 0x0000003b6f05723e */ /* 0x000fe400000010ff */
[----:B------:R-:W-:-:S02]  /*11300*/  F2FP.BF16.PACK_AB R51, R110, R58 ;  /* 0x0000003a6e33723e */ /* 0x000fc400000010ff */
        /* <DEDUP_REMOVED lines=10> */
.L_x_1:
[----:B------:R-:W2:Y:S04]  /*113b0*/  LDL.LU R15, [R1+0x170] ;  /* 0x00017000010f7983 */ /* 0x000ea80000300800 */
[----:B------:R-:W3:Y:S04]  /*113c0*/  LDL.LU R17, [R1+0x16c] ;  /* 0x00016c0001117983 */ /* 0x000ee80000300800 */
[----:B------:R-:W1:Y:S04]  /*113d0*/  S2R R18, SR_TID.X ;  /* 0x0000000000127919 */ /* 0x000e680000002100 */
[----:B------:R-:W4:Y:S01]  /*113e0*/  S2R R12, SR_TID.X ;  /* 0x00000000000c7919 */ /* 0x000f220000002100 */
[----:B01---5:R-:W-:Y:S01]  /*113f0*/  IMAD.SHL.U32 R3, R18, 0x4, RZ ;  /* 0x0000000412037824 */ /* 0x023fe200078e00ff */
[----:B------:R-:W-:-:S02]  /*11400*/  SHF.R.S32.HI R13, RZ, 0x4, R18 ;  /* 0x00000004ff0d7819 */ /* 0x000fc40000011412 */
[----:B----4-:R-:W-:Y:S02]  /*11410*/  LOP3.LUT R14, R12, 0x60, RZ, 0xc0, !PT ;  /* 0x000000600c0e7812 */ /* 0x010fe400078ec0ff */
[----:B------:R-:W-:Y:S02]  /*11420*/  LOP3.LUT R3, R3, 0x38, RZ, 0xc0, !PT ;  /* 0x0000003803037812 */ /* 0x000fe400078ec0ff */
[----:B------:R-:W-:Y:S01]  /*11430*/  SGXT R13, R13, 0x1 ;  /* 0x000000010d0d781a */ /* 0x000fe20000000200 */
[----:B------:R-:W-:Y:S02]  /*11440*/  IMAD.SHL.U32 R12, R18, 0x40, RZ ;  /* 0x00000040120c7824 */ /* 0x000fe400078e00ff */
[----:B------:R-:W-:Y:S01]  /*11450*/  IMAD R3, R14, 0x10, R3 ;  /* 0x000000100e037824 */ /* 0x000fe200078e0203 */
[----:B------:R-:W-:Y:S01]  /*11460*/  LOP3.LUT R13, R13, 0x840, RZ, 0xc0, !PT ;  /* 0x000008400d0d7812 */ /* 0x000fe200078ec0ff */
[----:B------:R-:W-:-:S03]  /*11470*/  IMAD.SHL.U32 R14, R18, 0x200, RZ ;  /* 0x00000200120e7824 */ /* 0x000fc600078e00ff */
[----:B------:R-:W-:Y:S02]  /*11480*/  LOP3.LUT R12, R13, 0x40, R12, 0x78, !PT ;  /* 0x000000400d0c7812 */ /* 0x000fe400078e780c */
[----:B------:R-:W-:Y:S02]  /*11490*/  LOP3.LUT R14, R14, 0x1800, RZ, 0xc0, !PT ;  /* 0x000018000e0e7812 */ /* 0x000fe400078ec0ff */
[C-C-:B------:R-:W-:Y:S02]  /*114a0*/  LOP3.LUT R36, R2.reuse, 0x8, R0.reuse, 0xfe, !PT ;  /* 0x0000000802247812 */ /* 0x140fe400078efe00 */
[C-C-:B------:R-:W-:Y:S02]  /*114b0*/  LOP3.LUT R35, R2.reuse, 0xc, R0.reuse, 0xfe, !PT ;  /* 0x0000000c02237812 */ /* 0x140fe400078efe00 */
[C-C-:B------:R-:W-:Y:S02]  /*114c0*/  LOP3.LUT R34, R2.reuse, 0x20, R0.reuse, 0xfe, !PT ;  /* 0x0000002002227812 */ /* 0x140fe400078efe00 */
[----:B------:R-:W-:-:S02]  /*114d0*/  LOP3.LUT R33, R2, 0x24, R0, 0xfe, !PT ;  /* 0x0000002402217812 */ /* 0x000fc400078efe00 */
[C-C-:B------:R-:W-:Y:S02]  /*114e0*/  LOP3.LUT R32, R2.reuse, 0x28, R0.reuse, 0xfe, !PT ;  /* 0x0000002802207812 */ /* 0x140fe400078efe00 */
[C-C-:B------:R-:W-:Y:S02]  /*114f0*/  LOP3.LUT R31, R2.reuse, 0x2c, R0.reuse, 0xfe, !PT ;  /* 0x0000002c021f7812 */ /* 0x140fe400078efe00 */
        /* <DEDUP_REMOVED lines=11> */
[----:B------:R-:W-:Y:S01]  /*115b0*/  LOP3.LUT R19, R2, 0x5c, R0, 0xfe, !PT ;  /* 0x0000005c02137812 */ /* 0x000fe200078efe00 */
[----:B------:R-:W-:Y:S01]  /*115c0*/  BAR.SYNC.DEFER_BLOCKING 0x0 ;  /* 0x0000000000007b1d */ /* 0x000fe20000010000 */
[----:B--2---:R-:W-:Y:S01]  /*115d0*/  LOP3.LUT R16, R15, 0x180, RZ, 0xc0, !PT ;  /* 0x000001800f107812 */ /* 0x004fe200078ec0ff */
[----:B------:R-:W-:-:S03]  /*115e0*/  IMAD.SHL.U32 R15, R18, 0x10, RZ ;  /* 0x00000010120f7824 */ /* 0x000fc600078e00ff */
[----:B------:R-:W-:Y:S02]  /*115f0*/  LOP3.LUT R16, R16, 0x48, R18, 0xf8, !PT ;  /* 0x0000004810107812 */ /* 0x000fe400078ef812 */
[----:B------:R-:W-:Y:S01]  /*11600*/  LOP3.LUT R15, R14, 0x70, R15, 0xf8, !PT ;  /* 0x000000700e0f7812 */ /* 0x000fe200078ef80f */
[----:B------:R-:W-:-:S03]  /*11610*/  IMAD.IADD R14, R3, 0x1, R12 ;  /* 0x00000001030e7824 */ /* 0x000fc600078e020c */
[----:B------:R-:W-:Y:S02]  /*11620*/  LOP3.LUT R37, R15, R16, RZ, 0x3c, !PT ;  /* 0x000000100f257212 */ /* 0x000fe400078e3cff */
[----:B------:R-:W-:Y:S01]  /*11630*/  LOP3.LUT R15, R14, 0x8, RZ, 0x3c, !PT ;  /* 0x000000080e0f7812 */ /* 0x000fe200078e3cff */
[----:B------:R-:W-:Y:S04]  /*11640*/  STS.64 [R14], R76 ;  /* 0x0000004c0e007388 */ /* 0x000fe80000000a00 */
[----:B------:R-:W-:Y:S04]  /*11650*/  STS.64 [R14+0x100], R10 ;  /* 0x0001000a0e007388 */ /* 0x000fe80000000a00 */
[----:B------:R-:W-:Y:S04]  /*11660*/  STS.64 [R14+0x80], R48 ;  /* 0x000080300e007388 */ /* 0x000fe80000000a00 */
[----:B------:R-:W-:Y:S04]  /*11670*/  STS.64 [R14+0x180], R8 ;  /* 0x000180080e007388 */ /* 0x000fe80000000a00 */
[----:B------:R-:W-:Y:S04]  /*11680*/  STS.64 [R15+0x1000], R78 ;  /* 0x0010004e0f007388 */ /* 0x000fe80000000a00 */
[----:B------:R-:W-:Y:S04]  /*11690*/  STS.64 [R15+0x1100], R6 ;  /* 0x001100060f007388 */ /* 0x000fe80000000a00 */
[----:B------:R-:W-:Y:S04]  /*116a0*/  STS.64 [R15+0x1080], R50 ;  /* 0x001080320f007388 */ /* 0x000fe80000000a00 */
[----:B------:R0:W-:Y:S04]  /*116b0*/  STS.64 [R15+0x1180], R4 ;  /* 0x001180040f007388 */ /* 0x0001e80000000a00 */
[----:B------:R-:W-:Y:S01]  /*116c0*/  BAR.SYNC.DEFER_BLOCKING 0x0 ;  /* 0x0000000000007b1d */ /* 0x000fe20000010000 */
[----:B------:R-:W-:Y:S01]  /*116d0*/  LOP3.LUT R38, R37, 0x8, RZ, 0x3c, !PT ;  /* 0x0000000825267812 */ /* 0x000fe200078e3cff */
[C---:B---3--:R-:W-:Y:S01]  /*116e0*/  IMAD R13, R17.reuse, c[0x0][0x194], RZ ;  /* 0x00006500110d7a24 */ /* 0x048fe200078e02ff */
[----:B------:R-:W-:-:S02]  /*116f0*/  ISETP.GE.AND P0, PT, R17, c[0x0][0x178], PT ;  /* 0x00005e0011007a0c */ /* 0x000fc40003f06270 */
[----:B------:R-:W-:Y:S01]  /*11700*/  LOP3.LUT R12, R2, R0, RZ, 0xfc, !PT ;  /* 0x00000000020c7212 */ /* 0x000fe200078efcff */
[----:B------:R-:W1:Y:S04]  /*11710*/  LDS.64 R44, [R37] ;  /* 0x00000000252c7984 */ /* 0x000e680000000a00 */
[----:B------:R-:W2:Y:S04]  /*11720*/  LDS.64 R52, [R38] ;  /* 0x0000000026347984 */ /* 0x000ea80000000a00 */
[----:B------:R-:W3:Y:S04]  /*11730*/  LDS.64 R46, [R37+0x200] ;  /* 0x00020000252e7984 */ /* 0x000ee80000000a00 */
[----:B------:R-:W4:Y:S04]  /*11740*/  LDS.64 R54, [R38+0x200] ;  /* 0x0002000026367984 */ /* 0x000f280000000a00 */
[----:B------:R-:W1:Y:S01]  /*11750*/  LDS.64 R48, [R37+0x400] ;  /* 0x0004000025307984 */ /* 0x000e620000000a00 */
[C---:B------:R-:W-:Y:S01]  /*11760*/  ISETP.LT.AND P1, PT, R12.reuse, c[0x0][0x17c], !P0 ;  /* 0x00005f000c007a0c */ /* 0x040fe20004721270 */
[----:B------:R-:W-:Y:S01]  /*11770*/  IMAD R12, R12, c[0x0][0x198], RZ ;  /* 0x000066000c0c7a24 */ /* 0x000fe200078e02ff */
[----:B------:R-:W-:Y:S01]  /*11780*/  LEA R40, P2, R13, c[0x0][0x170], 0x1 ;  /* 0x00005c000d287a11 */ /* 0x000fe200078408ff */
[----:B------:R-:W2:Y:S01]  /*11790*/  LDS.64 R56, [R38+0x400] ;  /* 0x0004000026387984 */ /* 0x000ea20000000a00 */
[----:B------:R-:W-:-:S02]  /*117a0*/  LOP3.LUT R3, R2, 0x4, R0, 0xfe, !PT ;  /* 0x0000000402037812 */ /* 0x000fc400078efe00 */
[----:B------:R-:W-:Y:S01]  /*117b0*/  LEA.HI.X.SX32 R42, R13, c[0x0][0x174], 0x1, P2 ;  /* 0x00005d000d2a7a11 */ /* 0x000fe200010f0eff */
[----:B------:R-:W2:Y:S01]  /*117c0*/  LDS.64 R50, [R37+0x600] ;  /* 0x0006000025327984 */ /* 0x000ea20000000a00 */
[C---:B0-----:R-:W-:Y:S02]  /*117d0*/  LEA R4, P2, R12.reuse, R40, 0x1 ;  /* 0x000000280c047211 */ /* 0x041fe400078408ff */
[C---:B------:R-:W-:Y:S01]  /*117e0*/  ISETP.LT.AND P5, PT, R3.reuse, c[0x0][0x17c], !P0 ;  /* 0x00005f0003007a0c */ /* 0x040fe200047a1270 */
[----:B------:R-:W0:Y:S01]  /*117f0*/  LDS.64 R38, [R38+0x600] ;  /* 0x0006000026267984 */ /* 0x000e220000000a00 */
[----:B------:R-:W-:Y:S01]  /*11800*/  IMAD R3, R3, c[0x0][0x198], RZ ;  /* 0x0000660003037a24 */ /* 0x000fe200078e02ff */
[----:B------:R-:W-:Y:S02]  /*11810*/  LEA.HI.X.SX32 R5, R12, R42, 0x1, P2 ;  /* 0x0000002a0c057211 */ /* 0x000fe400010f0eff */
        /* <DEDUP_REMOVED lines=11> */
[----:B------:R-:W-:Y:S02]  /*118d0*/  LOP3.LUT R0, R2, 0x7c, R0, 0xfe, !PT ;  /* 0x0000007c02007812 */ /* 0x000fe400078efe00 */
[C---:B------:R-:W-:Y:S01]  /*118e0*/  ISETP.LT.AND P3, PT, R36.reuse, c[0x0][0x17c], !P0 ;  /* 0x00005f0024007a0c */ /* 0x040fe20004761270 */
[----:B------:R-:W-:Y:S01]  /*118f0*/  IMAD R36, R36, c[0x0][0x198], RZ ;  /* 0x0000660024247a24 */ /* 0x000fe200078e02ff */
[----:B------:R-:W-:Y:S01]  /*11900*/  LEA R2, P2, R3, R40, 0x1 ;  /* 0x0000002803027211 */ /* 0x000fe200078408ff */
[----:B-1----:R1:W-:Y:S01]  /*11910*/  @P1 STG.E.U16 [R4.64], R44 ;  /* 0x0000002c04001986 */ /* 0x0023e2000c101506 */
[C---:B------:R-:W-:Y:S01]  /*11920*/  ISETP.LT.AND P4, PT, R35.reuse, c[0x0][0x17c], !P0 ;  /* 0x00005f0023007a0c */ /* 0x040fe20004781270 */
[----:B------:R-:W-:Y:S01]  /*11930*/  IMAD R35, R35, c[0x0][0x198], RZ ;  /* 0x0000660023237a24 */ /* 0x000fe200078e02ff */
[----:B------:R-:W-:-:S02]  /*11940*/  LEA.HI.X.SX32 R3, R3, R42, 0x1, P2 ;  /* 0x0000002a03037211 */ /* 0x000fc400010f0eff */
[C---:B------:R-:W-:Y:S02]  /*11950*/  LEA R6, P1, R36.reuse, R40, 0x1 ;  /* 0x0000002824067211 */ /* 0x040fe400078208ff */
[C---:B------:R-:W-:Y:S01]  /*11960*/  ISETP.LT.AND P2, PT, R9.reuse, c[0x0][0x17c], !P0 ;  /* 0x00005f0009007a0c */ /* 0x040fe20004741270 */
[----:B------:R-:W-:Y:S01]  /*11970*/  IMAD R9, R9, c[0x0][0x198], RZ ;  /* 0x0000660009097a24 */ /* 0x000fe200078e02ff */
[----:B--2---:R2:W-:Y:S01]  /*11980*/  @P5 STG.E.U16 [R2.64], R52 ;  /* 0x0000003402005986 */ /* 0x0045e2000c101506 */
[----:B------:R-:W-:Y:S01]  /*11990*/  LEA.HI.X.SX32 R7, R36, R42, 0x1, P1 ;  /* 0x0000002a24077211 */ /* 0x000fe200008f0eff */
[C---:B------:R-:W-:Y:S01]  /*119a0*/  IMAD R36, R8.reuse, c[0x0][0x198], RZ ;  /* 0x0000660008247a24 */ /* 0x040fe200078e02ff */
[-C--:B-1----:R-:W-:Y:S02]  /*119b0*/  LEA R4, P5, R35, R40.reuse, 0x1 ;  /* 0x0000002823047211 */ /* 0x082fe400078a08ff */
[----:B------:R-:W-:Y:S02]  /*119c0*/  ISETP.LT.AND P1, PT, R8, c[0x0][0x17c], !P0 ;  /* 0x00005f0008007a0c */ /* 0x000fe40004721270 */
[----:B------:R-:W-:-:S02]  /*119d0*/  LEA R8, P6, R9, R40, 0x1 ;  /* 0x0000002809087211 */ /* 0x000fc400078c08ff */
[-C--:B------:R-:W-:Y:S02]  /*119e0*/  LEA.HI.X.SX32 R5, R35, R42.reuse, 0x1, P5 ;  /* 0x0000002a23057211 */ /* 0x080fe400028f0eff */
[----:B------:R-:W-:Y:S01]  /*119f0*/  LEA.HI.X.SX32 R9, R9, R42, 0x1, P6 ;  /* 0x0000002a09097211 */ /* 0x000fe200030f0eff */
[----:B---3--:R1:W-:Y:S01]  /*11a00*/  @P3 STG.E.U16 [R6.64], R46 ;  /* 0x0000002e06003986 */ /* 0x0083e2000c101506 */
[C---:B------:R-:W-:Y:S01]  /*11a10*/  ISETP.LT.AND P3, PT, R11.reuse, c[0x0][0x17c], !P0 ;  /* 0x00005f000b007a0c */ /* 0x040fe20004761270 */
[----:B------:R-:W-:Y:S01]  /*11a20*/  IMAD R11, R11, c[0x0][0x198], RZ ;  /* 0x000066000b0b7a24 */ /* 0x000fe200078e02ff */
[----:B--2---:R-:W-:Y:S01]  /*11a30*/  LEA R2, P5, R36, R40, 0x1 ;  /* 0x0000002824027211 */ /* 0x004fe200078a08ff */
[----:B----4-:R-:W-:Y:S01]  /*11a40*/  @P4 STG.E.U16 [R4.64], R54 ;  /* 0x0000003604004986 */ /* 0x010fe2000c101506 */
[----:B------:R-:W-:-:S03]  /*11a50*/  IMAD R35, R10, c[0x0][0x198], RZ ;  /* 0x000066000a237a24 */ /* 0x000fc600078e02ff */
[----:B------:R-:W-:Y:S01]  /*11a60*/  @P2 STG.E.U16 [R8.64], R48 ;  /* 0x0000003008002986 */ /* 0x000fe2000c101506 */
[----:B------:R-:W-:Y:S02]  /*11a70*/  ISETP.LT.AND P2, PT, R10, c[0x0][0x17c], !P0 ;  /* 0x00005f000a007a0c */ /* 0x000fe40004741270 */
[----:B------:R-:W-:Y:S02]  /*11a80*/  LEA.HI.X.SX32 R3, R36, R42, 0x1, P5 ;  /* 0x0000002a24037211 */ /* 0x000fe400028f0eff */
[-C--:B------:R-:W-:Y:S02]  /*11a90*/  LEA R10, P4, R11, R40.reuse, 0x1 ;  /* 0x000000280b0a7211 */ /* 0x080fe400078808ff */
[----:B-1----:R-:W-:Y:S02]  /*11aa0*/  LEA R6, P5, R35, R40, 0x1 ;  /* 0x0000002823067211 */ /* 0x002fe400078a08ff */
[-C--:B------:R-:W-:Y:S02]  /*11ab0*/  LEA.HI.X.SX32 R11, R11, R42.reuse, 0x1, P4 ;  /* 0x0000002a0b0b7211 */ /* 0x080fe400020f0eff */
[C---:B------:R-:W-:Y:S01]  /*11ac0*/  ISETP.LT.AND P4, PT, R33.reuse, c[0x0][0x17c], !P0 ;  /* 0x00005f0021007a0c */ /* 0x040fe20004781270 */
[----:B------:R-:W-:Y:S01]  /*11ad0*/  IMAD R33, R33, c[0x0][0x198], RZ ;  /* 0x0000660021217a24 */ /* 0x000fe200078e02ff */
[----:B------:R-:W-:Y:S01]  /*11ae0*/  LEA.HI.X.SX32 R7, R35, R42, 0x1, P5 ;  /* 0x0000002a23077211 */ /* 0x000fe200028f0eff */
[----:B------:R1:W-:Y:S01]  /*11af0*/  @P1 STG.E.U16 [R2.64], R56 ;  /* 0x0000003802001986 */ /* 0x0003e2000c101506 */
[C---:B------:R-:W-:Y:S01]  /*11b00*/  ISETP.LT.AND P1, PT, R34.reuse, c[0x0][0x17c], !P0 ;  /* 0x00005f0022007a0c */ /* 0x040fe20004721270 */
[----:B------:R-:W-:-:S02]  /*11b10*/  IMAD R34, R34, c[0x0][0x198], RZ ;  /* 0x0000660022227a24 */ /* 0x000fc400078e02ff */
[----:B------:R-:W-:Y:S04]  /*11b20*/  @P3 STG.E.U16 [R10.64], R50 ;  /* 0x000000320a003986 */ /* 0x000fe8000c101506 */
[----:B0-----:R-:W-:Y:S01]  /*11b30*/  @P2 STG.E.U16 [R6.64], R38 ;  /* 0x0000002606002986 */ /* 0x001fe2000c101506 */
[CC--:B-1----:R-:W-:Y:S02]  /*11b40*/  LEA R2, P2, R33.reuse, R40.reuse, 0x1 ;  /* 0x0000002821027211 */ /* 0x0c2fe400078408ff */
[----:B------:R-:W-:Y:S02]  /*11b50*/  LEA R4, P3, R34, R40, 0x1 ;  /* 0x0000002822047211 */ /* 0x000fe400078608ff */
[----:B------:R-:W-:Y:S02]  /*11b60*/  LEA.HI.X.SX32 R3, R33, R42, 0x1, P2 ;  /* 0x0000002a21037211 */ /* 0x000fe400010f0eff */
[C---:B------:R-:W-:Y:S01]  /*11b70*/  ISETP.LT.AND P2, PT, R32.reuse, c[0x0][0x17c], !P0 ;  /* 0x00005f0020007a0c */ /* 0x040fe20004741270 */
[----:B------:R-:W-:Y:S01]  /*11b80*/  IMAD R32, R32, c[0x0][0x198], RZ ;  /* 0x0000660020207a24 */ /* 0x000fe200078e02ff */
[----:B------:R-:W-:-:S02]  /*11b90*/  PRMT R44, R44, 0x7632, R44 ;  /* 0x000076322c2c7816 */ /* 0x000fc4000000002c */
[----:B------:R-:W-:Y:S02]  /*11ba0*/  LEA.HI.X.SX32 R5, R34, R42, 0x1, P3 ;  /* 0x0000002a22057211 */ /* 0x000fe400018f0eff */
[----:B------:R-:W-:Y:S02]  /*11bb0*/  PRMT R52, R52, 0x7632, R52 ;  /* 0x0000763234347816 */ /* 0x000fe40000000034 */
[----:B------:R-:W-:Y:S01]  /*11bc0*/  LEA R8, P3, R32, R40, 0x1 ;  /* 0x0000002820087211 */ /* 0x000fe200078608ff */
[----:B------:R0:W-:Y:S01]  /*11bd0*/  @P1 STG.E.U16 [R4.64], R44 ;  /* 0x0000002c04001986 */ /* 0x0001e2000c101506 */
[----:B------:R-:W-:Y:S02]  /*11be0*/  PRMT R46, R46, 0x7632, R46 ;  /* 0x000076322e2e7816 */ /* 0x000fe4000000002e */
[C---:B------:R-:W-:Y:S01]  /*11bf0*/  ISETP.LT.AND P1, PT, R31.reuse, c[0x0][0x17c], !P0 ;  /* 0x00005f001f007a0c */ /* 0x040fe20004721270 */
[----:B------:R1:W-:Y:S01]  /*11c00*/  @P4 STG.E.U16 [R2.64], R52 ;  /* 0x0000003402004986 */ /* 0x0003e2000c101506 */
[----:B------:R-:W-:Y:S01]  /*11c10*/  LEA.HI.X.SX32 R9, R32, R42, 0x1, P3 ;  /* 0x0000002a20097211 */ /* 0x000fe200018f0eff */
[----:B------:R-:W-:Y:S01]  /*11c20*/  IMAD R31, R31, c[0x0][0x198], RZ ;  /* 0x000066001f1f7a24 */ /* 0x000fe200078e02ff */
[C---:B------:R-:W-:Y:S01]  /*11c30*/  ISETP.LT.AND P4, PT, R30.reuse, c[0x0][0x17c], !P0 ;  /* 0x00005f001e007a0c */ /* 0x040fe20004781270 */
[----:B------:R-:W-:Y:S01]  /*11c40*/  IMAD R30, R30, c[0x0][0x198], RZ ;  /* 0x000066001e1e7a24 */ /* 0x000fe200078e02ff */
[C---:B------:R-:W-:Y:S01]  /*11c50*/  ISETP.LT.AND P3, PT, R29.reuse, c[0x0][0x17c], !P0 ;  /* 0x00005f001d007a0c */ /* 0x040fe20004761270 */
[----:B------:R-:W-:Y:S01]  /*11c60*/  IMAD R29, R29, c[0x0][0x198], RZ ;  /* 0x000066001d1d7a24 */ /* 0x000fe200078e02ff */
[----:B------:R2:W-:Y:S02]  /*11c70*/  @P2 STG.E.U16 [R8.64], R46 ;  /* 0x0000002e08002986 */ /* 0x0005e4000c101506 */
[----:B0-----:R-:W-:-:S02]  /*11c80*/  LEA R4, P5, R30, R40, 0x1 ;  /* 0x000000281e047211 */ /* 0x001fc400078a08ff */
[-C--:B-1----:R-:W-:Y:S02]  /*11c90*/  LEA R2, P2, R31, R40.reuse, 0x1 ;  /* 0x000000281f027211 */ /* 0x082fe400078408ff */
[----:B------:R-:W-:Y:S02]  /*11ca0*/  LEA R6, P6, R29, R40, 0x1 ;  /* 0x000000281d067211 */ /* 0x000fe400078c08ff */
[----:B------:R-:W-:Y:S02]  /*11cb0*/  PRMT R54, R54, 0x7632, R54 ;  /* 0x0000763236367816 */ /* 0x000fe40000000036 */
[-C--:B------:R-:W-:Y:S02]  /*11cc0*/  LEA.HI.X.SX32 R3, R31, R42.reuse, 0x1, P2 ;  /* 0x0000002a1f037211 */ /* 0x080fe400010f0eff */
[----:B------:R-:W-:Y:S02]  /*11cd0*/  PRMT R48, R48, 0x7632, R48 ;  /* 0x0000763230307816 */ /* 0x000fe40000000030 */
[----:B------:R-:W-:-:S02]  /*11ce0*/  LEA.HI.X.SX32 R5, R30, R42, 0x1, P5 ;  /* 0x0000002a1e057211 */ /* 0x000fc400028f0eff */
[----:B------:R-:W-:Y:S02]  /*11cf0*/  PRMT R56, R56, 0x7632, R56 ;  /* 0x0000763238387816 */ /* 0x000fe40000000038 */
[----:B------:R-:W-:Y:S01]  /*11d00*/  LEA.HI.X.SX32 R7, R29, R42, 0x1, P6 ;  /* 0x0000002a1d077211 */ /* 0x000fe200030f0eff */
[----:B------:R0:W-:Y:S01]  /*11d10*/  @P1 STG.E.U16 [R2.64], R54 ;  /* 0x0000003602001986 */ /* 0x0001e2000c101506 */
[C---:B------:R-:W-:Y:S01]  /*11d20*/  ISETP.LT.AND P1, PT, R28.reuse, c[0x0][0x17c], !P0 ;  /* 0x00005f001c007a0c */ /* 0x040fe20004721270 */
[----:B------:R-:W-:Y:S02]  /*11d30*/  IMAD R28, R28, c[0x0][0x198], RZ ;  /* 0x000066001c1c7a24 */ /* 0x000fe400078e02ff */
[----:B------:R1:W-:Y:S04]  /*11d40*/  @P4 STG.E.U16 [R4.64], R48 ;  /* 0x0000003004004986 */ /* 0x0003e8000c101506 */
[----:B------:R3:W-:Y:S01]  /*11d50*/  @P3 STG.E.U16 [R6.64], R56 ;  /* 0x0000003806003986 */ /* 0x0007e2000c101506 */
[C---:B------:R-:W-:Y:S01]  /*11d60*/  ISETP.LT.AND P3, PT, R27.reuse, c[0x0][0x17c], !P0 ;  /* 0x00005f001b007a0c */ /* 0x040fe20004761270 */
[----:B------:R-:W-:Y:S01]  /*11d70*/  IMAD R27, R27, c[0x0][0x198], RZ ;  /* 0x000066001b1b7a24 */ /* 0x000fe200078e02ff */
[C---:B------:R-:W-:Y:S01]  /*11d80*/  ISETP.LT.AND P2, PT, R26.reuse, c[0x0][0x17c], !P0 ;  /* 0x00005f001a007a0c */ /* 0x040fe20004741270 */
[----:B------:R-:W-:Y:S01]  /*11d90*/  IMAD R26, R26, c[0x0][0x198], RZ ;  /* 0x000066001a1a7a24 */ /* 0x000fe200078e02ff */
[----:B--2---:R-:W-:-:S02]  /*11da0*/  LEA R8, P6, R28, R40, 0x1 ;  /* 0x000000281c087211 */ /* 0x004fc400078c08ff */
[C---:B------:R-:W-:Y:S01]  /*11db0*/  ISETP.LT.AND P4, PT, R25.reuse, c[0x0][0x17c], !P0 ;  /* 0x00005f0019007a0c */ /* 0x040fe20004781270 */
[----:B------:R-:W-:Y:S01]  /*11dc0*/  IMAD R25, R25, c[0x0][0x198], RZ ;  /* 0x0000660019197a24 */ /* 0x000fe200078e02ff */
[----:B0-----:R-:W-:Y:S02]  /*11dd0*/  LEA R2, P5, R27, R40, 0x1 ;  /* 0x000000281b027211 */ /* 0x001fe400078a08ff */
[----:B------:R-:W-:Y:S02]  /*11de0*/  PRMT R50, R50, 0x7632, R50 ;  /* 0x0000763232327816 */ /* 0x000fe40000000032 */
[----:B------:R-:W-:Y:S02]  /*11df0*/  LEA.HI.X.SX32 R9, R28, R42, 0x1, P6 ;  /* 0x0000002a1c097211 */ /* 0x000fe400030f0eff */
[----:B-1----:R-:W-:Y:S02]  /*11e00*/  LEA R4, P6, R26, R40, 0x1 ;  /* 0x000000281a047211 */ /* 0x002fe400078c08ff */
[----:B------:R-:W-:-:S02]  /*11e10*/  PRMT R38, R38, 0x7632, R38 ;  /* 0x0000763226267816 */ /* 0x000fc40000000026 */
[----:B------:R-:W-:Y:S02]  /*11e20*/  LEA.HI.X.SX32 R3, R27, R42, 0x1, P5 ;  /* 0x0000002a1b037211 */ /* 0x000fe400028f0eff */
[C---:B---3--:R-:W-:Y:S01]  /*11e30*/  LEA R6, P5, R25.reuse, R40, 0x1 ;  /* 0x0000002819067211 */ /* 0x048fe200078a08ff */
[----:B------:R0:W-:Y:S01]  /*11e40*/  @P1 STG.E.U16 [R8.64], R50 ;  /* 0x0000003208001986 */ /* 0x0001e2000c101506 */
[-C--:B------:R-:W-:Y:S02]  /*11e50*/  LEA.HI.X.SX32 R5, R26, R42.reuse, 0x1, P6 ;  /* 0x0000002a1a057211 */ /* 0x080fe400030f0eff */
[----:B------:R-:W-:Y:S01]  /*11e60*/  LEA.HI.X.SX32 R7, R25, R42, 0x1, P5 ;  /* 0x0000002a19077211 */ /* 0x000fe200028f0eff */
[----:B------:R1:W-:Y:S01]  /*11e70*/  @P3 STG.E.U16 [R2.64], R38 ;  /* 0x0000002602003986 */ /* 0x0003e2000c101506 */
[C---:B------:R-:W-:Y:S01]  /*11e80*/  ISETP.LT.AND P1, PT, R24.reuse, c[0x0][0x17c], !P0 ;  /* 0x00005f0018007a0c */ /* 0x040fe20004721270 */
[----:B------:R-:W-:Y:S01]  /*11e90*/  IMAD R24, R24, c[0x0][0x198], RZ ;  /* 0x0000660018187a24 */ /* 0x000fe200078e02ff */
[C---:B------:R-:W-:Y:S01]  /*11ea0*/  ISETP.LT.AND P3, PT, R23.reuse, c[0x0][0x17c], !P0 ;  /* 0x00005f0017007a0c */ /* 0x040fe20004761270 */
[----:B------:R-:W-:Y:S01]  /*11eb0*/  IMAD R23, R23, c[0x0][0x198], RZ ;  /* 0x0000660017177a24 */ /* 0x000fe200078e02ff */
[----:B------:R2:W-:Y:S01]  /*11ec0*/  @P2 STG.E.U16 [R4.64], R45 ;  /* 0x0000002d04002986 */ /* 0x0005e2000c101506 */
[C---:B------:R-:W-:Y:S01]  /*11ed0*/  ISETP.LT.AND P2, PT, R22.reuse, c[0x0][0x17c], !P0 ;  /* 0x00005f0016007a0c */ /* 0x040fe20004741270 */
[----:B------:R-:W-:Y:S01]  /*11ee0*/  IMAD R22, R22, c[0x0][0x198], RZ ;  /* 0x0000660016167a24 */ /* 0x000fe200078e02ff */
[-C--:B0-----:R-:W-:Y:S01]  /*11ef0*/  LEA R8, P6, R24, R40.reuse, 0x1 ;  /* 0x0000002818087211 */ /* 0x081fe200078c08ff */
[----:B------:R0:W-:Y:S01]  /*11f00*/  @P4 STG.E.U16 [R6.64], R53 ;  /* 0x0000003506004986 */ /* 0x0001e2000c101506 */
[C---:B------:R-:W-:Y:S01]  /*11f10*/  ISETP.LT.AND P4, PT, R21.reuse, c[0x0][0x17c], !P0 ;  /* 0x00005f0015007a0c */ /* 0x040fe20004781270 */
[----:B------:R-:W-:Y:S01]  /*11f20*/  IMAD R21, R21, c[0x0][0x198], RZ ;  /* 0x0000660015157a24 */ /* 0x000fe200078e02ff */
[----:B-1----:R-:W-:-:S02]  /*11f30*/  LEA R2, P5, R23, R40, 0x1 ;  /* 0x0000002817027211 */ /* 0x002fc400078a08ff */
[-C--:B------:R-:W-:Y:S02]  /*11f40*/  LEA.HI.X.SX32 R9, R24, R42.reuse, 0x1, P6 ;  /* 0x0000002a18097211 */ /* 0x080fe400030f0eff */
[----:B------:R-:W-:Y:S02]  /*11f50*/  LEA.HI.X.SX32 R3, R23, R42, 0x1, P5 ;  /* 0x0000002a17037211 */ /* 0x000fe400028f0eff */
[CC--:B--2---:R-:W-:Y:S02]  /*11f60*/  LEA R4, P6, R22.reuse, R40.reuse, 0x1 ;  /* 0x0000002816047211 */ /* 0x0c4fe400078c08ff */
[C---:B0-----:R-:W-:Y:S01]  /*11f70*/  LEA R6, P5, R21.reuse, R40, 0x1 ;  /* 0x0000002815067211 */ /* 0x041fe200078a08ff */
        /* <DEDUP_REMOVED lines=19> */
[----:B0-----:R-:W-:Y:S02]  /*120b0*/  LEA R6, P5, R17, R40, 0x1 ;  /* 0x0000002811067211 */ /* 0x001fe400078a08ff */
[----:B------:R-:W-:Y:S02]  /*120c0*/  PRMT R45, R45, 0x7632, R45 ;  /* 0x000076322d2d7816 */ /* 0x000fe4000000002d */
[----:B------:R-:W-:-:S02]  /*120d0*/  LEA.HI.X.SX32 R5, R18, R42, 0x1, P6 ;  /* 0x0000002a12057211 */ /* 0x000fc400030f0eff */
[----:B------:R-:W-:Y:S02]  /*120e0*/  PRMT R53, R53, 0x7632, R53 ;  /* 0x0000763235357816 */ /* 0x000fe40000000035 */
[----:B------:R-:W-:Y:S01]  /*120f0*/  LEA.HI.X.SX32 R7, R17, R42, 0x1, P5 ;  /* 0x0000002a11077211 */ /* 0x000fe200028f0eff */
[----:B------:R-:W-:Y:S04]  /*12100*/  @P1 STG.E.U16 [R8.64], R51 ;  /* 0x0000003308001986 */ /* 0x000fe8000c101506 */
[----:B------:R-:W-:Y:S04]  /*12110*/  @P3 STG.E.U16 [R2.64], R39 ;  /* 0x0000002702003986 */ /* 0x000fe8000c101506 */
[----:B------:R0:W-:Y:S04]  /*12120*/  @P2 STG.E.U16 [R4.64], R45 ;  /* 0x0000002d04002986 */ /* 0x0001e8000c101506 */
[----:B------:R1:W-:Y:S01]  /*12130*/  @P4 STG.E.U16 [R6.64], R53 ;  /* 0x0000003506004986 */ /* 0x0003e2000c101506 */
[C---:B------:R-:W-:Y:S01]  /*12140*/  ISETP.LT.AND P4, PT, R15.reuse, c[0x0][0x17c], !P0 ;  /* 0x00005f000f007a0c */ /* 0x040fe20004781270 */
[----:B------:R-:W-:Y:S01]  /*12150*/  IMAD R15, R15, c[0x0][0x198], RZ ;  /* 0x000066000f0f7a24 */ /* 0x000fe200078e02ff */
[C---:B------:R-:W-:Y:S01]  /*12160*/  ISETP.LT.AND P3, PT, R14.reuse, c[0x0][0x17c], !P0 ;  /* 0x00005f000e007a0c */ /* 0x040fe20004761270 */
[----:B------:R-:W-:-:S02]  /*12170*/  IMAD R14, R14, c[0x0][0x198], RZ ;  /* 0x000066000e0e7a24 */ /* 0x000fc400078e02ff */
[----:B------:R-:W-:Y:S01]  /*12180*/  IMAD R11, R13, c[0x0][0x198], RZ ;  /* 0x000066000d0b7a24 */ /* 0x000fe200078e02ff */
[CC--:B0-----:R-:W-:Y:S02]  /*12190*/  LEA R4, P1, R15.reuse, R40.reuse, 0x1 ;  /* 0x000000280f047211 */ /* 0x0c1fe400078208ff */
[C---:B------:R-:W-:Y:S01]  /*121a0*/  ISETP.LT.AND P5, PT, R16.reuse, c[0x0][0x17c], !P0 ;  /* 0x00005f0010007a0c */ /* 0x040fe200047a1270 */
[----:B------:R-:W-:Y:S01]  /*121b0*/  IMAD R16, R16, c[0x0][0x198], RZ ;  /* 0x0000660010107a24 */ /* 0x000fe200078e02ff */
[----:B-1----:R-:W-:Y:S02]  /*121c0*/  LEA R6, P2, R14, R40, 0x1 ;  /* 0x000000280e067211 */ /* 0x002fe400078408ff */
[----:B------:R-:W-:Y:S02]  /*121d0*/  LEA.HI.X.SX32 R5, R15, R42, 0x1, P1 ;  /* 0x0000002a0f057211 */ /* 0x000fe400008f0eff */
[-C--:B------:R-:W-:Y:S01]  /*121e0*/  LEA R10, P1, R11, R40.reuse, 0x1 ;  /* 0x000000280b0a7211 */ /* 0x080fe200078208ff */
[----:B------:R-:W-:Y:S01]  /*121f0*/  IMAD R9, R12, c[0x0][0x198], RZ ;  /* 0x000066000c097a24 */ /* 0x000fe200078e02ff */
[----:B------:R-:W-:-:S02]  /*12200*/  LEA R2, P6, R16, R40, 0x1 ;  /* 0x0000002810027211 */ /* 0x000fc400078c08ff */
[-C--:B------:R-:W-:Y:S02]  /*12210*/  LEA.HI.X.SX32 R7, R14, R42.reuse, 0x1, P2 ;  /* 0x0000002a0e077211 */ /* 0x080fe400010f0eff */
[----:B------:R-:W-:Y:S02]  /*12220*/  ISETP.LT.AND P2, PT, R12, c[0x0][0x17c], !P0 ;  /* 0x00005f000c007a0c */ /* 0x000fe40004741270 */
[-C--:B------:R-:W-:Y:S02]  /*12230*/  LEA.HI.X.SX32 R11, R11, R42.reuse, 0x1, P1 ;  /* 0x0000002a0b0b7211 */ /* 0x080fe400008f0eff */
[----:B------:R-:W-:Y:S02]  /*12240*/  ISETP.LT.AND P1, PT, R13, c[0x0][0x17c], !P0 ;  /* 0x00005f000d007a0c */ /* 0x000fe40004721270 */
[----:B------:R-:W-:Y:S02]  /*12250*/  ISETP.LT.AND P0, PT, R0, c[0x0][0x17c], !P0 ;  /* 0x00005f0000007a0c */ /* 0x000fe40004701270 */
[----:B------:R-:W-:-:S02]  /*12260*/  LEA.HI.X.SX32 R3, R16, R42, 0x1, P6 ;  /* 0x0000002a10037211 */ /* 0x000fc400030f0eff */
[----:B------:R-:W-:Y:S02]  /*12270*/  LEA R8, P6, R9, R40, 0x1 ;  /* 0x0000002809087211 */ /* 0x000fe400078c08ff */
[----:B------:R-:W-:Y:S02]  /*12280*/  PRMT R47, R47, 0x7632, R47 ;  /* 0x000076322f2f7816 */ /* 0x000fe4000000002f */
[----:B------:R-:W-:Y:S01]  /*12290*/  PRMT R55, R55, 0x7632, R55 ;  /* 0x0000763237377816 */ /* 0x000fe20000000037 */
[----:B------:R-:W-:Y:S01]  /*122a0*/  IMAD R17, R0, c[0x0][0x198], RZ ;  /* 0x0000660000117a24 */ /* 0x000fe200078e02ff */
[----:B------:R-:W-:Y:S02]  /*122b0*/  PRMT R49, R49, 0x7632, R49 ;  /* 0x0000763231317816 */ /* 0x000fe40000000031 */
[----:B------:R-:W-:Y:S02]  /*122c0*/  LEA.HI.X.SX32 R9, R9, R42, 0x1, P6 ;  /* 0x0000002a09097211 */ /* 0x000fe400030f0eff */
[----:B------:R-:W-:Y:S01]  /*122d0*/  PRMT R57, R57, 0x7632, R57 ;  /* 0x0000763239397816 */ /* 0x000fe20000000039 */
[----:B------:R0:W-:Y:S01]  /*122e0*/  @P5 STG.E.U16 [R2.64], R47 ;  /* 0x0000002f02005986 */ /* 0x0001e2000c101506 */
[----:B------:R-:W-:-:S03]  /*122f0*/  PRMT R51, R51, 0x7632, R51 ;  /* 0x0000763233337816 */ /* 0x000fc60000000033 */
[----:B------:R0:W-:Y:S01]  /*12300*/  @P4 STG.E.U16 [R4.64], R55 ;  /* 0x0000003704004986 */ /* 0x0001e2000c101506 */
[----:B------:R-:W-:-:S03]  /*12310*/  LEA R12, P6, R17, R40, 0x1 ;  /* 0x00000028110c7211 */ /* 0x000fc600078c08ff */
[----:B------:R0:W-:Y:S04]  /*12320*/  @P3 STG.E.U16 [R6.64], R49 ;  /* 0x0000003106003986 */ /* 0x0001e8000c101506 */
[----:B------:R0:W-:Y:S01]  /*12330*/  @P2 STG.E.U16 [R8.64], R57 ;  /* 0x0000003908002986 */ /* 0x0001e2000c101506 */
[----:B------:R-:W-:-:S03]  /*12340*/  LEA.HI.X.SX32 R13, R17, R42, 0x1, P6 ;  /* 0x0000002a110d7211 */ /* 0x000fc600030f0eff */
[----:B------:R0:W-:Y:S01]  /*12350*/  @P1 STG.E.U16 [R10.64], R51 ;  /* 0x000000330a001986 */ /* 0x0001e2000c101506 */
[----:B------:R-:W-:Y:S05]  /*12360*/  @!P0 EXIT ;  /* 0x000000000000894d */ /* 0x000fea0003800000 */
[----:B0-----:R-:W-:-:S05]  /*12370*/  PRMT R6, R39, 0x7632, R6 ;  /* 0x0000763227067816 */ /* 0x001fca0000000006 */
[----:B------:R-:W-:Y:S01]  /*12380*/  STG.E.U16 [R12.64], R6 ;  /* 0x000000060c007986 */ /* 0x000fe2000c101506 */
[----:B------:R-:W-:Y:S05]  /*12390*/  EXIT ;  /* 0x000000000000794d */ /* 0x000fea0003800000 */
.L_x_4:
[----:B------:R-:W-:-:S00]  /*123a0*/  BRA `(.L_x_4) ;  /* 0xfffffff000007947 */ /* 0x000fc0000383ffff */
[----:B------:R-:W-:-:S00]  /*123b0*/  NOP ;  /* 0x0000000000007918 */ /* 0x000fc00000000000 */
        /* <DEDUP_REMOVED lines=12> */
.L_x_5:


//--------------------- .nv.shared.matmul_kernel  --------------------------
	.section	.nv.shared.matmul_kernel,"aw",@nobits
	.sectionflags	@""
	.align	16
